	.target	sm_90a

	.elftype	@"ET_EXEC"


//--------------------- .note.nv.tkinfo           --------------------------
	.section	.note.nv.tkinfo,"",@"SHT_NOTE"
	.sectionflags	@"SHF_NOTE_NV_TKINFO"
	.tkinfo
        /*0018*/ 	.word	0x00000002
        /*0030*/ 	.string	""
        /*0030*/ 	.string	"ptxas"
        /*0030*/ 	.string	"Cuda compilation tools, release 13.0, V13.0.88"
        /*0030*/ 	.string	"Build cuda_13.0.r13.0/compiler.36424714_0"
        /*0030*/ 	.string	"-arch sm_90a -m 64 "



//--------------------- .note.nv.cuinfo           --------------------------
	.section	.note.nv.cuinfo,"",@"SHT_NOTE"
	.sectionflags	@"SHF_NOTE_NV_CUINFO"
        /*0018*/ 	.short	0x0002
        /*001a*/ 	.short	0x005a
        /*001c*/ 	.short	0x0082
	.zero		2


//--------------------- .nv.info                  --------------------------
	.section	.nv.info,"",@"SHT_CUDA_INFO"
	.align	4


	//----- nvinfo : EIATTR_REGCOUNT
	.align		4
        /*0000*/ 	.byte	0x04, 0x2f
        /*0002*/ 	.short	(.L_15 - .L_14)
	.align		4
.L_14:
        /*0004*/ 	.word	index@(_ZN7cutlass13device_kernelINS_4gemm6kernel13GemmUniversalINS1_17GroupProblemShapeIN4cute5tupleIJiiiEEEEENS1_10collective13CollectiveMmaINS1_39MainloopSm90ArrayTmaGmmaWarpSpecializedILi2ENS6_IJNS5_1CILi2EEENSC_ILi1EEESE_EEENS1_40KernelPtrArrayTmaWarpSpecializedPingpongEEENS6_IJNSC_ILi128EEENSC_ILi256EEESI_EEENS_6half_tEPNS6_IJlSE_NSC_ILi0EEEEEESL_SO_NS5_8TiledMMAINS5_8MMA_AtomIJNS5_4SM904GMMA26MMA_64x256x16_F32F16F16_SSILNSS_5MajorE0ELSU_0ELNSS_7ScaleInE1ELSV_1EEEEEENS5_6LayoutINS6_IJSE_SE_SE_EEENS6_IJSM_SM_SM_EEEEENS6_IJNS5_10UnderscoreES12_S12_EEEEENS5_13SM90_TMA_LOADENS5_14ComposedLayoutINS5_7SwizzleILi3ELi4ELi3EEENS5_18smem_ptr_flag_bitsILi16EEENSY_INS6_IJNSC_ILi8EEENSC_ILi64EEEEEENS6_IJS1C_SE_EEEEEEEvNS5_8identityENS5_23SM90_TMA_LOAD_MULTICASTES1G_vS1H_EENS_8epilogue10collective18CollectiveEpilogueINS1K_30Sm90PtrArrayTmaWarpSpecializedILi4ELi2ELi16ELb1ELb0ELi2EEEJSK_NS6_IJS1C_NSC_ILi32EEEEEESL_PNS6_IJSE_lSM_EEESL_S1S_NS1K_6fusion15FusionCallbacksIS1O_NS1T_17LinearCombinationISL_fSL_fLNS_15FloatRoundStyleE2EEESK_S1Q_JEEES15_NS16_IS18_S1A_NSY_INS6_IJS1C_S1B_EEENS6_IJSE_S1C_EEEEEEENS5_17SM75_U16x8_LDSM_TENS5_14SM90_TMA_STOREES22_NS5_17SM90_U16x8_STSM_TENS5_9Copy_AtomIJNS5_17SM90_U32x4_STSM_NESL_EEEvEEEvvEEEEvNT_6ParamsE)
        /*0008*/ 	.word	0x000000a8


	//----- nvinfo : EIATTR_FRAME_SIZE
	.align		4
.L_15:
        /*000c*/ 	.byte	0x04, 0x11
        /*000e*/ 	.short	(.L_17 - .L_16)
	.align		4
.L_16:
        /*0010*/ 	.word	index@($__internal_0_$__cuda_sm20_div_u64)
        /*0014*/ 	.word	0x00000dd8


	//----- nvinfo : EIATTR_FRAME_SIZE
	.align		4
.L_17:
        /*0018*/ 	.byte	0x04, 0x11
        /*001a*/ 	.short	(.L_19 - .L_18)
	.align		4
.L_18:
        /*001c*/ 	.word	index@(_ZN7cutlass13device_kernelINS_4gemm6kernel13GemmUniversalINS1_17GroupProblemShapeIN4cute5tupleIJiiiEEEEENS1_10collective13CollectiveMmaINS1_39MainloopSm90ArrayTmaGmmaWarpSpecializedILi2ENS6_IJNS5_1CILi2EEENSC_ILi1EEESE_EEENS1_40KernelPtrArrayTmaWarpSpecializedPingpongEEENS6_IJNSC_ILi128EEENSC_ILi256EEESI_EEENS_6half_tEPNS6_IJlSE_NSC_ILi0EEEEEESL_SO_NS5_8TiledMMAINS5_8MMA_AtomIJNS5_4SM904GMMA26MMA_64x256x16_F32F16F16_SSILNSS_5MajorE0ELSU_0ELNSS_7ScaleInE1ELSV_1EEEEEENS5_6LayoutINS6_IJSE_SE_SE_EEENS6_IJSM_SM_SM_EEEEENS6_IJNS5_10UnderscoreES12_S12_EEEEENS5_13SM90_TMA_LOADENS5_14ComposedLayoutINS5_7SwizzleILi3ELi4ELi3EEENS5_18smem_ptr_flag_bitsILi16EEENSY_INS6_IJNSC_ILi8EEENSC_ILi64EEEEEENS6_IJS1C_SE_EEEEEEEvNS5_8identityENS5_23SM90_TMA_LOAD_MULTICASTES1G_vS1H_EENS_8epilogue10collective18CollectiveEpilogueINS1K_30Sm90PtrArrayTmaWarpSpecializedILi4ELi2ELi16ELb1ELb0ELi2EEEJSK_NS6_IJS1C_NSC_ILi32EEEEEESL_PNS6_IJSE_lSM_EEESL_S1S_NS1K_6fusion15FusionCallbacksIS1O_NS1T_17LinearCombinationISL_fSL_fLNS_15FloatRoundStyleE2EEESK_S1Q_JEEES15_NS16_IS18_S1A_NSY_INS6_IJS1C_S1B_EEENS6_IJSE_S1C_EEEEEEENS5_17SM75_U16x8_LDSM_TENS5_14SM90_TMA_STOREES22_NS5_17SM90_U16x8_STSM_TENS5_9Copy_AtomIJNS5_17SM90_U32x4_STSM_NESL_EEEvEEEvvEEEEvNT_6ParamsE)
        /*0020*/ 	.word	0x00000dd8


	//----- nvinfo : EIATTR_MIN_STACK_SIZE
	.align		4
.L_19:
        /*0024*/ 	.byte	0x04, 0x12
        /*0026*/ 	.short	(.L_21 - .L_20)
	.align		4
.L_20:
        /*0028*/ 	.word	index@(_ZN7cutlass13device_kernelINS_4gemm6kernel13GemmUniversalINS1_17GroupProblemShapeIN4cute5tupleIJiiiEEEEENS1_10collective13CollectiveMmaINS1_39MainloopSm90ArrayTmaGmmaWarpSpecializedILi2ENS6_IJNS5_1CILi2EEENSC_ILi1EEESE_EEENS1_40KernelPtrArrayTmaWarpSpecializedPingpongEEENS6_IJNSC_ILi128EEENSC_ILi256EEESI_EEENS_6half_tEPNS6_IJlSE_NSC_ILi0EEEEEESL_SO_NS5_8TiledMMAINS5_8MMA_AtomIJNS5_4SM904GMMA26MMA_64x256x16_F32F16F16_SSILNSS_5MajorE0ELSU_0ELNSS_7ScaleInE1ELSV_1EEEEEENS5_6LayoutINS6_IJSE_SE_SE_EEENS6_IJSM_SM_SM_EEEEENS6_IJNS5_10UnderscoreES12_S12_EEEEENS5_13SM90_TMA_LOADENS5_14ComposedLayoutINS5_7SwizzleILi3ELi4ELi3EEENS5_18smem_ptr_flag_bitsILi16EEENSY_INS6_IJNSC_ILi8EEENSC_ILi64EEEEEENS6_IJS1C_SE_EEEEEEEvNS5_8identityENS5_23SM90_TMA_LOAD_MULTICASTES1G_vS1H_EENS_8epilogue10collective18CollectiveEpilogueINS1K_30Sm90PtrArrayTmaWarpSpecializedILi4ELi2ELi16ELb1ELb0ELi2EEEJSK_NS6_IJS1C_NSC_ILi32EEEEEESL_PNS6_IJSE_lSM_EEESL_S1S_NS1K_6fusion15FusionCallbacksIS1O_NS1T_17LinearCombinationISL_fSL_fLNS_15FloatRoundStyleE2EEESK_S1Q_JEEES15_NS16_IS18_S1A_NSY_INS6_IJS1C_S1B_EEENS6_IJSE_S1C_EEEEEEENS5_17SM75_U16x8_LDSM_TENS5_14SM90_TMA_STOREES22_NS5_17SM90_U16x8_STSM_TENS5_9Copy_AtomIJNS5_17SM90_U32x4_STSM_NESL_EEEvEEEvvEEEEvNT_6ParamsE)
        /*002c*/ 	.word	0x00000dd8
.L_21:


//--------------------- .nv.compat                --------------------------
	.section	.nv.compat,"",@"SHT_CUDA_COMPAT_INFO"
	.align	4
        /*0000*/ 	.byte	0x02, 0x09, 0x01, 0x00, 0x02, 0x02, 0x04, 0x00, 0x02, 0x05, 0x05, 0x00, 0x03, 0x07, 0x01, 0x01
        /*0010*/ 	.byte	0x02, 0x03, 0x03, 0x00, 0x02, 0x06, 0x01, 0x00, 0x04, 0x0b, 0x08, 0x00, 0x00, 0x00, 0x00, 0x00
        /*0020*/ 	.byte	0x00, 0x00, 0x00, 0x00


//--------------------- .nv.info._ZN7cutlass13device_kernelINS_4gemm6kernel13GemmUniversalINS1_17GroupProblemShapeIN4cute5tupleIJiiiEEEEENS1_10collective13CollectiveMmaINS1_39MainloopSm90ArrayTmaGmmaWarpSpecializedILi2ENS6_IJNS5_1CILi2EEENSC_ILi1EEESE_EEENS1_40KernelPtrArrayTmaWarpSpecializedPingpongEEENS6_IJNSC_ILi128EEENSC_ILi256EEESI_EEENS_6half_tEPNS6_IJlSE_NSC_ILi0EEEEEESL_SO_NS5_8TiledMMAINS5_8MMA_AtomIJNS5_4SM904GMMA26MMA_64x256x16_F32F16F16_SSILNSS_5MajorE0ELSU_0ELNSS_7ScaleInE1ELSV_1EEEEEENS5_6LayoutINS6_IJSE_SE_SE_EEENS6_IJSM_SM_SM_EEEEENS6_IJNS5_10UnderscoreES12_S12_EEEEENS5_13SM90_TMA_LOADENS5_14ComposedLayoutINS5_7SwizzleILi3ELi4ELi3EEENS5_18smem_ptr_flag_bitsILi16EEENSY_INS6_IJNSC_ILi8EEENSC_ILi64EEEEEENS6_IJS1C_SE_EEEEEEEvNS5_8identityENS5_23SM90_TMA_LOAD_MULTICASTES1G_vS1H_EENS_8epilogue10collective18CollectiveEpilogueINS1K_30Sm90PtrArrayTmaWarpSpecializedILi4ELi2ELi16ELb1ELb0ELi2EEEJSK_NS6_IJS1C_NSC_ILi32EEEEEESL_PNS6_IJSE_lSM_EEESL_S1S_NS1K_6fusion15FusionCallbacksIS1O_NS1T_17LinearCombinationISL_fSL_fLNS_15FloatRoundStyleE2EEESK_S1Q_JEEES15_NS16_IS18_S1A_NSY_INS6_IJS1C_S1B_EEENS6_IJSE_S1C_EEEEEEENS5_17SM75_U16x8_LDSM_TENS5_14SM90_TMA_STOREES22_NS5_17SM90_U16x8_STSM_TENS5_9Copy_AtomIJNS5_17SM90_U32x4_STSM_NESL_EEEvEEEvvEEEEvNT_6ParamsE --------------------------
	.section	.nv.info._ZN7cutlass13device_kernelINS_4gemm6kernel13GemmUniversalINS1_17GroupProblemShapeIN4cute5tupleIJiiiEEEEENS1_10collective13CollectiveMmaINS1_39MainloopSm90ArrayTmaGmmaWarpSpecializedILi2ENS6_IJNS5_1CILi2EEENSC_ILi1EEESE_EEENS1_40KernelPtrArrayTmaWarpSpecializedPingpongEEENS6_IJNSC_ILi128EEENSC_ILi256EEESI_EEENS_6half_tEPNS6_IJlSE_NSC_ILi0EEEEEESL_SO_NS5_8TiledMMAINS5_8MMA_AtomIJNS5_4SM904GMMA26MMA_64x256x16_F32F16F16_SSILNSS_5MajorE0ELSU_0ELNSS_7ScaleInE1ELSV_1EEEEEENS5_6LayoutINS6_IJSE_SE_SE_EEENS6_IJSM_SM_SM_EEEEENS6_IJNS5_10UnderscoreES12_S12_EEEEENS5_13SM90_TMA_LOADENS5_14ComposedLayoutINS5_7SwizzleILi3ELi4ELi3EEENS5_18smem_ptr_flag_bitsILi16EEENSY_INS6_IJNSC_ILi8EEENSC_ILi64EEEEEENS6_IJS1C_SE_EEEEEEEvNS5_8identityENS5_23SM90_TMA_LOAD_MULTICASTES1G_vS1H_EENS_8epilogue10collective18CollectiveEpilogueINS1K_30Sm90PtrArrayTmaWarpSpecializedILi4ELi2ELi16ELb1ELb0ELi2EEEJSK_NS6_IJS1C_NSC_ILi32EEEEEESL_PNS6_IJSE_lSM_EEESL_S1S_NS1K_6fusion15FusionCallbacksIS1O_NS1T_17LinearCombinationISL_fSL_fLNS_15FloatRoundStyleE2EEESK_S1Q_JEEES15_NS16_IS18_S1A_NSY_INS6_IJS1C_S1B_EEENS6_IJSE_S1C_EEEEEEENS5_17SM75_U16x8_LDSM_TENS5_14SM90_TMA_STOREES22_NS5_17SM90_U16x8_STSM_TENS5_9Copy_AtomIJNS5_17SM90_U32x4_STSM_NESL_EEEvEEEvvEEEEvNT_6ParamsE,"",@"SHT_CUDA_INFO"
	.sectionflags	@""
	.align	4


	//----- nvinfo : EIATTR_CUDA_API_VERSION
	.align		4
        /*0000*/ 	.byte	0x04, 0x37
        /*0002*/ 	.short	(.L_23 - .L_22)
.L_22:
        /*0004*/ 	.word	0x00000082


	//----- nvinfo : EIATTR_KPARAM_INFO
	.align		4
.L_23:
        /*0008*/ 	.byte	0x04, 0x17
        /*000a*/ 	.short	(.L_25 - .L_24)
.L_24:
        /*000c*/ 	.word	0x00000000
        /*0010*/ 	.short	0x0000
        /*0012*/ 	.short	0x0070
        /*0014*/ 	.byte	0x00, 0xf0, 0x01, 0x1c


	//----- nvinfo : EIATTR_SPARSE_MMA_MASK
	.align		4
.L_25:
        /*0018*/ 	.byte	0x03, 0x50
        /*001a*/ 	.short	0x0000


	//----- nvinfo : EIATTR_MAXREG_COUNT
	.align		4
        /*001c*/ 	.byte	0x03, 0x1b
        /*001e*/ 	.short	0x00a8


	//----- nvinfo : EIATTR_NUM_BARRIERS
	.align		4
        /*0020*/ 	.byte	0x02, 0x4c
        /*0022*/ 	.byte	0x02
	.zero		1


	//----- nvinfo : EIATTR_EXTERNS
	.align		4
        /*0024*/ 	.byte	0x04, 0x0f
        /*0026*/ 	.short	(.L_27 - .L_26)


	//   ....[0]....
	.align		4
.L_26:
        /*0028*/ 	.word	index@(__assertfail)


	//----- nvinfo : EIATTR_ANNOTATIONS
	.align		4
.L_27:
        /*002c*/ 	.byte	0x04, 0x55
        /*002e*/ 	.short	(.L_29 - .L_28)


	//   ....[0]....
.L_28:
        /*0030*/ 	.word	0x00000001
        /*0034*/ 	.byte	0x00, 0x30, 0x00, 0x00, 0x01, 0x00, 0x00, 0x00, 0x40, 0x32, 0x00, 0x00, 0x01, 0x00, 0x00, 0x00
        /* <DEDUP_REMOVED lines=1531> */
        /*5ff4*/ 	.byte	0x80, 0x00, 0x02, 0x00


	//----- nvinfo : EIATTR_MERCURY_ISA_VERSION
	.align		4
.L_29:
        /*5ff8*/ 	.byte	0x03, 0x5f
        /*5ffa*/ 	.short	0x0101


	//----- nvinfo : EIATTR_INT_WARP_WIDE_INSTR_OFFSETS
	.align		4
        /*5ffc*/ 	.byte	0x04, 0x31
        /*5ffe*/ 	.short	(.L_31 - .L_30)


	//   ....[0]....
.L_30:
        /*6000*/ 	.word	0x00001310


	//   ....[1]....
        /*6004*/ 	.word	0x00001330


	//   ....[2]....
        /*6008*/ 	.word	0x000014a0


	//   ....[3]....
        /*600c*/ 	.word	0x000014b0


	//   ....[4]....
        /*6010*/ 	.word	0x00001500


	//   ....[5]....
        /*6014*/ 	.word	0x00001540


	//   ....[6]....
        /*6018*/ 	.word	0x00001590


	//   ....[7]....
        /*601c*/ 	.word	0x000015b0


	//----- nvinfo : EIATTR_COOP_GROUP_MASK_REGIDS
	.align		4
.L_31:
        /*6020*/ 	.byte	0x04, 0x29
        /*6022*/ 	.short	(.L_33 - .L_32)


	//   ....[0]....
.L_32:
        /*6024*/ 	.word	0xffffffff


	//   ....[1]....
        /*6028*/ 	.word	0xffffffff


	//   ....[2]....
        /*602c*/ 	.word	0xffffffff


	//   ....[3]....
        /*6030*/ 	.word	0xffffffff


	//   ....[4]....
        /*6034*/ 	.word	0xffffffff


	//   ....[5]....
        /*6038*/ 	.word	0xffffffff


	//   ....[6]....
        /*603c*/ 	.word	0xffffffff


	//   ....[7]....
        /*6040*/ 	.word	0xffffffff


	//   ....[8]....
        /*6044*/ 	.word	0xffffffff


	//   ....[9]....
        /*6048*/ 	.word	0xffffffff


	//   ....[10]....
        /*604c*/ 	.word	0xffffffff


	//   ....[11]....
        /*6050*/ 	.word	0xffffffff


	//   ....[12]....
        /*6054*/ 	.word	0xffffffff


	//   ....[13]....
        /*6058*/ 	.word	0xffffffff


	//   ....[14]....
        /*605c*/ 	.word	0xffffffff


	//   ....[15]....
        /*6060*/ 	.word	0xffffffff


	//   ....[16]....
        /*6064*/ 	.word	0xffffffff


	//   ....[17]....
        /*6068*/ 	.word	0xffffffff


	//   ....[18]....
        /*606c*/ 	.word	0xffffffff


	//   ....[19]....
        /*6070*/ 	.word	0xffffffff


	//   ....[20]....
        /*6074*/ 	.word	0xffffffff


	//   ....[21]....
        /*6078*/ 	.word	0xffffffff


	//   ....[22]....
        /*607c*/ 	.word	0xffffffff


	//   ....[23]....
        /*6080*/ 	.word	0xffffffff


	//   ....[24]....
        /*6084*/ 	.word	0xffffffff


	//   ....[25]....
        /*6088*/ 	.word	0xffffffff


	//   ....[26]....
        /*608c*/ 	.word	0xffffffff


	//   ....[27]....
        /*6090*/ 	.word	0xffffffff


	//   ....[28]....
        /*6094*/ 	.word	0xffffffff


	//   ....[29]....
        /*6098*/ 	.word	0xffffffff


	//   ....[30]....
        /*609c*/ 	.word	0xffffffff


	//   ....[31]....
        /*60a0*/ 	.word	0xffffffff


	//   ....[32]....
        /*60a4*/ 	.word	0xffffffff


	//   ....[33]....
        /*60a8*/ 	.word	0xffffffff


	//   ....[34]....
        /*60ac*/ 	.word	0xffffffff


	//   ....[35]....
        /*60b0*/ 	.word	0xffffffff


	//   ....[36]....
        /*60b4*/ 	.word	0xffffffff


	//   ....[37]....
        /*60b8*/ 	.word	0xffffffff


	//   ....[38]....
        /*60bc*/ 	.word	0xffffffff


	//   ....[39]....
        /*60c0*/ 	.word	0xffffffff


	//   ....[40]....
        /*60c4*/ 	.word	0xffffffff


	//   ....[41]....
        /*60c8*/ 	.word	0xffffffff


	//   ....[42]....
        /*60cc*/ 	.word	0xffffffff


	//   ....[43]....
        /*60d0*/ 	.word	0xffffffff


	//   ....[44]....
        /*60d4*/ 	.word	0xffffffff


	//   ....[45]....
        /*60d8*/ 	.word	0xffffffff


	//   ....[46]....
        /*60dc*/ 	.word	0xffffffff


	//   ....[47]....
        /*60e0*/ 	.word	0xffffffff


	//   ....[48]....
        /*60e4*/ 	.word	0xffffffff


	//   ....[49]....
        /*60e8*/ 	.word	0xffffffff


	//   ....[50]....
        /*60ec*/ 	.word	0xffffffff


	//   ....[51]....
        /*60f0*/ 	.word	0xffffffff


	//   ....[52]....
        /*60f4*/ 	.word	0xffffffff


	//   ....[53]....
        /*60f8*/ 	.word	0xffffffff


	//   ....[54]....
        /*60fc*/ 	.word	0xffffffff


	//   ....[55]....
        /*6100*/ 	.word	0xffffffff


	//   ....[56]....
        /*6104*/ 	.word	0xffffffff


	//   ....[57]....
        /*6108*/ 	.word	0xffffffff


	//   ....[58]....
        /*610c*/ 	.word	0xffffffff


	//   ....[59]....
        /*6110*/ 	.word	0xffffffff


	//   ....[60]....
        /*6114*/ 	.word	0xffffffff


	//   ....[61]....
        /*6118*/ 	.word	0xffffffff


	//   ....[62]....
        /*611c*/ 	.word	0xffffffff


	//   ....[63]....
        /*6120*/ 	.word	0xffffffff


	//   ....[64]....
        /*6124*/ 	.word	0xffffffff


	//   ....[65]....
        /*6128*/ 	.word	0xffffffff


	//   ....[66]....
        /*612c*/ 	.word	0xffffffff


	//   ....[67]....
        /*6130*/ 	.word	0xffffffff


	//   ....[68]....
        /*6134*/ 	.word	0xffffffff


	//   ....[69]....
        /*6138*/ 	.word	0xffffffff


	//   ....[70]....
        /*613c*/ 	.word	0xffffffff


	//   ....[71]....
        /*6140*/ 	.word	0xffffffff


	//   ....[72]....
        /*6144*/ 	.word	0xffffffff


	//   ....[73]....
        /*6148*/ 	.word	0xffffffff


	//   ....[74]....
        /*614c*/ 	.word	0xffffffff


	//   ....[75]....
        /*6150*/ 	.word	0xffffffff


	//   ....[76]....
        /*6154*/ 	.word	0xffffffff


	//   ....[77]....
        /*6158*/ 	.word	0xffffffff


	//   ....[78]....
        /*615c*/ 	.word	0xffffffff


	//   ....[79]....
        /*6160*/ 	.word	0x0500000f


	//----- nvinfo : EIATTR_COOP_GROUP_INSTR_OFFSETS
	.align		4
.L_33:
        /*6164*/ 	.byte	0x04, 0x28
        /*6166*/ 	.short	(.L_35 - .L_34)


	//   ....[0]....
.L_34:
        /*6168*/ 	.word	0x00000810


	//   ....[1]....
        /*616c*/ 	.word	0x00000890


	//   ....[2]....
        /*6170*/ 	.word	0x00000d30


	//   ....[3]....
        /*6174*/ 	.word	0x00000ef0


	//   ....[4]....
        /*6178*/ 	.word	0x00001150


	//   ....[5]....
        /*617c*/ 	.word	0x00001190


	//   ....[6]....
        /*6180*/ 	.word	0x00001670


	//   ....[7]....
        /*6184*/ 	.word	0x00001db0


	//   ....[8]....
        /*6188*/ 	.word	0x00001de0


	//   ....[9]....
        /*618c*/ 	.word	0x00001e60


	//   ....[10]....
        /*6190*/ 	.word	0x00001e70


	//   ....[11]....
        /*6194*/ 	.word	0x00001eb0


	//   ....[12]....
        /*6198*/ 	.word	0x00001ed0


	//   ....[13]....
        /*619c*/ 	.word	0x00001f10


	//   ....[14]....
        /*61a0*/ 	.word	0x00001f30


	//   ....[15]....
        /*61a4*/ 	.word	0x00001f70


	//   ....[16]....
        /*61a8*/ 	.word	0x00001f90


	//   ....[17]....
        /*61ac*/ 	.word	0x00002000


	//   ....[18]....
        /*61b0*/ 	.word	0x00002120


	//   ....[19]....
        /*61b4*/ 	.word	0x000021a0


	//   ....[20]....
        /*61b8*/ 	.word	0x00002780


	//   ....[21]....
        /*61bc*/ 	.word	0x00002790


	//   ....[22]....
        /*61c0*/ 	.word	0x000027e0


	//   ....[23]....
        /*61c4*/ 	.word	0x000027f0


	//   ....[24]....
        /*61c8*/ 	.word	0x00002840


	//   ....[25]....
        /*61cc*/ 	.word	0x00002850


	//   ....[26]....
        /*61d0*/ 	.word	0x000028a0


	//   ....[27]....
        /*61d4*/ 	.word	0x000028b0


	//   ....[28]....
        /*61d8*/ 	.word	0x00002900


	//   ....[29]....
        /*61dc*/ 	.word	0x00002910


	//   ....[30]....
        /*61e0*/ 	.word	0x000029a0


	//   ....[31]....
        /*61e4*/ 	.word	0x00002a10


	//   ....[32]....
        /*61e8*/ 	.word	0x00002aa0


	//   ....[33]....
        /*61ec*/ 	.word	0x00002ac0


	//   ....[34]....
        /*61f0*/ 	.word	0x00002ad0


	//   ....[35]....
        /*61f4*/ 	.word	0x00002ae0


	//   ....[36]....
        /*61f8*/ 	.word	0x00002af0


	//   ....[37]....
        /*61fc*/ 	.word	0x00002b00


	//   ....[38]....
        /*6200*/ 	.word	0x00003380


	//   ....[39]....
        /*6204*/ 	.word	0x00003620


	//   ....[40]....
        /*6208*/ 	.word	0x00003990


	//   ....[41]....
        /*620c*/ 	.word	0x0001bea0


	//   ....[42]....
        /*6210*/ 	.word	0x0001c2c0


	//   ....[43]....
        /*6214*/ 	.word	0x0001c660


	//   ....[44]....
        /*6218*/ 	.word	0x0001e3d0


	//   ....[45]....
        /*621c*/ 	.word	0x0001eb00


	//   ....[46]....
        /*6220*/ 	.word	0x0001efd0


	//   ....[47]....
        /*6224*/ 	.word	0x0001ff10


	//   ....[48]....
        /*6228*/ 	.word	0x00020c40


	//   ....[49]....
        /*622c*/ 	.word	0x00020c60


	//   ....[50]....
        /*6230*/ 	.word	0x00020cb0


	//   ....[51]....
        /*6234*/ 	.word	0x00020cd0


	//   ....[52]....
        /*6238*/ 	.word	0x00020d10


	//   ....[53]....
        /*623c*/ 	.word	0x00020d40


	//   ....[54]....
        /*6240*/ 	.word	0x00020d80


	//   ....[55]....
        /*6244*/ 	.word	0x00020db0


	//   ....[56]....
        /*6248*/ 	.word	0x00020df0


	//   ....[57]....
        /*624c*/ 	.word	0x00020e20


	//   ....[58]....
        /*6250*/ 	.word	0x00020eb0


	//   ....[59]....
        /*6254*/ 	.word	0x00020fd0


	//   ....[60]....
        /*6258*/ 	.word	0x00020ff0


	//   ....[61]....
        /*625c*/ 	.word	0x00021650


	//   ....[62]....
        /*6260*/ 	.word	0x00021660


	//   ....[63]....
        /*6264*/ 	.word	0x000216b0


	//   ....[64]....
        /*6268*/ 	.word	0x000216c0


	//   ....[65]....
        /*626c*/ 	.word	0x00021710


	//   ....[66]....
        /*6270*/ 	.word	0x00021720


	//   ....[67]....
        /*6274*/ 	.word	0x00021770


	//   ....[68]....
        /*6278*/ 	.word	0x00021780


	//   ....[69]....
        /*627c*/ 	.word	0x000217d0


	//   ....[70]....
        /*6280*/ 	.word	0x000217e0


	//   ....[71]....
        /*6284*/ 	.word	0x00021870


	//   ....[72]....
        /*6288*/ 	.word	0x000218e0


	//   ....[73]....
        /*628c*/ 	.word	0x00021970


	//   ....[74]....
        /*6290*/ 	.word	0x00021990


	//   ....[75]....
        /*6294*/ 	.word	0x000219a0


	//   ....[76]....
        /*6298*/ 	.word	0x000219b0


	//   ....[77]....
        /*629c*/ 	.word	0x000219c0


	//   ....[78]....
        /*62a0*/ 	.word	0x000219d0


	//   ....[79]....
        /*62a4*/ 	.word	0x000238a0


	//----- nvinfo : EIATTR_REG_RECONFIG
	.align		4
.L_35:
        /*62a8*/ 	.byte	0x01, 0x54
	.zero		2


	//----- nvinfo : EIATTR_SYSCALL_OFFSETS
	.align		4
        /*62ac*/ 	.byte	0x04, 0x46
        /*62ae*/ 	.short	(.L_37 - .L_36)


	//   ....[0]....
.L_36:
        /*62b0*/ 	.word	0x000152a0


	//   ....[1]....
        /*62b4*/ 	.word	0x00015390


	//----- nvinfo : EIATTR_MBARRIER_INSTR_OFFSETS
	.align		4
.L_37:
        /*62b8*/ 	.byte	0x04, 0x39
        /*62ba*/ 	.short	(.L_39 - .L_38)


	//   ....[0]....
.L_38:
        /*62bc*/ 	.word	0x00000c10
        /*62c0*/ 	.word	0x000000ff
        /*62c4*/ 	.word	0x00034400
        /*62c8*/ 	.short	0x0100
        /*62ca*/ 	.byte	0x0b
	.zero		1


	//   ....[1]....
        /*62cc*/ 	.word	0x00000c20
        /*62d0*/ 	.word	0x000000ff
        /*62d4*/ 	.word	0x00034440
        /*62d8*/ 	.short	0x0100
        /*62da*/ 	.byte	0x0b
	.zero		1


	//   ....[2]....
        /*62dc*/ 	.word	0x00000c30
        /*62e0*/ 	.word	0x000000ff
        /*62e4*/ 	.word	0x00034408
        /*62e8*/ 	.short	0x0100
        /*62ea*/ 	.byte	0x0b
	.zero		1


	//   ....[3]....
        /*62ec*/ 	.word	0x00000c40
        /*62f0*/ 	.word	0x000000ff
        /*62f4*/ 	.word	0x00034448
        /*62f8*/ 	.short	0x0100
        /*62fa*/ 	.byte	0x0b
	.zero		1


	//   ....[4]....
        /*62fc*/ 	.word	0x00000c50
        /*6300*/ 	.word	0x000000ff
        /*6304*/ 	.word	0x00034410
        /*6308*/ 	.short	0x0100
        /*630a*/ 	.byte	0x0b
	.zero		1


	//   ....[5]....
        /*630c*/ 	.word	0x00000c60
        /*6310*/ 	.word	0x000000ff
        /*6314*/ 	.word	0x00034450
        /*6318*/ 	.short	0x0100
        /*631a*/ 	.byte	0x0b
	.zero		1


	//   ....[6]....
        /*631c*/ 	.word	0x00000c70
        /*6320*/ 	.word	0x000000ff
        /*6324*/ 	.word	0x00034418
        /*6328*/ 	.short	0x0100
        /*632a*/ 	.byte	0x0b
	.zero		1


	//   ....[7]....
        /*632c*/ 	.word	0x00000c80
        /*6330*/ 	.word	0x000000ff
        /*6334*/ 	.word	0x00034458
        /*6338*/ 	.short	0x0100
        /*633a*/ 	.byte	0x0b
	.zero		1


	//   ....[8]....
        /*633c*/ 	.word	0x00000c90
        /*6340*/ 	.word	0x000000ff
        /*6344*/ 	.word	0x00034420
        /*6348*/ 	.short	0x0100
        /*634a*/ 	.byte	0x0b
	.zero		1


	//   ....[9]....
        /*634c*/ 	.word	0x00000ca0
        /*6350*/ 	.word	0x000000ff
        /*6354*/ 	.word	0x00034460
        /*6358*/ 	.short	0x0100
        /*635a*/ 	.byte	0x0b
	.zero		1


	//   ....[10]....
        /*635c*/ 	.word	0x00000cb0
        /*6360*/ 	.word	0x000000ff
        /*6364*/ 	.word	0x00034428
        /*6368*/ 	.short	0x0100
        /*636a*/ 	.byte	0x0b
	.zero		1


	//   ....[11]....
        /*636c*/ 	.word	0x00000cc0
        /*6370*/ 	.word	0x000000ff
        /*6374*/ 	.word	0x00034468
        /*6378*/ 	.short	0x0100
        /*637a*/ 	.byte	0x0b
	.zero		1


	//   ....[12]....
        /*637c*/ 	.word	0x00000cd0
        /*6380*/ 	.word	0x000000ff
        /*6384*/ 	.word	0x00034430
        /*6388*/ 	.short	0x0100
        /*638a*/ 	.byte	0x0b
	.zero		1


	//   ....[13]....
        /*638c*/ 	.word	0x00000ce0
        /*6390*/ 	.word	0x000000ff
        /*6394*/ 	.word	0x00034470
        /*6398*/ 	.short	0x0100
        /*639a*/ 	.byte	0x0b
	.zero		1


	//   ....[14]....
        /*639c*/ 	.word	0x00000cf0
        /*63a0*/ 	.word	0x000000ff
        /*63a4*/ 	.word	0x00034438
        /*63a8*/ 	.short	0x0100
        /*63aa*/ 	.byte	0x0b
	.zero		1


	//   ....[15]....
        /*63ac*/ 	.word	0x00000d00
        /*63b0*/ 	.word	0x000000ff
        /*63b4*/ 	.word	0x00034478
        /*63b8*/ 	.short	0x0100
        /*63ba*/ 	.byte	0x0b
	.zero		1


	//   ....[16]....
        /*63bc*/ 	.word	0x00000ea0
        /*63c0*/ 	.word	0x000000ff
        /*63c4*/ 	.word	0x00034480
        /*63c8*/ 	.short	0x0100
        /*63ca*/ 	.byte	0x0b
	.zero		1


	//   ....[17]....
        /*63cc*/ 	.word	0x00000eb0
        /*63d0*/ 	.word	0x000000ff
        /*63d4*/ 	.word	0x00034490
        /*63d8*/ 	.short	0x0100
        /*63da*/ 	.byte	0x0b
	.zero		1


	//   ....[18]....
        /*63dc*/ 	.word	0x00000ec0
        /*63e0*/ 	.word	0x000000ff
        /*63e4*/ 	.word	0x00034488
        /*63e8*/ 	.short	0x0100
        /*63ea*/ 	.byte	0x0b
	.zero		1


	//   ....[19]....
        /*63ec*/ 	.word	0x00000ed0
        /*63f0*/ 	.word	0x000000ff
        /*63f4*/ 	.word	0x00034498
        /*63f8*/ 	.short	0x0100
        /*63fa*/ 	.byte	0x0b
	.zero		1


	//   ....[20]....
        /*63fc*/ 	.word	0x000010c0
        /*6400*/ 	.word	0x000000ff
        /*6404*/ 	.word	0x000344a0
        /*6408*/ 	.short	0x0100
        /*640a*/ 	.byte	0x06
	.zero		1


	//   ....[21]....
        /*640c*/ 	.word	0x000010d0
        /*6410*/ 	.word	0x000000ff
        /*6414*/ 	.word	0x000344c0
        /*6418*/ 	.short	0x0100
        /*641a*/ 	.byte	0x06
	.zero		1


	//   ....[22]....
        /*641c*/ 	.word	0x000010e0
        /*6420*/ 	.word	0x000000ff
        /*6424*/ 	.word	0x000344a8
        /*6428*/ 	.short	0x0100
        /*642a*/ 	.byte	0x06
	.zero		1


	//   ....[23]....
        /*642c*/ 	.word	0x000010f0
        /*6430*/ 	.word	0x000000ff
        /*6434*/ 	.word	0x000344c8
        /*6438*/ 	.short	0x0100
        /*643a*/ 	.byte	0x06
	.zero		1


	//   ....[24]....
        /*643c*/ 	.word	0x00001100
        /*6440*/ 	.word	0x000000ff
        /*6444*/ 	.word	0x000344b0
        /*6448*/ 	.short	0x0100
        /*644a*/ 	.byte	0x06
	.zero		1


	//   ....[25]....
        /*644c*/ 	.word	0x00001110
        /*6450*/ 	.word	0x000000ff
        /*6454*/ 	.word	0x000344d0
        /*6458*/ 	.short	0x0100
        /*645a*/ 	.byte	0x06
	.zero		1


	//   ....[26]....
        /*645c*/ 	.word	0x00001120
        /*6460*/ 	.word	0x000000ff
        /*6464*/ 	.word	0x000344b8
        /*6468*/ 	.short	0x0100
        /*646a*/ 	.byte	0x06
	.zero		1


	//   ....[27]....
        /*646c*/ 	.word	0x00001130
        /*6470*/ 	.word	0x000000ff
        /*6474*/ 	.word	0x000344d8
        /*6478*/ 	.short	0x0100
        /*647a*/ 	.byte	0x06
	.zero		1


	//   ....[28]....
        /*647c*/ 	.word	0x000014f0
        /*6480*/ 	.word	0x000000ff
        /*6484*/ 	.word	0x000344e0
        /*6488*/ 	.short	0x0100
        /*648a*/ 	.byte	0x06
	.zero		1


	//   ....[29]....
        /*648c*/ 	.word	0x00001530
        /*6490*/ 	.word	0x000000ff
        /*6494*/ 	.word	0x000344e8
        /*6498*/ 	.short	0x0100
        /*649a*/ 	.byte	0x06
	.zero		1


	//   ....[30]....
        /*649c*/ 	.word	0x00001580
        /*64a0*/ 	.word	0x000000ff
        /*64a4*/ 	.word	0x000344f0
        /*64a8*/ 	.short	0x0100
        /*64aa*/ 	.byte	0x0b
	.zero		1


	//   ....[31]....
        /*64ac*/ 	.word	0x000015a0
        /*64b0*/ 	.word	0x000000ff
        /*64b4*/ 	.word	0x000344f8
        /*64b8*/ 	.short	0x0100
        /*64ba*/ 	.byte	0x0b
	.zero		1


	//   ....[32]....
        /*64bc*/ 	.word	0x00001610
        /*64c0*/ 	.word	0x000000ff
        /*64c4*/ 	.word	0x00034500
        /*64c8*/ 	.short	0x0100
        /*64ca*/ 	.byte	0x0b
	.zero		1


	//   ....[33]....
        /*64cc*/ 	.word	0x00001620
        /*64d0*/ 	.word	0x000000ff
        /*64d4*/ 	.word	0x00034508
        /*64d8*/ 	.short	0x0100
        /*64da*/ 	.byte	0x0b
	.zero		1


	//   ....[34]....
        /*64dc*/ 	.word	0x000030d0
        /*64e0*/ 	.word	0x000000ff
        /*64e4*/ 	.word	0x00034400
        /*64e8*/ 	.short	0x010a
        /*64ea*/ 	.byte	0x0b
	.zero		1


	//   ....[35]....
        /*64ec*/ 	.word	0x000031b0
        /*64f0*/ 	.word	0x000000ff
        /*64f4*/ 	.word	0x00000000
        /*64f8*/ 	.short	0x0101
        /*64fa*/ 	.byte	0x0b
	.zero		1


	//   ....[36]....
        /*64fc*/ 	.word	0x00003dd0
        /*6500*/ 	.word	0x00000008
        /*6504*/ 	.word	0x00000000
        /*6508*/ 	.short	0x010a
        /*650a*/ 	.byte	0x33
	.zero		1


	//   ....[37]....
        /*650c*/ 	.word	0x00004b00
        /*6510*/ 	.word	0x000000ff
        /*6514*/ 	.word	0x00034480
        /*6518*/ 	.short	0x010a
        /*651a*/ 	.byte	0x04
	.zero		1


	//   ....[38]....
        /*651c*/ 	.word	0x00004b40
        /*6520*/ 	.word	0x000000ff
        /*6524*/ 	.word	0x00034480
        /*6528*/ 	.short	0x010a
        /*652a*/ 	.byte	0x04
	.zero		1


	//   ....[39]....
        /*652c*/ 	.word	0x0000c680
        /*6530*/ 	.word	0x000000ff
        /*6534*/ 	.word	0x00034480
        /*6538*/ 	.short	0x010a
        /*653a*/ 	.byte	0x06
	.zero		1


	//   ....[40]....
        /*653c*/ 	.word	0x0000c6c0
        /*6540*/ 	.word	0x000000ff
        /*6544*/ 	.word	0x00034480
        /*6548*/ 	.short	0x010a
        /*654a*/ 	.byte	0x06
	.zero		1


	//   ....[41]....
        /*654c*/ 	.word	0x00014d80
        /*6550*/ 	.word	0x00000004
        /*6554*/ 	.word	0x00000000
        /*6558*/ 	.short	0x0101
        /*655a*/ 	.byte	0x3f
	.zero		1


	//   ....[42]....
        /*655c*/ 	.word	0x00014e90
        /*6560*/ 	.word	0x00000000
        /*6564*/ 	.word	0x00000000
        /*6568*/ 	.short	0x0101
        /*656a*/ 	.byte	0x32
	.zero		1


	//   ....[43]....
        /*656c*/ 	.word	0x00014f70
        /*6570*/ 	.word	0x00000000
        /*6574*/ 	.word	0x00000000
        /*6578*/ 	.short	0x0101
        /*657a*/ 	.byte	0x3f
	.zero		1


	//   ....[44]....
        /*657c*/ 	.word	0x00014fd0
        /*6580*/ 	.word	0x00000008
        /*6584*/ 	.word	0x00000010
        /*6588*/ 	.short	0x010a
        /*658a*/ 	.byte	0x33
	.zero		1


	//   ....[45]....
        /*658c*/ 	.word	0x00015730
        /*6590*/ 	.word	0x000000ff
        /*6594*/ 	.word	0x000344a0
        /*6598*/ 	.short	0x010a
        /*659a*/ 	.byte	0x30
	.zero		1


	//   ....[46]....
        /*659c*/ 	.word	0x00015e10
        /*65a0*/ 	.word	0x000000ff
        /*65a4*/ 	.word	0x000344a8
        /*65a8*/ 	.short	0x010a
        /*65aa*/ 	.byte	0x30
	.zero		1


	//   ....[47]....
        /*65ac*/ 	.word	0x00016360
        /*65b0*/ 	.word	0x000000ff
        /*65b4*/ 	.word	0x00000000
        /*65b8*/ 	.short	0x0101
        /*65ba*/ 	.byte	0x07
	.zero		1


	//   ....[48]....
        /*65bc*/ 	.word	0x00016390
        /*65c0*/ 	.word	0x000000ff
        /*65c4*/ 	.word	0x000344b0
        /*65c8*/ 	.short	0x010a
        /*65ca*/ 	.byte	0x30
	.zero		1


	//   ....[49]....
        /*65cc*/ 	.word	0x000169e0
        /*65d0*/ 	.word	0x000000ff
        /*65d4*/ 	.word	0x00000000
        /*65d8*/ 	.short	0x0101
        /*65da*/ 	.byte	0x08
	.zero		1


	//   ....[50]....
        /*65dc*/ 	.word	0x00016a10
        /*65e0*/ 	.word	0x000000ff
        /*65e4*/ 	.word	0x000344b8
        /*65e8*/ 	.short	0x010a
        /*65ea*/ 	.byte	0x30
	.zero		1


	//   ....[51]....
        /*65ec*/ 	.word	0x00016f60
        /*65f0*/ 	.word	0x000000ff
        /*65f4*/ 	.word	0x00000000
        /*65f8*/ 	.short	0x0101
        /*65fa*/ 	.byte	0x09
	.zero		1


	//   ....[52]....
        /*65fc*/ 	.word	0x00016fb0
        /*6600*/ 	.word	0x000000ff
        /*6604*/ 	.word	0x000344a0
        /*6608*/ 	.short	0x010a
        /*660a*/ 	.byte	0x30
	.zero		1


	//   ....[53]....
        /*660c*/ 	.word	0x00017600
        /*6610*/ 	.word	0x000000ff
        /*6614*/ 	.word	0x00000000
        /*6618*/ 	.short	0x0101
        /*661a*/ 	.byte	0x0a
	.zero		1


	//   ....[54]....
        /*661c*/ 	.word	0x00017630
        /*6620*/ 	.word	0x000000ff
        /*6624*/ 	.word	0x000344a8
        /*6628*/ 	.short	0x010a
        /*662a*/ 	.byte	0x30
	.zero		1


	//   ....[55]....
        /*662c*/ 	.word	0x00017b60
        /*6630*/ 	.word	0x000000ff
        /*6634*/ 	.word	0x00000000
        /*6638*/ 	.short	0x0101
        /*663a*/ 	.byte	0x07
	.zero		1


	//   ....[56]....
        /*663c*/ 	.word	0x00017b90
        /*6640*/ 	.word	0x000000ff
        /*6644*/ 	.word	0x000344b0
        /*6648*/ 	.short	0x010a
        /*664a*/ 	.byte	0x30
	.zero		1


	//   ....[57]....
        /*664c*/ 	.word	0x000181c0
        /*6650*/ 	.word	0x000000ff
        /*6654*/ 	.word	0x00000000
        /*6658*/ 	.short	0x0101
        /*665a*/ 	.byte	0x08
	.zero		1


	//   ....[58]....
        /*665c*/ 	.word	0x000181f0
        /*6660*/ 	.word	0x000000ff
        /*6664*/ 	.word	0x000344b8
        /*6668*/ 	.short	0x010a
        /*666a*/ 	.byte	0x30
	.zero		1


	//   ....[59]....
        /*666c*/ 	.word	0x00018720
        /*6670*/ 	.word	0x000000ff
        /*6674*/ 	.word	0x00000000
        /*6678*/ 	.short	0x0101
        /*667a*/ 	.byte	0x09
	.zero		1


	//   ....[60]....
        /*667c*/ 	.word	0x00018750
        /*6680*/ 	.word	0x000000ff
        /*6684*/ 	.word	0x000344a0
        /*6688*/ 	.short	0x010a
        /*668a*/ 	.byte	0x30
	.zero		1


	//   ....[61]....
        /*668c*/ 	.word	0x00018d80
        /*6690*/ 	.word	0x000000ff
        /*6694*/ 	.word	0x00000000
        /*6698*/ 	.short	0x0101
        /*669a*/ 	.byte	0x0a
	.zero		1


	//   ....[62]....
        /*669c*/ 	.word	0x00018db0
        /*66a0*/ 	.word	0x000000ff
        /*66a4*/ 	.word	0x000344a8
        /*66a8*/ 	.short	0x010a
        /*66aa*/ 	.byte	0x30
	.zero		1


	//   ....[63]....
        /*66ac*/ 	.word	0x000192e0
        /*66b0*/ 	.word	0x000000ff
        /*66b4*/ 	.word	0x00000000
        /*66b8*/ 	.short	0x0101
        /*66ba*/ 	.byte	0x07
	.zero		1


	//   ....[64]....
        /*66bc*/ 	.word	0x00019310
        /*66c0*/ 	.word	0x000000ff
        /*66c4*/ 	.word	0x000344b0
        /*66c8*/ 	.short	0x010a
        /*66ca*/ 	.byte	0x30
	.zero		1


	//   ....[65]....
        /*66cc*/ 	.word	0x00019940
        /*66d0*/ 	.word	0x000000ff
        /*66d4*/ 	.word	0x00000000
        /*66d8*/ 	.short	0x0101
        /*66da*/ 	.byte	0x08
	.zero		1


	//   ....[66]....
        /*66dc*/ 	.word	0x00019970
        /*66e0*/ 	.word	0x000000ff
        /*66e4*/ 	.word	0x000344b8
        /*66e8*/ 	.short	0x010a
        /*66ea*/ 	.byte	0x30
	.zero		1


	//   ....[67]....
        /*66ec*/ 	.word	0x00019ea0
        /*66f0*/ 	.word	0x000000ff
        /*66f4*/ 	.word	0x00000000
        /*66f8*/ 	.short	0x0101
        /*66fa*/ 	.byte	0x09
	.zero		1


	//   ....[68]....
        /*66fc*/ 	.word	0x00019ed0
        /*6700*/ 	.word	0x000000ff
        /*6704*/ 	.word	0x000344a0
        /*6708*/ 	.short	0x010a
        /*670a*/ 	.byte	0x30
	.zero		1


	//   ....[69]....
        /*670c*/ 	.word	0x0001a500
        /*6710*/ 	.word	0x000000ff
        /*6714*/ 	.word	0x00000000
        /*6718*/ 	.short	0x0101
        /*671a*/ 	.byte	0x0a
	.zero		1


	//   ....[70]....
        /*671c*/ 	.word	0x0001a530
        /*6720*/ 	.word	0x000000ff
        /*6724*/ 	.word	0x000344a8
        /*6728*/ 	.short	0x010a
        /*672a*/ 	.byte	0x30
	.zero		1


	//   ....[71]....
        /*672c*/ 	.word	0x0001aa60
        /*6730*/ 	.word	0x000000ff
        /*6734*/ 	.word	0x00000000
        /*6738*/ 	.short	0x0101
        /*673a*/ 	.byte	0x07
	.zero		1


	//   ....[72]....
        /*673c*/ 	.word	0x0001aa90
        /*6740*/ 	.word	0x000000ff
        /*6744*/ 	.word	0x000344b0
        /*6748*/ 	.short	0x010a
        /*674a*/ 	.byte	0x30
	.zero		1


	//   ....[73]....
        /*674c*/ 	.word	0x0001b0c0
        /*6750*/ 	.word	0x000000ff
        /*6754*/ 	.word	0x00000000
        /*6758*/ 	.short	0x0101
        /*675a*/ 	.byte	0x08
	.zero		1


	//   ....[74]....
        /*675c*/ 	.word	0x0001b0f0
        /*6760*/ 	.word	0x000000ff
        /*6764*/ 	.word	0x000344b8
        /*6768*/ 	.short	0x010a
        /*676a*/ 	.byte	0x30
	.zero		1


	//   ....[75]....
        /*676c*/ 	.word	0x0001b630
        /*6770*/ 	.word	0x000000ff
        /*6774*/ 	.word	0x00000000
        /*6778*/ 	.short	0x0101
        /*677a*/ 	.byte	0x09
	.zero		1


	//   ....[76]....
        /*677c*/ 	.word	0x0001b6c0
        /*6780*/ 	.word	0x000000ff
        /*6784*/ 	.word	0x00034400
        /*6788*/ 	.short	0x010a
        /*678a*/ 	.byte	0x04
	.zero		1


	//   ....[77]....
        /*678c*/ 	.word	0x0001b7c0
        /*6790*/ 	.word	0x000000ff
        /*6794*/ 	.word	0x00000000
        /*6798*/ 	.short	0x0101
        /*679a*/ 	.byte	0x04
	.zero		1


	//   ....[78]....
        /*679c*/ 	.word	0x0001b9c0
        /*67a0*/ 	.word	0x000000ff
        /*67a4*/ 	.word	0x00034400
        /*67a8*/ 	.short	0x010a
        /*67aa*/ 	.byte	0x04
	.zero		1


	//   ....[79]....
        /*67ac*/ 	.word	0x0001bab0
        /*67b0*/ 	.word	0x000000ff
        /*67b4*/ 	.word	0x00000000
        /*67b8*/ 	.short	0x0101
        /*67ba*/ 	.byte	0x04
	.zero		1


	//   ....[80]....
        /*67bc*/ 	.word	0x0001bf90
        /*67c0*/ 	.word	0x000000ff
        /*67c4*/ 	.word	0x00000000
        /*67c8*/ 	.short	0x0101
        /*67ca*/ 	.byte	0x0a
	.zero		1


	//   ....[81]....
        /*67cc*/ 	.word	0x0001bfc0
        /*67d0*/ 	.word	0x00000000
        /*67d4*/ 	.word	0x00000000
        /*67d8*/ 	.short	0x0101
        /*67da*/ 	.byte	0x32
	.zero		1


	//   ....[82]....
        /*67dc*/ 	.word	0x0001c760
        /*67e0*/ 	.word	0x000000ff
        /*67e4*/ 	.word	0x000344e8
        /*67e8*/ 	.short	0x010a
        /*67ea*/ 	.byte	0x05
	.zero		1


	//   ....[83]....
        /*67ec*/ 	.word	0x0001c890
        /*67f0*/ 	.word	0x000000ff
        /*67f4*/ 	.word	0x00034400
        /*67f8*/ 	.short	0x010a
        /*67fa*/ 	.byte	0x06
	.zero		1


	//   ....[84]....
        /*67fc*/ 	.word	0x0001c9b0
        /*6800*/ 	.word	0x000000ff
        /*6804*/ 	.word	0x00000000
        /*6808*/ 	.short	0x0101
        /*680a*/ 	.byte	0x06
	.zero		1


	//   ....[85]....
        /*680c*/ 	.word	0x0001cba0
        /*6810*/ 	.word	0x000000ff
        /*6814*/ 	.word	0x000344c0
        /*6818*/ 	.short	0x010a
        /*681a*/ 	.byte	0x05
	.zero		1


	//   ....[86]....
        /*681c*/ 	.word	0x0001cc60
        /*6820*/ 	.word	0x000000ff
        /*6824*/ 	.word	0x000344a0
        /*6828*/ 	.short	0x010b
        /*682a*/ 	.byte	0x05
	.zero		1


	//   ....[87]....
        /*682c*/ 	.word	0x0001ccc0
        /*6830*/ 	.word	0x000000ff
        /*6834*/ 	.word	0x00000000
        /*6838*/ 	.short	0x0101
        /*683a*/ 	.byte	0x06
	.zero		1


	//   ....[88]....
        /*683c*/ 	.word	0x0001ccf0
        /*6840*/ 	.word	0x000000ff
        /*6844*/ 	.word	0x000344c8
        /*6848*/ 	.short	0x010a
        /*684a*/ 	.byte	0x05
	.zero		1


	//   ....[89]....
        /*684c*/ 	.word	0x0001cdd0
        /*6850*/ 	.word	0x000000ff
        /*6854*/ 	.word	0x000344a8
        /*6858*/ 	.short	0x010b
        /*685a*/ 	.byte	0x05
	.zero		1


	//   ....[90]....
        /*685c*/ 	.word	0x0001ce40
        /*6860*/ 	.word	0x000000ff
        /*6864*/ 	.word	0x00000000
        /*6868*/ 	.short	0x0101
        /*686a*/ 	.byte	0x07
	.zero		1


	//   ....[91]....
        /*686c*/ 	.word	0x0001ce70
        /*6870*/ 	.word	0x000000ff
        /*6874*/ 	.word	0x000344d0
        /*6878*/ 	.short	0x010a
        /*687a*/ 	.byte	0x05
	.zero		1


	//   ....[92]....
        /*687c*/ 	.word	0x0001cf40
        /*6880*/ 	.word	0x000000ff
        /*6884*/ 	.word	0x000344b0
        /*6888*/ 	.short	0x010b
        /*688a*/ 	.byte	0x05
	.zero		1


	//   ....[93]....
        /*688c*/ 	.word	0x0001cfa0
        /*6890*/ 	.word	0x000000ff
        /*6894*/ 	.word	0x00000000
        /*6898*/ 	.short	0x0101
        /*689a*/ 	.byte	0x0e
	.zero		1


	//   ....[94]....
        /*689c*/ 	.word	0x0001cfd0
        /*68a0*/ 	.word	0x000000ff
        /*68a4*/ 	.word	0x000344d8
        /*68a8*/ 	.short	0x010a
        /*68aa*/ 	.byte	0x05
	.zero		1


	//   ....[95]....
        /*68ac*/ 	.word	0x0001d0b0
        /*68b0*/ 	.word	0x000000ff
        /*68b4*/ 	.word	0x000344b8
        /*68b8*/ 	.short	0x010b
        /*68ba*/ 	.byte	0x05
	.zero		1


	//   ....[96]....
        /*68bc*/ 	.word	0x0001d120
        /*68c0*/ 	.word	0x000000ff
        /*68c4*/ 	.word	0x00000000
        /*68c8*/ 	.short	0x0101
        /*68ca*/ 	.byte	0x0f
	.zero		1


	//   ....[97]....
        /*68cc*/ 	.word	0x0001d160
        /*68d0*/ 	.word	0x000000ff
        /*68d4*/ 	.word	0x000344c0
        /*68d8*/ 	.short	0x010a
        /*68da*/ 	.byte	0x05
	.zero		1


	//   ....[98]....
        /*68dc*/ 	.word	0x0001d220
        /*68e0*/ 	.word	0x000000ff
        /*68e4*/ 	.word	0x000344a0
        /*68e8*/ 	.short	0x010b
        /*68ea*/ 	.byte	0x05
	.zero		1


	//   ....[99]....
        /*68ec*/ 	.word	0x0001d260
        /*68f0*/ 	.word	0x000000ff
        /*68f4*/ 	.word	0x00000000
        /*68f8*/ 	.short	0x0101
        /*68fa*/ 	.byte	0x06
	.zero		1


	//   ....[100]....
        /*68fc*/ 	.word	0x0001d290
        /*6900*/ 	.word	0x000000ff
        /*6904*/ 	.word	0x000344c8
        /*6908*/ 	.short	0x010a
        /*690a*/ 	.byte	0x05
	.zero		1


	//   ....[101]....
        /*690c*/ 	.word	0x0001d360
        /*6910*/ 	.word	0x000000ff
        /*6914*/ 	.word	0x000344a8
        /*6918*/ 	.short	0x010b
        /*691a*/ 	.byte	0x05
	.zero		1


	//   ....[102]....
        /*691c*/ 	.word	0x0001d3a0
        /*6920*/ 	.word	0x000000ff
        /*6924*/ 	.word	0x00000000
        /*6928*/ 	.short	0x0101
        /*692a*/ 	.byte	0x07
	.zero		1


	//   ....[103]....
        /*692c*/ 	.word	0x0001d3e0
        /*6930*/ 	.word	0x000000ff
        /*6934*/ 	.word	0x000344d0
        /*6938*/ 	.short	0x010a
        /*693a*/ 	.byte	0x05
	.zero		1


	//   ....[104]....
        /*693c*/ 	.word	0x0001d4a0
        /*6940*/ 	.word	0x000000ff
        /*6944*/ 	.word	0x000344b0
        /*6948*/ 	.short	0x010b
        /*694a*/ 	.byte	0x05
	.zero		1


	//   ....[105]....
        /*694c*/ 	.word	0x0001d4e0
        /*6950*/ 	.word	0x000000ff
        /*6954*/ 	.word	0x00000000
        /*6958*/ 	.short	0x0101
        /*695a*/ 	.byte	0x0e
	.zero		1


	//   ....[106]....
        /*695c*/ 	.word	0x0001d510
        /*6960*/ 	.word	0x000000ff
        /*6964*/ 	.word	0x000344d8
        /*6968*/ 	.short	0x010a
        /*696a*/ 	.byte	0x05
	.zero		1


	//   ....[107]....
        /*696c*/ 	.word	0x0001d5e0
        /*6970*/ 	.word	0x000000ff
        /*6974*/ 	.word	0x000344b8
        /*6978*/ 	.short	0x010b
        /*697a*/ 	.byte	0x05
	.zero		1


	//   ....[108]....
        /*697c*/ 	.word	0x0001d620
        /*6980*/ 	.word	0x000000ff
        /*6984*/ 	.word	0x00000000
        /*6988*/ 	.short	0x0101
        /*698a*/ 	.byte	0x0f
	.zero		1


	//   ....[109]....
        /*698c*/ 	.word	0x0001d660
        /*6990*/ 	.word	0x000000ff
        /*6994*/ 	.word	0x000344c0
        /*6998*/ 	.short	0x010a
        /*699a*/ 	.byte	0x05
	.zero		1


	//   ....[110]....
        /*699c*/ 	.word	0x0001d720
        /*69a0*/ 	.word	0x000000ff
        /*69a4*/ 	.word	0x000344a0
        /*69a8*/ 	.short	0x010b
        /*69aa*/ 	.byte	0x05
	.zero		1


	//   ....[111]....
        /*69ac*/ 	.word	0x0001d760
        /*69b0*/ 	.word	0x000000ff
        /*69b4*/ 	.word	0x00000000
        /*69b8*/ 	.short	0x0101
        /*69ba*/ 	.byte	0x06
	.zero		1


	//   ....[112]....
        /*69bc*/ 	.word	0x0001d790
        /*69c0*/ 	.word	0x000000ff
        /*69c4*/ 	.word	0x000344c8
        /*69c8*/ 	.short	0x010a
        /*69ca*/ 	.byte	0x05
	.zero		1


	//   ....[113]....
        /*69cc*/ 	.word	0x0001d860
        /*69d0*/ 	.word	0x000000ff
        /*69d4*/ 	.word	0x000344a8
        /*69d8*/ 	.short	0x010b
        /*69da*/ 	.byte	0x05
	.zero		1


	//   ....[114]....
        /*69dc*/ 	.word	0x0001d8a0
        /*69e0*/ 	.word	0x000000ff
        /*69e4*/ 	.word	0x00000000
        /*69e8*/ 	.short	0x0101
        /*69ea*/ 	.byte	0x07
	.zero		1


	//   ....[115]....
        /*69ec*/ 	.word	0x0001d8e0
        /*69f0*/ 	.word	0x000000ff
        /*69f4*/ 	.word	0x000344d0
        /*69f8*/ 	.short	0x010a
        /*69fa*/ 	.byte	0x05
	.zero		1


	//   ....[116]....
        /*69fc*/ 	.word	0x0001d9a0
        /*6a00*/ 	.word	0x000000ff
        /*6a04*/ 	.word	0x000344b0
        /*6a08*/ 	.short	0x010b
        /*6a0a*/ 	.byte	0x05
	.zero		1


	//   ....[117]....
        /*6a0c*/ 	.word	0x0001d9e0
        /*6a10*/ 	.word	0x000000ff
        /*6a14*/ 	.word	0x00000000
        /*6a18*/ 	.short	0x0101
        /*6a1a*/ 	.byte	0x0e
	.zero		1


	//   ....[118]....
        /*6a1c*/ 	.word	0x0001da10
        /*6a20*/ 	.word	0x000000ff
        /*6a24*/ 	.word	0x000344d8
        /*6a28*/ 	.short	0x010a
        /*6a2a*/ 	.byte	0x05
	.zero		1


	//   ....[119]....
        /*6a2c*/ 	.word	0x0001dae0
        /*6a30*/ 	.word	0x000000ff
        /*6a34*/ 	.word	0x000344b8
        /*6a38*/ 	.short	0x010b
        /*6a3a*/ 	.byte	0x05
	.zero		1


	//   ....[120]....
        /*6a3c*/ 	.word	0x0001db20
        /*6a40*/ 	.word	0x000000ff
        /*6a44*/ 	.word	0x00000000
        /*6a48*/ 	.short	0x0101
        /*6a4a*/ 	.byte	0x0f
	.zero		1


	//   ....[121]....
        /*6a4c*/ 	.word	0x0001db60
        /*6a50*/ 	.word	0x000000ff
        /*6a54*/ 	.word	0x000344c0
        /*6a58*/ 	.short	0x010a
        /*6a5a*/ 	.byte	0x05
	.zero		1


	//   ....[122]....
        /*6a5c*/ 	.word	0x0001dc20
        /*6a60*/ 	.word	0x000000ff
        /*6a64*/ 	.word	0x000344a0
        /*6a68*/ 	.short	0x010b
        /*6a6a*/ 	.byte	0x05
	.zero		1


	//   ....[123]....
        /*6a6c*/ 	.word	0x0001dc60
        /*6a70*/ 	.word	0x000000ff
        /*6a74*/ 	.word	0x00000000
        /*6a78*/ 	.short	0x0101
        /*6a7a*/ 	.byte	0x06
	.zero		1


	//   ....[124]....
        /*6a7c*/ 	.word	0x0001dc90
        /*6a80*/ 	.word	0x000000ff
        /*6a84*/ 	.word	0x000344c8
        /*6a88*/ 	.short	0x010a
        /*6a8a*/ 	.byte	0x05
	.zero		1


	//   ....[125]....
        /*6a8c*/ 	.word	0x0001dd60
        /*6a90*/ 	.word	0x000000ff
        /*6a94*/ 	.word	0x000344a8
        /*6a98*/ 	.short	0x010b
        /*6a9a*/ 	.byte	0x05
	.zero		1


	//   ....[126]....
        /*6a9c*/ 	.word	0x0001dda0
        /*6aa0*/ 	.word	0x000000ff
        /*6aa4*/ 	.word	0x00000000
        /*6aa8*/ 	.short	0x0101
        /*6aaa*/ 	.byte	0x07
	.zero		1


	//   ....[127]....
        /*6aac*/ 	.word	0x0001dde0
        /*6ab0*/ 	.word	0x000000ff
        /*6ab4*/ 	.word	0x000344d0
        /*6ab8*/ 	.short	0x010a
        /*6aba*/ 	.byte	0x05
	.zero		1


	//   ....[128]....
        /*6abc*/ 	.word	0x0001dea0
        /*6ac0*/ 	.word	0x000000ff
        /*6ac4*/ 	.word	0x000344b0
        /*6ac8*/ 	.short	0x010b
        /*6aca*/ 	.byte	0x05
	.zero		1


	//   ....[129]....
        /*6acc*/ 	.word	0x0001dee0
        /*6ad0*/ 	.word	0x000000ff
        /*6ad4*/ 	.word	0x00000000
        /*6ad8*/ 	.short	0x0101
        /*6ada*/ 	.byte	0x0e
	.zero		1


	//   ....[130]....
        /*6adc*/ 	.word	0x0001df10
        /*6ae0*/ 	.word	0x000000ff
        /*6ae4*/ 	.word	0x000344d8
        /*6ae8*/ 	.short	0x010a
        /*6aea*/ 	.byte	0x05
	.zero		1


	//   ....[131]....
        /*6aec*/ 	.word	0x0001dff0
        /*6af0*/ 	.word	0x000000ff
        /*6af4*/ 	.word	0x000344b8
        /*6af8*/ 	.short	0x010b
        /*6afa*/ 	.byte	0x05
	.zero		1


	//   ....[132]....
        /*6afc*/ 	.word	0x0001e040
        /*6b00*/ 	.word	0x000000ff
        /*6b04*/ 	.word	0x00000000
        /*6b08*/ 	.short	0x0101
        /*6b0a*/ 	.byte	0x0f
	.zero		1


	//   ....[133]....
        /*6b0c*/ 	.word	0x0001e5b0
        /*6b10*/ 	.word	0x000000ff
        /*6b14*/ 	.word	0x000344c0
        /*6b18*/ 	.short	0x010a
        /*6b1a*/ 	.byte	0x05
	.zero		1


	//   ....[134]....
        /*6b1c*/ 	.word	0x0001e5f0
        /*6b20*/ 	.word	0x000000ff
        /*6b24*/ 	.word	0x000344c8
        /*6b28*/ 	.short	0x010a
        /*6b2a*/ 	.byte	0x05
	.zero		1


	//   ....[135]....
        /*6b2c*/ 	.word	0x0001e630
        /*6b30*/ 	.word	0x000000ff
        /*6b34*/ 	.word	0x000344d0
        /*6b38*/ 	.short	0x010a
        /*6b3a*/ 	.byte	0x05
	.zero		1


	//   ....[136]....
        /*6b3c*/ 	.word	0x0001e6a0
        /*6b40*/ 	.word	0x00000003
        /*6b44*/ 	.word	0x000344d8
        /*6b48*/ 	.short	0x010a
        /*6b4a*/ 	.byte	0x3f
	.zero		1


	//   ....[137]....
        /*6b4c*/ 	.word	0x0001f3d0
        /*6b50*/ 	.word	0x00000008
        /*6b54*/ 	.word	0x00034490
        /*6b58*/ 	.short	0x010a
        /*6b5a*/ 	.byte	0x3f
	.zero		1


	//   ....[138]....
        /*6b5c*/ 	.word	0x0001f720
        /*6b60*/ 	.word	0x000000ff
        /*6b64*/ 	.word	0x000344e8
        /*6b68*/ 	.short	0x0101
        /*6b6a*/ 	.byte	0x16
	.zero		1


	//   ....[139]....
        /*6b6c*/ 	.word	0x0001f820
        /*6b70*/ 	.word	0x00000003
        /*6b74*/ 	.word	0x00034400
        /*6b78*/ 	.short	0x010a
        /*6b7a*/ 	.byte	0x3f
	.zero		1


	//   ....[140]....
        /*6b7c*/ 	.word	0x0001f960
        /*6b80*/ 	.word	0x00000002
        /*6b84*/ 	.word	0x00000000
        /*6b88*/ 	.short	0x0101
        /*6b8a*/ 	.byte	0x3f
	.zero		1


	//   ....[141]....
        /*6b8c*/ 	.word	0x000201c0
        /*6b90*/ 	.word	0x00000007
        /*6b94*/ 	.word	0x00000000
        /*6b98*/ 	.short	0x010a
        /*6b9a*/ 	.byte	0x3f
	.zero		1


	//   ....[142]....
        /*6b9c*/ 	.word	0x00020240
        /*6ba0*/ 	.word	0x00000003
        /*6ba4*/ 	.word	0x00000000
        /*6ba8*/ 	.short	0x010a
        /*6baa*/ 	.byte	0x3f
	.zero		1


	//   ....[143]....
        /*6bac*/ 	.word	0x00021ec0
        /*6bb0*/ 	.word	0x0000000c
        /*6bb4*/ 	.word	0x00034440
        /*6bb8*/ 	.short	0x010a
        /*6bba*/ 	.byte	0x3f
	.zero		1


	//   ....[144]....
        /*6bbc*/ 	.word	0x00021fe0
        /*6bc0*/ 	.word	0x0000000c
        /*6bc4*/ 	.word	0x00034400
        /*6bc8*/ 	.short	0x0101
        /*6bca*/ 	.byte	0x3f
	.zero		1


	//   ....[145]....
        /*6bcc*/ 	.word	0x000220b0
        /*6bd0*/ 	.word	0x00000003
        /*6bd4*/ 	.word	0x00034440
        /*6bd8*/ 	.short	0x010a
        /*6bda*/ 	.byte	0x3f
	.zero		1


	//   ....[146]....
        /*6bdc*/ 	.word	0x00022160
        /*6be0*/ 	.word	0x00000003
        /*6be4*/ 	.word	0x00034440
        /*6be8*/ 	.short	0x010a
        /*6bea*/ 	.byte	0x3f
	.zero		1


	//   ....[147]....
        /*6bec*/ 	.word	0x00022210
        /*6bf0*/ 	.word	0x00000003
        /*6bf4*/ 	.word	0x00034440
        /*6bf8*/ 	.short	0x010a
        /*6bfa*/ 	.byte	0x3f
	.zero		1


	//   ....[148]....
        /*6bfc*/ 	.word	0x000222c0
        /*6c00*/ 	.word	0x00000003
        /*6c04*/ 	.word	0x00034440
        /*6c08*/ 	.short	0x010a
        /*6c0a*/ 	.byte	0x3f
	.zero		1


	//   ....[149]....
        /*6c0c*/ 	.word	0x00022370
        /*6c10*/ 	.word	0x00000003
        /*6c14*/ 	.word	0x00034440
        /*6c18*/ 	.short	0x010a
        /*6c1a*/ 	.byte	0x3f
	.zero		1


	//   ....[150]....
        /*6c1c*/ 	.word	0x00022420
        /*6c20*/ 	.word	0x00000003
        /*6c24*/ 	.word	0x00034440
        /*6c28*/ 	.short	0x010a
        /*6c2a*/ 	.byte	0x3f
	.zero		1


	//   ....[151]....
        /*6c2c*/ 	.word	0x000224d0
        /*6c30*/ 	.word	0x00000003
        /*6c34*/ 	.word	0x00034440
        /*6c38*/ 	.short	0x010a
        /*6c3a*/ 	.byte	0x3f
	.zero		1


	//   ....[152]....
        /*6c3c*/ 	.word	0x00022580
        /*6c40*/ 	.word	0x00000003
        /*6c44*/ 	.word	0x00034440
        /*6c48*/ 	.short	0x010a
        /*6c4a*/ 	.byte	0x3f
	.zero		1


	//   ....[153]....
        /*6c4c*/ 	.word	0x000225e0
        /*6c50*/ 	.word	0x0000000d
        /*6c54*/ 	.word	0x00034400
        /*6c58*/ 	.short	0x010a
        /*6c5a*/ 	.byte	0x3f
	.zero		1


	//   ....[154]....
        /*6c5c*/ 	.word	0x00022650
        /*6c60*/ 	.word	0x00000000
        /*6c64*/ 	.word	0x00000000
        /*6c68*/ 	.short	0x010a
        /*6c6a*/ 	.byte	0x3f
	.zero		1


	//   ....[155]....
        /*6c6c*/ 	.word	0x000226b0
        /*6c70*/ 	.word	0x00000003
        /*6c74*/ 	.word	0x00034480
        /*6c78*/ 	.short	0x010a
        /*6c7a*/ 	.byte	0x3f
	.zero		1


	//   ....[156]....
        /*6c7c*/ 	.word	0x00022710
        /*6c80*/ 	.word	0x00000009
        /*6c84*/ 	.word	0x00034480
        /*6c88*/ 	.short	0x010a
        /*6c8a*/ 	.byte	0x3f
	.zero		1


	//   ....[157]....
        /*6c8c*/ 	.word	0x00022780
        /*6c90*/ 	.word	0x00000002
        /*6c94*/ 	.word	0x00000010
        /*6c98*/ 	.short	0x010a
        /*6c9a*/ 	.byte	0x3f
	.zero		1


	//   ....[158]....
        /*6c9c*/ 	.word	0x00022840
        /*6ca0*/ 	.word	0x00000004
        /*6ca4*/ 	.word	0x000344a0
        /*6ca8*/ 	.short	0x010a
        /*6caa*/ 	.byte	0x3f
	.zero		1


	//   ....[159]....
        /*6cac*/ 	.word	0x000228a0
        /*6cb0*/ 	.word	0x0000000c
        /*6cb4*/ 	.word	0x000344a8
        /*6cb8*/ 	.short	0x010a
        /*6cba*/ 	.byte	0x3f
	.zero		1


	//   ....[160]....
        /*6cbc*/ 	.word	0x00022900
        /*6cc0*/ 	.word	0x0000000c
        /*6cc4*/ 	.word	0x000344b0
        /*6cc8*/ 	.short	0x010a
        /*6cca*/ 	.byte	0x3f
	.zero		1


	//   ....[161]....
        /*6ccc*/ 	.word	0x00022960
        /*6cd0*/ 	.word	0x0000000c
        /*6cd4*/ 	.word	0x000344b8
        /*6cd8*/ 	.short	0x010a
        /*6cda*/ 	.byte	0x3f
	.zero		1


	//   ....[162]....
        /*6cdc*/ 	.word	0x000229c0
        /*6ce0*/ 	.word	0x0000000d
        /*6ce4*/ 	.word	0x000344a0
        /*6ce8*/ 	.short	0x010a
        /*6cea*/ 	.byte	0x3f
	.zero		1


	//   ....[163]....
        /*6cec*/ 	.word	0x00022a20
        /*6cf0*/ 	.word	0x0000000d
        /*6cf4*/ 	.word	0x000344a8
        /*6cf8*/ 	.short	0x010a
        /*6cfa*/ 	.byte	0x3f
	.zero		1


	//   ....[164]....
        /*6cfc*/ 	.word	0x00022a80
        /*6d00*/ 	.word	0x0000000d
        /*6d04*/ 	.word	0x000344b0
        /*6d08*/ 	.short	0x010a
        /*6d0a*/ 	.byte	0x3f
	.zero		1


	//   ....[165]....
        /*6d0c*/ 	.word	0x00022ae0
        /*6d10*/ 	.word	0x0000000d
        /*6d14*/ 	.word	0x000344b8
        /*6d18*/ 	.short	0x010a
        /*6d1a*/ 	.byte	0x3f
	.zero		1


	//   ....[166]....
        /*6d1c*/ 	.word	0x00022b40
        /*6d20*/ 	.word	0x0000000c
        /*6d24*/ 	.word	0x000344a0
        /*6d28*/ 	.short	0x010a
        /*6d2a*/ 	.byte	0x3f
	.zero		1


	//   ....[167]....
        /*6d2c*/ 	.word	0x00022ba0
        /*6d30*/ 	.word	0x0000000c
        /*6d34*/ 	.word	0x000344a8
        /*6d38*/ 	.short	0x010a
        /*6d3a*/ 	.byte	0x3f
	.zero		1


	//   ....[168]....
        /*6d3c*/ 	.word	0x00022c00
        /*6d40*/ 	.word	0x0000000c
        /*6d44*/ 	.word	0x000344b0
        /*6d48*/ 	.short	0x010a
        /*6d4a*/ 	.byte	0x3f
	.zero		1


	//   ....[169]....
        /*6d4c*/ 	.word	0x00022c60
        /*6d50*/ 	.word	0x0000000c
        /*6d54*/ 	.word	0x000344b8
        /*6d58*/ 	.short	0x010a
        /*6d5a*/ 	.byte	0x3f
	.zero		1


	//   ....[170]....
        /*6d5c*/ 	.word	0x00022cc0
        /*6d60*/ 	.word	0x0000000d
        /*6d64*/ 	.word	0x000344a0
        /*6d68*/ 	.short	0x010a
        /*6d6a*/ 	.byte	0x3f
	.zero		1


	//   ....[171]....
        /*6d6c*/ 	.word	0x00022d20
        /*6d70*/ 	.word	0x0000000d
        /*6d74*/ 	.word	0x000344a8
        /*6d78*/ 	.short	0x010a
        /*6d7a*/ 	.byte	0x3f
	.zero		1


	//   ....[172]....
        /*6d7c*/ 	.word	0x00022d80
        /*6d80*/ 	.word	0x0000000d
        /*6d84*/ 	.word	0x000344b0
        /*6d88*/ 	.short	0x010a
        /*6d8a*/ 	.byte	0x3f
	.zero		1


	//   ....[173]....
        /*6d8c*/ 	.word	0x00022de0
        /*6d90*/ 	.word	0x0000000d
        /*6d94*/ 	.word	0x000344b8
        /*6d98*/ 	.short	0x010a
        /*6d9a*/ 	.byte	0x3f
	.zero		1


	//   ....[174]....
        /*6d9c*/ 	.word	0x00022e40
        /*6da0*/ 	.word	0x00000003
        /*6da4*/ 	.word	0x00034400
        /*6da8*/ 	.short	0x010a
        /*6daa*/ 	.byte	0x3f
	.zero		1


	//   ....[175]....
        /*6dac*/ 	.word	0x00022ea0
        /*6db0*/ 	.word	0x00000003
        /*6db4*/ 	.word	0x00034400
        /*6db8*/ 	.short	0x010a
        /*6dba*/ 	.byte	0x3f
	.zero		1


	//   ....[176]....
        /*6dbc*/ 	.word	0x00022f00
        /*6dc0*/ 	.word	0x00000003
        /*6dc4*/ 	.word	0x000344e8
        /*6dc8*/ 	.short	0x010a
        /*6dca*/ 	.byte	0x3f
	.zero		1


	//   ....[177]....
        /*6dcc*/ 	.word	0x00022f60
        /*6dd0*/ 	.word	0x00000006
        /*6dd4*/ 	.word	0x00034400
        /*6dd8*/ 	.short	0x010a
        /*6dda*/ 	.byte	0x3f
	.zero		1


	//   ....[178]....
        /*6ddc*/ 	.word	0x00022fc0
        /*6de0*/ 	.word	0x00000003
        /*6de4*/ 	.word	0x000344c0
        /*6de8*/ 	.short	0x010a
        /*6dea*/ 	.byte	0x3f
	.zero		1


	//   ....[179]....
        /*6dec*/ 	.word	0x00023020
        /*6df0*/ 	.word	0x00000003
        /*6df4*/ 	.word	0x000344c8
        /*6df8*/ 	.short	0x010a
        /*6dfa*/ 	.byte	0x3f
	.zero		1


	//   ....[180]....
        /*6dfc*/ 	.word	0x00023080
        /*6e00*/ 	.word	0x00000003
        /*6e04*/ 	.word	0x000344d0
        /*6e08*/ 	.short	0x010a
        /*6e0a*/ 	.byte	0x3f
	.zero		1


	//   ....[181]....
        /*6e0c*/ 	.word	0x000230e0
        /*6e10*/ 	.word	0x00000003
        /*6e14*/ 	.word	0x000344d8
        /*6e18*/ 	.short	0x010a
        /*6e1a*/ 	.byte	0x3f
	.zero		1


	//   ....[182]....
        /*6e1c*/ 	.word	0x00023140
        /*6e20*/ 	.word	0x00000003
        /*6e24*/ 	.word	0x000344c0
        /*6e28*/ 	.short	0x010a
        /*6e2a*/ 	.byte	0x3f
	.zero		1


	//   ....[183]....
        /*6e2c*/ 	.word	0x000231a0
        /*6e30*/ 	.word	0x00000003
        /*6e34*/ 	.word	0x000344c8
        /*6e38*/ 	.short	0x010a
        /*6e3a*/ 	.byte	0x3f
	.zero		1


	//   ....[184]....
        /*6e3c*/ 	.word	0x00023200
        /*6e40*/ 	.word	0x00000003
        /*6e44*/ 	.word	0x000344d0
        /*6e48*/ 	.short	0x010a
        /*6e4a*/ 	.byte	0x3f
	.zero		1


	//   ....[185]....
        /*6e4c*/ 	.word	0x00023260
        /*6e50*/ 	.word	0x00000003
        /*6e54*/ 	.word	0x000344d8
        /*6e58*/ 	.short	0x010a
        /*6e5a*/ 	.byte	0x3f
	.zero		1


	//   ....[186]....
        /*6e5c*/ 	.word	0x000232c0
        /*6e60*/ 	.word	0x00000003
        /*6e64*/ 	.word	0x000344c0
        /*6e68*/ 	.short	0x010a
        /*6e6a*/ 	.byte	0x3f
	.zero		1


	//   ....[187]....
        /*6e6c*/ 	.word	0x00023320
        /*6e70*/ 	.word	0x00000003
        /*6e74*/ 	.word	0x000344c8
        /*6e78*/ 	.short	0x010a
        /*6e7a*/ 	.byte	0x3f
	.zero		1


	//   ....[188]....
        /*6e7c*/ 	.word	0x00023380
        /*6e80*/ 	.word	0x00000003
        /*6e84*/ 	.word	0x000344d0
        /*6e88*/ 	.short	0x010a
        /*6e8a*/ 	.byte	0x3f
	.zero		1


	//   ....[189]....
        /*6e8c*/ 	.word	0x000233e0
        /*6e90*/ 	.word	0x00000003
        /*6e94*/ 	.word	0x000344d8
        /*6e98*/ 	.short	0x010a
        /*6e9a*/ 	.byte	0x3f
	.zero		1


	//   ....[190]....
        /*6e9c*/ 	.word	0x00023440
        /*6ea0*/ 	.word	0x00000003
        /*6ea4*/ 	.word	0x000344c0
        /*6ea8*/ 	.short	0x010a
        /*6eaa*/ 	.byte	0x3f
	.zero		1


	//   ....[191]....
        /*6eac*/ 	.word	0x000234a0
        /*6eb0*/ 	.word	0x00000003
        /*6eb4*/ 	.word	0x000344c8
        /*6eb8*/ 	.short	0x010a
        /*6eba*/ 	.byte	0x3f
	.zero		1


	//   ....[192]....
        /*6ebc*/ 	.word	0x00023500
        /*6ec0*/ 	.word	0x00000003
        /*6ec4*/ 	.word	0x000344d0
        /*6ec8*/ 	.short	0x010a
        /*6eca*/ 	.byte	0x3f
	.zero		1


	//   ....[193]....
        /*6ecc*/ 	.word	0x00023560
        /*6ed0*/ 	.word	0x00000003
        /*6ed4*/ 	.word	0x000344d8
        /*6ed8*/ 	.short	0x010a
        /*6eda*/ 	.byte	0x3f
	.zero		1


	//   ....[194]....
        /*6edc*/ 	.word	0x000235c0
        /*6ee0*/ 	.word	0x00000003
        /*6ee4*/ 	.word	0x000344c0
        /*6ee8*/ 	.short	0x010a
        /*6eea*/ 	.byte	0x3f
	.zero		1


	//   ....[195]....
        /*6eec*/ 	.word	0x00023620
        /*6ef0*/ 	.word	0x00000003
        /*6ef4*/ 	.word	0x000344c8
        /*6ef8*/ 	.short	0x010a
        /*6efa*/ 	.byte	0x3f
	.zero		1


	//   ....[196]....
        /*6efc*/ 	.word	0x00023680
        /*6f00*/ 	.word	0x00000003
        /*6f04*/ 	.word	0x000344d0
        /*6f08*/ 	.short	0x010a
        /*6f0a*/ 	.byte	0x3f
	.zero		1


	//   ....[197]....
        /*6f0c*/ 	.word	0x00023750
        /*6f10*/ 	.word	0x00000008
        /*6f14*/ 	.word	0x00034490
        /*6f18*/ 	.short	0x010a
        /*6f1a*/ 	.byte	0x3f
	.zero		1


	//   ....[198]....
        /*6f1c*/ 	.word	0x000237a0
        /*6f20*/ 	.word	0x00000003
        /*6f24*/ 	.word	0x00034400
        /*6f28*/ 	.short	0x010a
        /*6f2a*/ 	.byte	0x3f
	.zero		1


	//   ....[199]....
        /*6f2c*/ 	.word	0x000239b0
        /*6f30*/ 	.word	0x00000007
        /*6f34*/ 	.word	0x00000000
        /*6f38*/ 	.short	0x010a
        /*6f3a*/ 	.byte	0x3f
	.zero		1


	//   ....[200]....
        /*6f3c*/ 	.word	0x00023a00
        /*6f40*/ 	.word	0x0000000c
        /*6f44*/ 	.word	0x00034440
        /*6f48*/ 	.short	0x010a
        /*6f4a*/ 	.byte	0x3f
	.zero		1


	//   ....[201]....
        /*6f4c*/ 	.word	0x00023a50
        /*6f50*/ 	.word	0x00000003
        /*6f54*/ 	.word	0x00034440
        /*6f58*/ 	.short	0x010a
        /*6f5a*/ 	.byte	0x3f
	.zero		1


	//   ....[202]....
        /*6f5c*/ 	.word	0x00023aa0
        /*6f60*/ 	.word	0x00000003
        /*6f64*/ 	.word	0x00034440
        /*6f68*/ 	.short	0x010a
        /*6f6a*/ 	.byte	0x3f
	.zero		1


	//   ....[203]....
        /*6f6c*/ 	.word	0x00023af0
        /*6f70*/ 	.word	0x00000003
        /*6f74*/ 	.word	0x00034440
        /*6f78*/ 	.short	0x010a
        /*6f7a*/ 	.byte	0x3f
	.zero		1


	//   ....[204]....
        /*6f7c*/ 	.word	0x00023b40
        /*6f80*/ 	.word	0x00000003
        /*6f84*/ 	.word	0x00034440
        /*6f88*/ 	.short	0x010a
        /*6f8a*/ 	.byte	0x3f
	.zero		1


	//   ....[205]....
        /*6f8c*/ 	.word	0x00023b90
        /*6f90*/ 	.word	0x00000003
        /*6f94*/ 	.word	0x00034440
        /*6f98*/ 	.short	0x010a
        /*6f9a*/ 	.byte	0x3f
	.zero		1


	//   ....[206]....
        /*6f9c*/ 	.word	0x00023be0
        /*6fa0*/ 	.word	0x00000003
        /*6fa4*/ 	.word	0x00034440
        /*6fa8*/ 	.short	0x010a
        /*6faa*/ 	.byte	0x3f
	.zero		1


	//   ....[207]....
        /*6fac*/ 	.word	0x00023c30
        /*6fb0*/ 	.word	0x00000003
        /*6fb4*/ 	.word	0x00034440
        /*6fb8*/ 	.short	0x010a
        /*6fba*/ 	.byte	0x3f
	.zero		1


	//----- nvinfo : EIATTR_NUM_MBARRIERS
	.align		4
.L_39:
        /*6fbc*/ 	.byte	0x03, 0x38
        /*6fbe*/ 	.short	0x0022


	//----- nvinfo : EIATTR_EXIT_INSTR_OFFSETS
	.align		4
        /*6fc0*/ 	.byte	0x04, 0x1c
        /*6fc2*/ 	.short	(.L_41 - .L_40)


	//   ....[0]....
.L_40:
        /*6fc4*/ 	.word	0x00002f90


	//   ....[1]....
        /*6fc8*/ 	.word	0x000031c0


	//   ....[2]....
        /*6fcc*/ 	.word	0x00003330


	//   ....[3]....
        /*6fd0*/ 	.word	0x0001bfe0


	//   ....[4]....
        /*6fd4*/ 	.word	0x0001c080


	//   ....[5]....
        /*6fd8*/ 	.word	0x0001e6f0


	//   ....[6]....
        /*6fdc*/ 	.word	0x00020290


	//   ....[7]....
        /*6fe0*/ 	.word	0x000225b0


	//----- nvinfo : EIATTR_MAX_THREADS
	.align		4
.L_41:
        /*6fe4*/ 	.byte	0x04, 0x05
        /*6fe6*/ 	.short	(.L_43 - .L_42)
.L_42:
        /*6fe8*/ 	.word	0x00000180
        /*6fec*/ 	.word	0x00000001
        /*6ff0*/ 	.word	0x00000001


	//----- nvinfo : EIATTR_CRS_STACK_SIZE
	.align		4
.L_43:
        /*6ff4*/ 	.byte	0x04, 0x1e
        /*6ff6*/ 	.short	(.L_45 - .L_44)
.L_44:
        /*6ff8*/ 	.word	0x00000000


	//----- nvinfo : EIATTR_CBANK_PARAM_SIZE
	.align		4
.L_45:
        /*6ffc*/ 	.byte	0x03, 0x19
        /*6ffe*/ 	.short	0x0770


	//----- nvinfo : EIATTR_PARAM_CBANK
	.align		4
        /*7000*/ 	.byte	0x04, 0x0a
        /*7002*/ 	.short	(.L_47 - .L_46)
	.align		4
.L_46:
        /*7004*/ 	.word	index@(.nv.constant0._ZN7cutlass13device_kernelINS_4gemm6kernel13GemmUniversalINS1_17GroupProblemShapeIN4cute5tupleIJiiiEEEEENS1_10collective13CollectiveMmaINS1_39MainloopSm90ArrayTmaGmmaWarpSpecializedILi2ENS6_IJNS5_1CILi2EEENSC_ILi1EEESE_EEENS1_40KernelPtrArrayTmaWarpSpecializedPingpongEEENS6_IJNSC_ILi128EEENSC_ILi256EEESI_EEENS_6half_tEPNS6_IJlSE_NSC_ILi0EEEEEESL_SO_NS5_8TiledMMAINS5_8MMA_AtomIJNS5_4SM904GMMA26MMA_64x256x16_F32F16F16_SSILNSS_5MajorE0ELSU_0ELNSS_7ScaleInE1ELSV_1EEEEEENS5_6LayoutINS6_IJSE_SE_SE_EEENS6_IJSM_SM_SM_EEEEENS6_IJNS5_10UnderscoreES12_S12_EEEEENS5_13SM90_TMA_LOADENS5_14ComposedLayoutINS5_7SwizzleILi3ELi4ELi3EEENS5_18smem_ptr_flag_bitsILi16EEENSY_INS6_IJNSC_ILi8EEENSC_ILi64EEEEEENS6_IJS1C_SE_EEEEEEEvNS5_8identityENS5_23SM90_TMA_LOAD_MULTICASTES1G_vS1H_EENS_8epilogue10collective18CollectiveEpilogueINS1K_30Sm90PtrArrayTmaWarpSpecializedILi4ELi2ELi16ELb1ELb0ELi2EEEJSK_NS6_IJS1C_NSC_ILi32EEEEEESL_PNS6_IJSE_lSM_EEESL_S1S_NS1K_6fusion15FusionCallbacksIS1O_NS1T_17LinearCombinationISL_fSL_fLNS_15FloatRoundStyleE2EEESK_S1Q_JEEES15_NS16_IS18_S1A_NSY_INS6_IJS1C_S1B_EEENS6_IJSE_S1C_EEEEEEENS5_17SM75_U16x8_LDSM_TENS5_14SM90_TMA_STOREES22_NS5_17SM90_U16x8_STSM_TENS5_9Copy_AtomIJNS5_17SM90_U32x4_STSM_NESL_EEEvEEEvvEEEEvNT_6ParamsE)
        /*7008*/ 	.short	0x0210
        /*700a*/ 	.short	0x0770


	//----- nvinfo : EIATTR_SW_WAR
	.align		4
.L_47:
        /*700c*/ 	.byte	0x04, 0x36
        /*700e*/ 	.short	(.L_49 - .L_48)
.L_48:
        /*7010*/ 	.word	0x00000008
.L_49:


//--------------------- .nv.callgraph             --------------------------
	.section	.nv.callgraph,"",@"SHT_CUDA_CALLGRAPH"
	.align	4
	.sectionentsize	8
	.align		4
        /*0000*/ 	.word	0x00000000
	.align		4
        /*0004*/ 	.word	0xffffffff
	.align		4
        /*0008*/ 	.word	index@(_ZN7cutlass13device_kernelINS_4gemm6kernel13GemmUniversalINS1_17GroupProblemShapeIN4cute5tupleIJiiiEEEEENS1_10collective13CollectiveMmaINS1_39MainloopSm90ArrayTmaGmmaWarpSpecializedILi2ENS6_IJNS5_1CILi2EEENSC_ILi1EEESE_EEENS1_40KernelPtrArrayTmaWarpSpecializedPingpongEEENS6_IJNSC_ILi128EEENSC_ILi256EEESI_EEENS_6half_tEPNS6_IJlSE_NSC_ILi0EEEEEESL_SO_NS5_8TiledMMAINS5_8MMA_AtomIJNS5_4SM904GMMA26MMA_64x256x16_F32F16F16_SSILNSS_5MajorE0ELSU_0ELNSS_7ScaleInE1ELSV_1EEEEEENS5_6LayoutINS6_IJSE_SE_SE_EEENS6_IJSM_SM_SM_EEEEENS6_IJNS5_10UnderscoreES12_S12_EEEEENS5_13SM90_TMA_LOADENS5_14ComposedLayoutINS5_7SwizzleILi3ELi4ELi3EEENS5_18smem_ptr_flag_bitsILi16EEENSY_INS6_IJNSC_ILi8EEENSC_ILi64EEEEEENS6_IJS1C_SE_EEEEEEEvNS5_8identityENS5_23SM90_TMA_LOAD_MULTICASTES1G_vS1H_EENS_8epilogue10collective18CollectiveEpilogueINS1K_30Sm90PtrArrayTmaWarpSpecializedILi4ELi2ELi16ELb1ELb0ELi2EEEJSK_NS6_IJS1C_NSC_ILi32EEEEEESL_PNS6_IJSE_lSM_EEESL_S1S_NS1K_6fusion15FusionCallbacksIS1O_NS1T_17LinearCombinationISL_fSL_fLNS_15FloatRoundStyleE2EEESK_S1Q_JEEES15_NS16_IS18_S1A_NSY_INS6_IJS1C_S1B_EEENS6_IJSE_S1C_EEEEEEENS5_17SM75_U16x8_LDSM_TENS5_14SM90_TMA_STOREES22_NS5_17SM90_U16x8_STSM_TENS5_9Copy_AtomIJNS5_17SM90_U32x4_STSM_NESL_EEEvEEEvvEEEEvNT_6ParamsE)
	.align		4
        /*000c*/ 	.word	index@(__assertfail)
	.align		4
        /*0010*/ 	.word	0x00000000
	.align		4
        /*0014*/ 	.word	0xfffffffe
	.align		4
        /*0018*/ 	.word	0x00000000
	.align		4
        /*001c*/ 	.word	0xfffffffd
	.align		4
        /*0020*/ 	.word	0x00000000
	.align		4
        /*0024*/ 	.word	0xfffffffc


//--------------------- .nv.constant4             --------------------------
	.section	.nv.constant4,"a",@progbits
	.align	8
	.align		8
.nv.constant4:
        /*0000*/ 	.dword	__assertfail
	.align		8
        /*0008*/ 	.dword	__unnamed_1
	.align		8
        /*0010*/ 	.dword	_ZN39_INTERNAL_93db68fa_4_k_cu_4c7de756_40394cuda3std3__45__cpo5beginE
	.align		8
        /*0018*/ 	.dword	_ZN39_INTERNAL_93db68fa_4_k_cu_4c7de756_40394cuda3std3__45__cpo3endE
	.align		8
        /*0020*/ 	.dword	_ZN39_INTERNAL_93db68fa_4_k_cu_4c7de756_40394cuda3std3__45__cpo6cbeginE
	.align		8
        /*0028*/ 	.dword	_ZN39_INTERNAL_93db68fa_4_k_cu_4c7de756_40394cuda3std3__45__cpo4cendE
	.align		8
        /*0030*/ 	.dword	_ZN39_INTERNAL_93db68fa_4_k_cu_4c7de756_40394cuda3std3__441_GLOBAL__N__93db68fa_4_k_cu_4c7de756_40396ignoreE
	.align		8
        /*0038*/ 	.dword	_ZN39_INTERNAL_93db68fa_4_k_cu_4c7de756_40394cuda3std3__419piecewise_constructE
	.align		8
        /*0040*/ 	.dword	_ZN39_INTERNAL_93db68fa_4_k_cu_4c7de756_40394cuda3std3__48in_placeE
	.align		8
        /*0048*/ 	.dword	_ZN39_INTERNAL_93db68fa_4_k_cu_4c7de756_40394cuda3std6ranges3__45__cpo4swapE
	.align		8
        /*0050*/ 	.dword	_ZN39_INTERNAL_93db68fa_4_k_cu_4c7de756_40394cuda3std6ranges3__45__cpo9iter_moveE
	.align		8
        /*0058*/ 	.dword	_ZN39_INTERNAL_93db68fa_4_k_cu_4c7de756_40394cute7productE
	.align		8
        /*0060*/ 	.dword	_ZN39_INTERNAL_93db68fa_4_k_cu_4c7de756_40394cute1_E
	.align		8
        /*0068*/ 	.dword	$str$24
	.align		8
        /*0070*/ 	.dword	$str$25


//--------------------- .text._ZN7cutlass13device_kernelINS_4gemm6kernel13GemmUniversalINS1_17GroupProblemShapeIN4cute5tupleIJiiiEEEEENS1_10collective13CollectiveMmaINS1_39MainloopSm90ArrayTmaGmmaWarpSpecializedILi2ENS6_IJNS5_1CILi2EEENSC_ILi1EEESE_EEENS1_40KernelPtrArrayTmaWarpSpecializedPingpongEEENS6_IJNSC_ILi128EEENSC_ILi256EEESI_EEENS_6half_tEPNS6_IJlSE_NSC_ILi0EEEEEESL_SO_NS5_8TiledMMAINS5_8MMA_AtomIJNS5_4SM904GMMA26MMA_64x256x16_F32F16F16_SSILNSS_5MajorE0ELSU_0ELNSS_7ScaleInE1ELSV_1EEEEEENS5_6LayoutINS6_IJSE_SE_SE_EEENS6_IJSM_SM_SM_EEEEENS6_IJNS5_10UnderscoreES12_S12_EEEEENS5_13SM90_TMA_LOADENS5_14ComposedLayoutINS5_7SwizzleILi3ELi4ELi3EEENS5_18smem_ptr_flag_bitsILi16EEENSY_INS6_IJNSC_ILi8EEENSC_ILi64EEEEEENS6_IJS1C_SE_EEEEEEEvNS5_8identityENS5_23SM90_TMA_LOAD_MULTICASTES1G_vS1H_EENS_8epilogue10collective18CollectiveEpilogueINS1K_30Sm90PtrArrayTmaWarpSpecializedILi4ELi2ELi16ELb1ELb0ELi2EEEJSK_NS6_IJS1C_NSC_ILi32EEEEEESL_PNS6_IJSE_lSM_EEESL_S1S_NS1K_6fusion15FusionCallbacksIS1O_NS1T_17LinearCombinationISL_fSL_fLNS_15FloatRoundStyleE2EEESK_S1Q_JEEES15_NS16_IS18_S1A_NSY_INS6_IJS1C_S1B_EEENS6_IJSE_S1C_EEEEEEENS5_17SM75_U16x8_LDSM_TENS5_14SM90_TMA_STOREES22_NS5_17SM90_U16x8_STSM_TENS5_9Copy_AtomIJNS5_17SM90_U32x4_STSM_NESL_EEEvEEEvvEEEEvNT_6ParamsE --------------------------
	.section	.text._ZN7cutlass13device_kernelINS_4gemm6kernel13GemmUniversalINS1_17GroupProblemShapeIN4cute5tupleIJiiiEEEEENS1_10collective13CollectiveMmaINS1_39MainloopSm90ArrayTmaGmmaWarpSpecializedILi2ENS6_IJNS5_1CILi2EEENSC_ILi1EEESE_EEENS1_40KernelPtrArrayTmaWarpSpecializedPingpongEEENS6_IJNSC_ILi128EEENSC_ILi256EEESI_EEENS_6half_tEPNS6_IJlSE_NSC_ILi0EEEEEESL_SO_NS5_8TiledMMAINS5_8MMA_AtomIJNS5_4SM904GMMA26MMA_64x256x16_F32F16F16_SSILNSS_5MajorE0ELSU_0ELNSS_7ScaleInE1ELSV_1EEEEEENS5_6LayoutINS6_IJSE_SE_SE_EEENS6_IJSM_SM_SM_EEEEENS6_IJNS5_10UnderscoreES12_S12_EEEEENS5_13SM90_TMA_LOADENS5_14ComposedLayoutINS5_7SwizzleILi3ELi4ELi3EEENS5_18smem_ptr_flag_bitsILi16EEENSY_INS6_IJNSC_ILi8EEENSC_ILi64EEEEEENS6_IJS1C_SE_EEEEEEEvNS5_8identityENS5_23SM90_TMA_LOAD_MULTICASTES1G_vS1H_EENS_8epilogue10collective18CollectiveEpilogueINS1K_30Sm90PtrArrayTmaWarpSpecializedILi4ELi2ELi16ELb1ELb0ELi2EEEJSK_NS6_IJS1C_NSC_ILi32EEEEEESL_PNS6_IJSE_lSM_EEESL_S1S_NS1K_6fusion15FusionCallbacksIS1O_NS1T_17LinearCombinationISL_fSL_fLNS_15FloatRoundStyleE2EEESK_S1Q_JEEES15_NS16_IS18_S1A_NSY_INS6_IJS1C_S1B_EEENS6_IJSE_S1C_EEEEEEENS5_17SM75_U16x8_LDSM_TENS5_14SM90_TMA_STOREES22_NS5_17SM90_U16x8_STSM_TENS5_9Copy_AtomIJNS5_17SM90_U32x4_STSM_NESL_EEEvEEEvvEEEEvNT_6ParamsE,"ax",@progbits
	.align	128
.text._ZN7cutlass13device_kernelINS_4gemm6kernel13GemmUniversalINS1_17GroupProblemShapeIN4cute5tupleIJiiiEEEEENS1_10collective13CollectiveMmaINS1_39MainloopSm90ArrayTmaGmmaWarpSpecializedILi2ENS6_IJNS5_1CILi2EEENSC_ILi1EEESE_EEENS1_40KernelPtrArrayTmaWarpSpecializedPingpongEEENS6_IJNSC_ILi128EEENSC_ILi256EEESI_EEENS_6half_tEPNS6_IJlSE_NSC_ILi0EEEEEESL_SO_NS5_8TiledMMAINS5_8MMA_AtomIJNS5_4SM904GMMA26MMA_64x256x16_F32F16F16_SSILNSS_5MajorE0ELSU_0ELNSS_7ScaleInE1ELSV_1EEEEEENS5_6LayoutINS6_IJSE_SE_SE_EEENS6_IJSM_SM_SM_EEEEENS6_IJNS5_10UnderscoreES12_S12_EEEEENS5_13SM90_TMA_LOADENS5_14ComposedLayoutINS5_7SwizzleILi3ELi4ELi3EEENS5_18smem_ptr_flag_bitsILi16EEENSY_INS6_IJNSC_ILi8EEENSC_ILi64EEEEEENS6_IJS1C_SE_EEEEEEEvNS5_8identityENS5_23SM90_TMA_LOAD_MULTICASTES1G_vS1H_EENS_8epilogue10collective18CollectiveEpilogueINS1K_30Sm90PtrArrayTmaWarpSpecializedILi4ELi2ELi16ELb1ELb0ELi2EEEJSK_NS6_IJS1C_NSC_ILi32EEEEEESL_PNS6_IJSE_lSM_EEESL_S1S_NS1K_6fusion15FusionCallbacksIS1O_NS1T_17LinearCombinationISL_fSL_fLNS_15FloatRoundStyleE2EEESK_S1Q_JEEES15_NS16_IS18_S1A_NSY_INS6_IJS1C_S1B_EEENS6_IJSE_S1C_EEEEEEENS5_17SM75_U16x8_LDSM_TENS5_14SM90_TMA_STOREES22_NS5_17SM90_U16x8_STSM_TENS5_9Copy_AtomIJNS5_17SM90_U32x4_STSM_NESL_EEEvEEEvvEEEEvNT_6ParamsE:
        .type           _ZN7cutlass13device_kernelINS_4gemm6kernel13GemmUniversalINS1_17GroupProblemShapeIN4cute5tupleIJiiiEEEEENS1_10collective13CollectiveMmaINS1_39MainloopSm90ArrayTmaGmmaWarpSpecializedILi2ENS6_IJNS5_1CILi2EEENSC_ILi1EEESE_EEENS1_40KernelPtrArrayTmaWarpSpecializedPingpongEEENS6_IJNSC_ILi128EEENSC_ILi256EEESI_EEENS_6half_tEPNS6_IJlSE_NSC_ILi0EEEEEESL_SO_NS5_8TiledMMAINS5_8MMA_AtomIJNS5_4SM904GMMA26MMA_64x256x16_F32F16F16_SSILNSS_5MajorE0ELSU_0ELNSS_7ScaleInE1ELSV_1EEEEEENS5_6LayoutINS6_IJSE_SE_SE_EEENS6_IJSM_SM_SM_EEEEENS6_IJNS5_10UnderscoreES12_S12_EEEEENS5_13SM90_TMA_LOADENS5_14ComposedLayoutINS5_7SwizzleILi3ELi4ELi3EEENS5_18smem_ptr_flag_bitsILi16EEENSY_INS6_IJNSC_ILi8EEENSC_ILi64EEEEEENS6_IJS1C_SE_EEEEEEEvNS5_8identityENS5_23SM90_TMA_LOAD_MULTICASTES1G_vS1H_EENS_8epilogue10collective18CollectiveEpilogueINS1K_30Sm90PtrArrayTmaWarpSpecializedILi4ELi2ELi16ELb1ELb0ELi2EEEJSK_NS6_IJS1C_NSC_ILi32EEEEEESL_PNS6_IJSE_lSM_EEESL_S1S_NS1K_6fusion15FusionCallbacksIS1O_NS1T_17LinearCombinationISL_fSL_fLNS_15FloatRoundStyleE2EEESK_S1Q_JEEES15_NS16_IS18_S1A_NSY_INS6_IJS1C_S1B_EEENS6_IJSE_S1C_EEEEEEENS5_17SM75_U16x8_LDSM_TENS5_14SM90_TMA_STOREES22_NS5_17SM90_U16x8_STSM_TENS5_9Copy_AtomIJNS5_17SM90_U32x4_STSM_NESL_EEEvEEEvvEEEEvNT_6ParamsE,@function
        .size           _ZN7cutlass13device_kernelINS_4gemm6kernel13GemmUniversalINS1_17GroupProblemShapeIN4cute5tupleIJiiiEEEEENS1_10collective13CollectiveMmaINS1_39MainloopSm90ArrayTmaGmmaWarpSpecializedILi2ENS6_IJNS5_1CILi2EEENSC_ILi1EEESE_EEENS1_40KernelPtrArrayTmaWarpSpecializedPingpongEEENS6_IJNSC_ILi128EEENSC_ILi256EEESI_EEENS_6half_tEPNS6_IJlSE_NSC_ILi0EEEEEESL_SO_NS5_8TiledMMAINS5_8MMA_AtomIJNS5_4SM904GMMA26MMA_64x256x16_F32F16F16_SSILNSS_5MajorE0ELSU_0ELNSS_7ScaleInE1ELSV_1EEEEEENS5_6LayoutINS6_IJSE_SE_SE_EEENS6_IJSM_SM_SM_EEEEENS6_IJNS5_10UnderscoreES12_S12_EEEEENS5_13SM90_TMA_LOADENS5_14ComposedLayoutINS5_7SwizzleILi3ELi4ELi3EEENS5_18smem_ptr_flag_bitsILi16EEENSY_INS6_IJNSC_ILi8EEENSC_ILi64EEEEEENS6_IJS1C_SE_EEEEEEEvNS5_8identityENS5_23SM90_TMA_LOAD_MULTICASTES1G_vS1H_EENS_8epilogue10collective18CollectiveEpilogueINS1K_30Sm90PtrArrayTmaWarpSpecializedILi4ELi2ELi16ELb1ELb0ELi2EEEJSK_NS6_IJS1C_NSC_ILi32EEEEEESL_PNS6_IJSE_lSM_EEESL_S1S_NS1K_6fusion15FusionCallbacksIS1O_NS1T_17LinearCombinationISL_fSL_fLNS_15FloatRoundStyleE2EEESK_S1Q_JEEES15_NS16_IS18_S1A_NSY_INS6_IJS1C_S1B_EEENS6_IJSE_S1C_EEEEEEENS5_17SM75_U16x8_LDSM_TENS5_14SM90_TMA_STOREES22_NS5_17SM90_U16x8_STSM_TENS5_9Copy_AtomIJNS5_17SM90_U32x4_STSM_NESL_EEEvEEEvvEEEEvNT_6ParamsE,(.L_x_428 - _ZN7cutlass13device_kernelINS_4gemm6kernel13GemmUniversalINS1_17GroupProblemShapeIN4cute5tupleIJiiiEEEEENS1_10collective13CollectiveMmaINS1_39MainloopSm90ArrayTmaGmmaWarpSpecializedILi2ENS6_IJNS5_1CILi2EEENSC_ILi1EEESE_EEENS1_40KernelPtrArrayTmaWarpSpecializedPingpongEEENS6_IJNSC_ILi128EEENSC_ILi256EEESI_EEENS_6half_tEPNS6_IJlSE_NSC_ILi0EEEEEESL_SO_NS5_8TiledMMAINS5_8MMA_AtomIJNS5_4SM904GMMA26MMA_64x256x16_F32F16F16_SSILNSS_5MajorE0ELSU_0ELNSS_7ScaleInE1ELSV_1EEEEEENS5_6LayoutINS6_IJSE_SE_SE_EEENS6_IJSM_SM_SM_EEEEENS6_IJNS5_10UnderscoreES12_S12_EEEEENS5_13SM90_TMA_LOADENS5_14ComposedLayoutINS5_7SwizzleILi3ELi4ELi3EEENS5_18smem_ptr_flag_bitsILi16EEENSY_INS6_IJNSC_ILi8EEENSC_ILi64EEEEEENS6_IJS1C_SE_EEEEEEEvNS5_8identityENS5_23SM90_TMA_LOAD_MULTICASTES1G_vS1H_EENS_8epilogue10collective18CollectiveEpilogueINS1K_30Sm90PtrArrayTmaWarpSpecializedILi4ELi2ELi16ELb1ELb0ELi2EEEJSK_NS6_IJS1C_NSC_ILi32EEEEEESL_PNS6_IJSE_lSM_EEESL_S1S_NS1K_6fusion15FusionCallbacksIS1O_NS1T_17LinearCombinationISL_fSL_fLNS_15FloatRoundStyleE2EEESK_S1Q_JEEES15_NS16_IS18_S1A_NSY_INS6_IJS1C_S1B_EEENS6_IJSE_S1C_EEEEEEENS5_17SM75_U16x8_LDSM_TENS5_14SM90_TMA_STOREES22_NS5_17SM90_U16x8_STSM_TENS5_9Copy_AtomIJNS5_17SM90_U32x4_STSM_NESL_EEEvEEEvvEEEEvNT_6ParamsE)
        .other          _ZN7cutlass13device_kernelINS_4gemm6kernel13GemmUniversalINS1_17GroupProblemShapeIN4cute5tupleIJiiiEEEEENS1_10collective13CollectiveMmaINS1_39MainloopSm90ArrayTmaGmmaWarpSpecializedILi2ENS6_IJNS5_1CILi2EEENSC_ILi1EEESE_EEENS1_40KernelPtrArrayTmaWarpSpecializedPingpongEEENS6_IJNSC_ILi128EEENSC_ILi256EEESI_EEENS_6half_tEPNS6_IJlSE_NSC_ILi0EEEEEESL_SO_NS5_8TiledMMAINS5_8MMA_AtomIJNS5_4SM904GMMA26MMA_64x256x16_F32F16F16_SSILNSS_5MajorE0ELSU_0ELNSS_7ScaleInE1ELSV_1EEEEEENS5_6LayoutINS6_IJSE_SE_SE_EEENS6_IJSM_SM_SM_EEEEENS6_IJNS5_10UnderscoreES12_S12_EEEEENS5_13SM90_TMA_LOADENS5_14ComposedLayoutINS5_7SwizzleILi3ELi4ELi3EEENS5_18smem_ptr_flag_bitsILi16EEENSY_INS6_IJNSC_ILi8EEENSC_ILi64EEEEEENS6_IJS1C_SE_EEEEEEEvNS5_8identityENS5_23SM90_TMA_LOAD_MULTICASTES1G_vS1H_EENS_8epilogue10collective18CollectiveEpilogueINS1K_30Sm90PtrArrayTmaWarpSpecializedILi4ELi2ELi16ELb1ELb0ELi2EEEJSK_NS6_IJS1C_NSC_ILi32EEEEEESL_PNS6_IJSE_lSM_EEESL_S1S_NS1K_6fusion15FusionCallbacksIS1O_NS1T_17LinearCombinationISL_fSL_fLNS_15FloatRoundStyleE2EEESK_S1Q_JEEES15_NS16_IS18_S1A_NSY_INS6_IJS1C_S1B_EEENS6_IJSE_S1C_EEEEEEENS5_17SM75_U16x8_LDSM_TENS5_14SM90_TMA_STOREES22_NS5_17SM90_U16x8_STSM_TENS5_9Copy_AtomIJNS5_17SM90_U32x4_STSM_NESL_EEEvEEEvvEEEEvNT_6ParamsE,@"STO_CUDA_ENTRY STV_DEFAULT"
_ZN7cutlass13device_kernelINS_4gemm6kernel13GemmUniversalINS1_17GroupProblemShapeIN4cute5tupleIJiiiEEEEENS1_10collective13CollectiveMmaINS1_39MainloopSm90ArrayTmaGmmaWarpSpecializedILi2ENS6_IJNS5_1CILi2EEENSC_ILi1EEESE_EEENS1_40KernelPtrArrayTmaWarpSpecializedPingpongEEENS6_IJNSC_ILi128EEENSC_ILi256EEESI_EEENS_6half_tEPNS6_IJlSE_NSC_ILi0EEEEEESL_SO_NS5_8TiledMMAINS5_8MMA_AtomIJNS5_4SM904GMMA26MMA_64x256x16_F32F16F16_SSILNSS_5MajorE0ELSU_0ELNSS_7ScaleInE1ELSV_1EEEEEENS5_6LayoutINS6_IJSE_SE_SE_EEENS6_IJSM_SM_SM_EEEEENS6_IJNS5_10UnderscoreES12_S12_EEEEENS5_13SM90_TMA_LOADENS5_14ComposedLayoutINS5_7SwizzleILi3ELi4ELi3EEENS5_18smem_ptr_flag_bitsILi16EEENSY_INS6_IJNSC_ILi8EEENSC_ILi64EEEEEENS6_IJS1C_SE_EEEEEEEvNS5_8identityENS5_23SM90_TMA_LOAD_MULTICASTES1G_vS1H_EENS_8epilogue10collective18CollectiveEpilogueINS1K_30Sm90PtrArrayTmaWarpSpecializedILi4ELi2ELi16ELb1ELb0ELi2EEEJSK_NS6_IJS1C_NSC_ILi32EEEEEESL_PNS6_IJSE_lSM_EEESL_S1S_NS1K_6fusion15FusionCallbacksIS1O_NS1T_17LinearCombinationISL_fSL_fLNS_15FloatRoundStyleE2EEESK_S1Q_JEEES15_NS16_IS18_S1A_NSY_INS6_IJS1C_S1B_EEENS6_IJSE_S1C_EEEEEEENS5_17SM75_U16x8_LDSM_TENS5_14SM90_TMA_STOREES22_NS5_17SM90_U16x8_STSM_TENS5_9Copy_AtomIJNS5_17SM90_U32x4_STSM_NESL_EEEvEEEvvEEEEvNT_6ParamsE:
[----:B------:R-:W1:Y:S02]  /*0000*/  LDC R1, c[0x0][0x28] ;  /* 0x00000a00ff017b82 */ /* 0x000e640000000800 */
[----:B-1----:R-:W-:-:S06]  /*0010*/  VIADD R1, R1, 0xfffff228 ;  /* 0xfffff22801017836 */ /* 0x002fcc0000000000 */
[----:B------:R-:W1:Y:S01]  /*0020*/  LDC.64 R4, c[0x0][0x918] ;  /* 0x00024600ff047b82 */ /* 0x000e620000000a00 */
[----:B------:R-:W-:Y:S01]  /*0030*/  ULDC.64 UR38, c[0x0][0x208] ;  /* 0x0000820000267ab9 */ /* 0x000fe20000000a00 */
[----:B------:R-:W2:Y:S01]  /*0040*/  S2R R20, SR_TID.X ;  /* 0x0000000000147919 */ /* 0x000ea20000002100 */
[----:B------:R-:W-:Y:S01]  /*0050*/  ULDC UR4, c[0x0][0x910] ;  /* 0x0002440000047ab9 */ /* 0x000fe20000000800 */
[----:B------:R-:W-:Y:S01]  /*0060*/  ULDC.64 UR20, c[0x0][0x8d0] ;  /* 0x0002340000147ab9 */ /* 0x000fe20000000a00 */
[----:B------:R-:W-:Y:S01]  /*0070*/  ULDC.64 UR14, c[0x0][0x8c8] ;  /* 0x00023200000e7ab9 */ /* 0x000fe20000000a00 */
[----:B------:R-:W-:Y:S01]  /*0080*/  MOV R8, RZ ;  /* 0x000000ff00087202 */ /* 0x000fe20000000f00 */
[----:B------:R-:W-:Y:S01]  /*0090*/  IMAD.MOV.U32 R0, RZ, RZ, RZ ;  /* 0x000000ffff007224 */ /* 0x000fe200078e00ff */
[----:B------:R-:W3:Y:S01]  /*00a0*/  S2UR UR24, SR_CTAID.Y ;  /* 0x00000000001879c3 */ /* 0x000ee20000002600 */
[----:B------:R-:W-:Y:S01]  /*00b0*/  ULDC.64 UR16, c[0x0][0x8e0] ;  /* 0x0002380000107ab9 */ /* 0x000fe20000000a00 */
[----:B------:R-:W-:Y:S01]  /*00c0*/  ULDC.64 UR22, c[0x0][0x8e8] ;  /* 0x00023a0000167ab9 */ /* 0x000fe20000000a00 */
[----:B-1----:R-:W4:Y:S01]  /*00d0*/  LDG.E R7, desc[UR38][R4.64] ;  /* 0x0000002604077981 */ /* 0x002f22000c1e1900 */
[----:B------:R-:W-:-:S03]  /*00e0*/  IMAD.U32 R12, RZ, RZ, UR4 ;  /* 0x00000004ff0c7e24 */ /* 0x000fc6000f8e00ff */
[----:B------:R-:W4:Y:S01]  /*00f0*/  LDG.E R6, desc[UR38][R4.64+0x4] ;  /* 0x0000042604067981 */ /* 0x000f22000c1e1900 */
[----:B--2---:R-:W-:Y:S01]  /*0100*/  LOP3.LUT R21, R20, 0x1f, RZ, 0xc0, !PT ;  /* 0x0000001f14157812 */ /* 0x004fe200078ec0ff */
[----:B------:R-:W-:Y:S01]  /*0110*/  UISETP.NE.U32.AND UP0, UPT, UR20, URZ, UPT ;  /* 0x0000003f1400728c */ /* 0x000fe2000bf05070 */
[----:B------:R-:W1:Y:S01]  /*0120*/  S2UR UR53, SR_CTAID.X ;  /* 0x00000000003579c3 */ /* 0x000e620000002500 */
[----:B------:R-:W-:Y:S01]  /*0130*/  ULDC UR4, c[0x0][0x908] ;  /* 0x0002420000047ab9 */ /* 0x000fe20000000800 */
[----:B------:R-:W-:Y:S01]  /*0140*/  ISETP.GE.AND P0, PT, R21, R12, PT ;  /* 0x0000000c1500720c */ /* 0x000fe20003f06270 */
[----:B------:R-:W-:Y:S02]  /*0150*/  UISETP.NE.AND.EX UP0, UPT, UR21, URZ, UPT, UP0 ;  /* 0x0000003f1500728c */ /* 0x000fe4000bf05300 */
[----:B------:R-:W-:-:S09]  /*0160*/  UISETP.NE.AND UP3, UPT, UR4, 0x1, UPT ;  /* 0x000000010400788c */ /* 0x000fd2000bf65270 */
[----:B------:R-:W-:Y:S01]  /*0170*/  @UP0 ULDC UR26, c[0x0][0x8dc] ;  /* 0x00023700001a0ab9 */ /* 0x000fe20000000800 */
[----:B------:R-:W2:Y:S01]  /*0180*/  @!P0 LDC.64 R2, c[0x0][0x918] ;  /* 0x00024600ff028b82 */ /* 0x000ea20000000a00 */
[----:B---3--:R-:W-:Y:S02]  /*0190*/  @UP3 UMOV UR6, UR24 ;  /* 0x0000001800063c82 */ /* 0x008fe40008000000 */
[----:B------:R-:W-:Y:S01]  /*01a0*/  @UP3 UMOV UR4, UR6 ;  /* 0x0000000600043c82 */ /* 0x000fe20008000000 */
[----:B------:R-:W-:Y:S01]  /*01b0*/  @!UP3 UMOV UR6, UR24 ;  /* 0x000000180006bc82 */ /* 0x000fe20008000000 */
[----:B------:R-:W-:Y:S01]  /*01c0*/  @UP3 ULDC UR8, c[0x0][0x10] ;  /* 0x0000040000083ab9 */ /* 0x000fe20000000800 */
[----:B------:R-:W-:Y:S01]  /*01d0*/  @UP3 UMOV UR5, URZ ;  /* 0x0000003f00053c82 */ /* 0x000fe20008000000 */
[----:B------:R-:W-:Y:S01]  /*01e0*/  @UP3 UMOV UR7, URZ ;  /* 0x0000003f00073c82 */ /* 0x000fe20008000000 */
[----:B-1----:R-:W-:Y:S01]  /*01f0*/  @UP3 UIMAD.WIDE.U32 UR8, UR53, UR8, UR4 ;  /* 0x00000008350832a5 */ /* 0x002fe2000f8e0004 */
[----:B------:R-:W-:Y:S01]  /*0200*/  @!UP3 ULDC UR10, c[0x0][0xc] ;  /* 0x00000300000abab9 */ /* 0x000fe20000000800 */
[----:B--2---:R-:W-:-:S05]  /*0210*/  @!P0 IMAD.WIDE.U32 R2, R21, 0xc, R2 ;  /* 0x0000000c15028825 */ /* 0x004fca00078e0002 */
[----:B------:R1:W5:Y:S04]  /*0220*/  @!P0 LDG.E R8, desc[UR38][R2.64] ;  /* 0x0000002602088981 */ /* 0x000368000c1e1900 */
[----:B------:R1:W5:Y:S01]  /*0230*/  @!P0 LDG.E R0, desc[UR38][R2.64+0x4] ;  /* 0x0000042602008981 */ /* 0x000362000c1e1900 */
[----:B------:R-:W-:Y:S01]  /*0240*/  ISETP.NE.U32.AND P0, PT, RZ, UR22, PT ;  /* 0x00000016ff007c0c */ /* 0x000fe2000bf05070 */
[----:B------:R-:W-:-:S03]  /*0250*/  UMOV UR4, UR53 ;  /* 0x0000003500047c82 */ /* 0x000fc60008000000 */
[----:B------:R-:W-:Y:S01]  /*0260*/  ISETP.NE.AND.EX P0, PT, RZ, UR23, PT, P0 ;  /* 0x00000017ff007c0c */ /* 0x000fe2000bf05300 */
[----:B------:R-:W-:Y:S01]  /*0270*/  UMOV UR5, URZ ;  /* 0x0000003f00057c82 */ /* 0x000fe20008000000 */
[----:B------:R-:W-:Y:S02]  /*0280*/  @UP3 UIADD3 UR7, UR9, UR7, URZ ;  /* 0x0000000709073290 */ /* 0x000fe4000fffe03f */
[----:B------:R-:W-:-:S07]  /*0290*/  @!UP3 UIMAD.WIDE.U32 UR4, UR10, UR6, UR4 ;  /* 0x000000060a04b2a5 */ /* 0x000fce000f8e0004 */
[----:B------:R-:W-:Y:S01]  /*02a0*/  @!UP3 UMOV UR8, UR4 ;  /* 0x000000040008bc82 */ /* 0x000fe20008000000 */
[----:B------:R-:W-:Y:S01]  /*02b0*/  @!UP3 UMOV UR7, UR5 ;  /* 0x000000050007bc82 */ /* 0x000fe20008000000 */
[----:B----4-:R-:W-:Y:S02]  /*02c0*/  R2UR UR12, R7 ;  /* 0x00000000070c72ca */ /* 0x010fe400000e0000 */
[----:B------:R-:W-:-:S11]  /*02d0*/  R2UR UR28, R6 ;  /* 0x00000000061c72ca */ /* 0x000fd600000e0000 */
[----:B------:R-:W-:-:S04]  /*02e0*/  UIADD3 UR11, UP1, UR12, UR14, URZ ;  /* 0x0000000e0c0b7290 */ /* 0x000fc8000ff3e03f */
[----:B------:R-:W-:Y:S02]  /*02f0*/  ULEA.HI.X.SX32 UR12, UR12, UR15, 0x1, UP1 ;  /* 0x0000000f0c0c7291 */ /* 0x000fe400088f0e3f */
[----:B------:R-:W-:-:S04]  /*0300*/  UIADD3 UR11, UP1, UR11, -0x1, URZ ;  /* 0xffffffff0b0b7890 */ /* 0x000fc8000ff3e03f */
[----:B------:R-:W-:Y:S02]  /*0310*/  UIADD3.X UR12, UR12, -0x1, URZ, UP1, !UPT ;  /* 0xffffffff0c0c7890 */ /* 0x000fe40008ffe43f */
[----:B------:R-:W-:-:S04]  /*0320*/  @UP0 UIADD3 UR26, UP1, UR11, UR26, URZ ;  /* 0x0000001a0b1a0290 */ /* 0x000fc8000ff3e03f */
[----:B------:R-:W-:Y:S02]  /*0330*/  @UP0 UIADD3.X UR29, URZ, UR12, URZ, UP1, !UPT ;  /* 0x0000000c3f1d0290 */ /* 0x000fe40008ffe43f */
[----:B------:R-:W-:Y:S02]  /*0340*/  UIADD3 UR13, UP1, UR28, UR16, URZ ;  /* 0x000000101c0d7290 */ /* 0x000fe4000ff3e03f */
[----:B------:R-:W-:Y:S02]  /*0350*/  @UP0 UIMAD.WIDE.U32 UR18, UR29, UR20, URZ ;  /* 0x000000141d1202a5 */ /* 0x000fe4000f8e003f */
[----:B------:R-:W-:Y:S02]  /*0360*/  ULEA.HI.X.SX32 UR28, UR28, UR17, 0x1, UP1 ;  /* 0x000000111c1c7291 */ /* 0x000fe400088f0e3f */
[----:B------:R-:W-:Y:S02]  /*0370*/  @UP0 UIMAD.WIDE.U32 UR24, UP1, UR26, UR21, UR18 ;  /* 0x000000151a1802a5 */ /* 0x000fe4000f820012 */
[----:B------:R-:W-:-:S02]  /*0380*/  @UP0 UIMAD.WIDE.U32 UR18, UR26, UR20, URZ ;  /* 0x000000141a1202a5 */ /* 0x000fc4000f8e003f */
[----:B------:R-:W-:Y:S02]  /*0390*/  @UP0 UIADD3.X UR27, URZ, URZ, URZ, UP1, !UPT ;  /* 0x0000003f3f1b0290 */ /* 0x000fe40008ffe43f */
[----:B------:R-:W-:Y:S01]  /*03a0*/  @UP0 UIADD3 URZ, UP1, UR19, UR24, URZ ;  /* 0x00000018133f0290 */ /* 0x000fe2000ff3e03f */
[----:B------:R-:W-:-:S03]  /*03b0*/  @UP0 UMOV UR26, UR25 ;  /* 0x00000019001a0c82 */ /* 0x000fc60008000000 */
[----:B------:R-:W-:Y:S02]  /*03c0*/  @UP0 UIMAD.WIDE.U32.X UR18, UR29, UR21, UR26, UP1 ;  /* 0x000000151d1202a5 */ /* 0x000fe400088e041a */
[----:B------:R-:W-:-:S04]  /*03d0*/  UIADD3 UR13, UP2, UR13, -0x1, URZ ;  /* 0xffffffff0d0d7890 */ /* 0x000fc8000ff5e03f */
[----:B------:R-:W-:Y:S01]  /*03e0*/  UIADD3.X UR24, UR28, -0x1, URZ, UP2, !UPT ;  /* 0xffffffff1c187890 */ /* 0x000fe200097fe43f */
[----:B------:R-:W-:Y:S01]  /*03f0*/  @UP0 UMOV UR11, UR18 ;  /* 0x00000012000b0c82 */ /* 0x000fe20008000000 */
[----:B------:R-:W-:Y:S01]  /*0400*/  @UP0 UMOV UR12, UR19 ;  /* 0x00000013000c0c82 */ /* 0x000fe20008000000 */
[----:B-1----:R-:W-:Y:S09]  /*0410*/  @!P0 BRA `(.L_x_0) ;  /* 0x0000000000308947 */ /* 0x002ff20003800000 */
[----:B------:R-:W-:Y:S02]  /*0420*/  ULDC UR9, c[0x0][0x8f4] ;  /* 0x00023d0000097ab9 */ /* 0x000fe40000000800 */
[----:B------:R-:W-:-:S04]  /*0430*/  UIADD3 UR9, UP1, UR13, UR9, URZ ;  /* 0x000000090d097290 */ /* 0x000fc8000ff3e03f */
[----:B------:R-:W-:-:S04]  /*0440*/  UIADD3.X UR10, URZ, UR24, URZ, UP1, !UPT ;  /* 0x000000183f0a7290 */ /* 0x000fc80008ffe43f */
[----:B------:R-:W-:-:S04]  /*0450*/  UIMAD.WIDE.U32 UR4, UR10, UR22, URZ ;  /* 0x000000160a0472a5 */ /* 0x000fc8000f8e003f */
[----:B------:R-:W-:Y:S02]  /*0460*/  UIMAD.WIDE.U32 UR18, UP1, UR9, UR23, UR4 ;  /* 0x00000017091272a5 */ /* 0x000fe4000f820004 */
[----:B------:R-:W-:Y:S02]  /*0470*/  UIMAD.WIDE.U32 UR4, UR9, UR22, URZ ;  /* 0x00000016090472a5 */ /* 0x000fe4000f8e003f */
[----:B------:R-:W-:Y:S02]  /*0480*/  UIADD3.X UR25, URZ, URZ, URZ, UP1, !UPT ;  /* 0x0000003f3f197290 */ /* 0x000fe40008ffe43f */
[----:B------:R-:W-:Y:S01]  /*0490*/  UIADD3 URZ, UP1, UR5, UR18, URZ ;  /* 0x00000012053f7290 */ /* 0x000fe2000ff3e03f */
[----:B------:R-:W-:-:S03]  /*04a0*/  UMOV UR24, UR19 ;  /* 0x0000001300187c82 */ /* 0x000fc60008000000 */
[----:B------:R-:W-:-:S07]  /*04b0*/  UIMAD.WIDE.U32.X UR4, UR10, UR23, UR24, UP1 ;  /* 0x000000170a0472a5 */ /* 0x000fce00088e0418 */
[----:B------:R-:W-:Y:S01]  /*04c0*/  UMOV UR13, UR4 ;  /* 0x00000004000d7c82 */ /* 0x000fe20008000000 */
[----:B------:R-:W-:-:S05]  /*04d0*/  UMOV UR24, UR5 ;  /* 0x0000000500187c82 */ /* 0x000fca0008000000 */
.L_x_0:
[----:B------:R-:W-:Y:S01]  /*04e0*/  ULDC UR9, c[0x0][0x934] ;  /* 0x00024d0000097ab9 */ /* 0x000fe20000000800 */
[----:B------:R-:W-:Y:S01]  /*04f0*/  ULDC UR10, c[0x0][0x904] ;  /* 0x00024100000a7ab9 */ /* 0x000fe20000000800 */
[----:B------:R-:W-:Y:S01]  /*0500*/  ULDC UR4, c[0x0][0x938] ;  /* 0x00024e0000047ab9 */ /* 0x000fe20000000800 */
[----:B------:R-:W-:Y:S01]  /*0510*/  USHF.L.U32 UR9, UR9, UR10, URZ ;  /* 0x0000000a09097299 */ /* 0x000fe2000800063f */
[----:B------:R-:W-:Y:S01]  /*0520*/  SHF.R.U32.HI R14, RZ, 0x5, R20 ;  /* 0x00000005ff0e7819 */ /* 0x000fe20000011614 */
[----:B------:R-:W-:Y:S01]  /*0530*/  USHF.L.U32 UR10, UR4, UR10, URZ ;  /* 0x0000000a040a7299 */ /* 0x000fe2000800063f */
[----:B------:R-:W-:Y:S01]  /*0540*/  ULDC UR26, c[0x0][0x8d8] ;  /* 0x00023600001a7ab9 */ /* 0x000fe20000000800 */
[----:B------:R-:W-:Y:S02]  /*0550*/  ULDC UR30, c[0x0][0x8f0] ;  /* 0x00023c00001e7ab9 */ /* 0x000fe40000000800 */
[----:B------:R-:W-:Y:S01]  /*0560*/  IMAD.U32 R10, RZ, RZ, UR9 ;  /* 0x00000009ff0a7e24 */ /* 0x000fe2000f8e00ff */
[----:B------:R-:W-:Y:S01]  /*0570*/  USHF.R.U64 UR18, UR11, UR26, UR12 ;  /* 0x0000001a0b127299 */ /* 0x000fe2000800120c */
[----:B------:R-:W-:Y:S01]  /*0580*/  MOV R9, UR10 ;  /* 0x0000000a00097c02 */ /* 0x000fe20008000f00 */
[----:B------:R-:W-:-:S02]  /*0590*/  USHF.R.U64 UR11, UR13, UR30, UR24 ;  /* 0x0000001e0d0b7299 */ /* 0x000fc40008001218 */
[----:B------:R-:W-:Y:S01]  /*05a0*/  IABS R2, R10 ;  /* 0x0000000a00027213 */ /* 0x000fe20000000000 */
[----:B------:R-:W-:Y:S01]  /*05b0*/  UIADD3 UR18, UR18, -0x1, UR9 ;  /* 0xffffffff12127890 */ /* 0x000fe2000fffe009 */
[----:B------:R-:W-:Y:S01]  /*05c0*/  IABS R3, R9 ;  /* 0x0000000900037213 */ /* 0x000fe20000000000 */
[----:B------:R-:W-:Y:S01]  /*05d0*/  UIADD3 UR11, UR11, -0x1, UR10 ;  /* 0xffffffff0b0b7890 */ /* 0x000fe2000fffe00a */
[----:B------:R-:W-:Y:S01]  /*05e0*/  R2UR UR28, R2 ;  /* 0x00000000021c72ca */ /* 0x000fe200000e0000 */
[----:B------:R-:W-:Y:S01]  /*05f0*/  UMOV UR12, URZ ;  /* 0x0000003f000c7c82 */ /* 0x000fe20008000000 */
[----:B------:R-:W-:Y:S01]  /*0600*/  UISETP.GE.AND UP5, UPT, UR18, URZ, UPT ;  /* 0x0000003f1200728c */ /* 0x000fe2000bfa6270 */
[----:B------:R-:W-:Y:S01]  /*0610*/  IMAD.MOV.U32 R2, RZ, RZ, R3 ;  /* 0x000000ffff027224 */ /* 0x000fe200078e0003 */
[----:B------:R-:W-:Y:S01]  /*0620*/  UISETP.NE.AND UP4, UPT, UR9, URZ, UPT ;  /* 0x0000003f0900728c */ /* 0x000fe2000bf85270 */
[----:B------:R-:W-:-:S03]  /*0630*/  UMOV UR59, 0x1 ;  /* 0x00000001003b7882 */ /* 0x000fc60000000000 */
[----:B------:R-:W-:-:S05]  /*0640*/  R2UR UR27, R2 ;  /* 0x00000000021b72ca */ /* 0x000fca00000e0000 */
[----:B------:R-:W1:Y:S08]  /*0650*/  I2F.RP R2, UR28 ;  /* 0x0000001c00027d06 */ /* 0x000e700008209400 */
[----:B------:R-:W2:Y:S08]  /*0660*/  I2F.RP R4, UR27 ;  /* 0x0000001b00047d06 */ /* 0x000eb00008209400 */
[----:B-1----:R-:W1:Y:S08]  /*0670*/  MUFU.RCP R2, R2 ;  /* 0x0000000200027308 */ /* 0x002e700000001000 */
[----:B--2---:R-:W2:Y:S01]  /*0680*/  MUFU.RCP R4, R4 ;  /* 0x0000000400047308 */ /* 0x004ea20000001000 */
[----:B-1----:R-:W-:-:S02]  /*0690*/  VIADD R3, R2, 0xffffffe ;  /* 0x0ffffffe02037836 */ /* 0x002fc40000000000 */
[----:B------:R-:W-:-:S05]  /*06a0*/  IMAD.U32 R2, RZ, RZ, UR18 ;  /* 0x00000012ff027e24 */ /* 0x000fca000f8e00ff */
[----:B------:R-:W1:Y:S01]  /*06b0*/  F2I.FTZ.U32.TRUNC.NTZ R3, R3 ;  /* 0x0000000300037305 */ /* 0x000e62000021f000 */
[----:B------:R-:W-:Y:S02]  /*06c0*/  IABS R2, R2 ;  /* 0x0000000200027213 */ /* 0x000fe40000000000 */
[----:B--2---:R-:W-:Y:S02]  /*06d0*/  IADD3 R5, R4, 0xffffffe, RZ ;  /* 0x0ffffffe04057810 */ /* 0x004fe40007ffe0ff */
[----:B------:R-:W-:Y:S02]  /*06e0*/  IABS R4, R10 ;  /* 0x0000000a00047213 */ /* 0x000fe40000000000 */
[----:B------:R-:W-:Y:S02]  /*06f0*/  R2UR UR32, R2 ;  /* 0x00000000022072ca */ /* 0x000fe400000e0000 */
[----:B------:R-:W2:Y:S01]  /*0700*/  F2I.FTZ.U32.TRUNC.NTZ R5, R5 ;  /* 0x0000000500057305 */ /* 0x000ea2000021f000 */
[----:B------:R-:W-:-:S02]  /*0710*/  IADD3 R4, RZ, -R4, RZ ;  /* 0x80000004ff047210 */ /* 0x000fc40007ffe0ff */
[----:B-1----:R-:W-:Y:S01]  /*0720*/  R2UR UR13, R3 ;  /* 0x00000000030d72ca */ /* 0x002fe200000e0000 */
[----:B------:R-:W-:Y:S01]  /*0730*/  IMAD.U32 R3, RZ, RZ, UR11 ;  /* 0x0000000bff037e24 */ /* 0x000fe2000f8e00ff */
[----:B--2---:R-:W-:-:S04]  /*0740*/  R2UR UR5, R5 ;  /* 0x00000000050572ca */ /* 0x004fc800000e0000 */
[----:B------:R-:W-:Y:S01]  /*0750*/  IABS R5, R3 ;  /* 0x0000000300057213 */ /* 0x000fe20000000000 */
[----:B------:R-:W-:Y:S01]  /*0760*/  IMAD.MOV.U32 R3, RZ, RZ, R4 ;  /* 0x000000ffff037224 */ /* 0x000fe200078e0004 */
[----:B------:R-:W-:-:S05]  /*0770*/  IABS R4, R9 ;  /* 0x0000000900047213 */ /* 0x000fca0000000000 */
[----:B------:R-:W-:Y:S01]  /*0780*/  UIADD3 UR4, URZ, -UR13, URZ ;  /* 0x8000000d3f047290 */ /* 0x000fe2000fffe03f */
[----:B------:R-:W-:Y:S01]  /*0790*/  IMAD.MOV.U32 R2, RZ, RZ, R5 ;  /* 0x000000ffff027224 */ /* 0x000fe200078e0005 */
[----:B------:R-:W-:Y:S02]  /*07a0*/  IADD3 R4, RZ, -R4, RZ ;  /* 0x80000004ff047210 */ /* 0x000fe40007ffe0ff */
[----:B------:R-:W-:Y:S01]  /*07b0*/  UIMAD UR4, UR4, UR28, URZ ;  /* 0x0000001c040472a4 */ /* 0x000fe2000f8e023f */
[----:B------:R-:W-:Y:S02]  /*07c0*/  R2UR UR29, R3 ;  /* 0x00000000031d72ca */ /* 0x000fe400000e0000 */
[----:B------:R-:W-:Y:S01]  /*07d0*/  R2UR UR33, R2 ;  /* 0x00000000022172ca */ /* 0x000fe200000e0000 */
[----:B------:R-:W-:Y:S01]  /*07e0*/  UIADD3 UR24, URZ, -UR5, URZ ;  /* 0x800000053f187290 */ /* 0x000fe2000fffe03f */
[----:B------:R-:W-:Y:S01]  /*07f0*/  IMAD.MOV.U32 R2, RZ, RZ, R4 ;  /* 0x000000ffff027224 */ /* 0x000fe200078e0004 */
[----:B------:R-:W-:Y:S01]  /*0800*/  UIMAD.WIDE.U32 UR12, UR13, UR4, UR12 ;  /* 0x000000040d0c72a5 */ /* 0x000fe2000f8e000c */
[----:B------:R-:W1:Y:S01]  /*0810*/  SHFL.IDX PT, R3, R14, RZ, 0x1f ;  /* 0x00001fff0e037589 */ /* 0x000e6200000e0000 */
[----:B------:R-:W-:Y:S01]  /*0820*/  UIMAD UR24, UR24, UR27, URZ ;  /* 0x0000001b181872a4 */ /* 0x000fe2000f8e023f */
[----:B------:R-:W-:Y:S01]  /*0830*/  UMOV UR4, URZ ;  /* 0x0000003f00047c82 */ /* 0x000fe20008000000 */
[----:B------:R-:W-:-:S02]  /*0840*/  R2UR UR31, R2 ;  /* 0x00000000021f72ca */ /* 0x000fc400000e0000 */
[----:B------:R-:W-:Y:S01]  /*0850*/  UIMAD.WIDE.U32 UR24, UR5, UR24, UR4 ;  /* 0x00000018051872a5 */ /* 0x000fe2000f8e0004 */
[----:B------:R-:W-:Y:S01]  /*0860*/  SHF.R.U32.HI R2, RZ, 0x7, R20 ;  /* 0x00000007ff027819 */ /* 0x000fe20000011614 */
[----:B------:R-:W-:-:S04]  /*0870*/  UIMAD.WIDE.U32 UR4, UR13, UR32, URZ ;  /* 0x000000200d0472a5 */ /* 0x000fc8000f8e003f */
[----:B------:R-:W-:Y:S01]  /*0880*/  UIMAD UR5, UR5, UR29, UR32 ;  /* 0x0000001d050572a4 */ /* 0x000fe2000f8e0220 */
[----:B------:R-:W2:Y:S01]  /*0890*/  SHFL.IDX PT, R2, R2, RZ, 0x1f ;  /* 0x00001fff02027589 */ /* 0x000ea200000e0000 */
[----:B------:R-:W-:Y:S01]  /*08a0*/  UMOV UR19, UR25 ;  /* 0x0000001900137c82 */ /* 0x000fe20008000000 */
[----:B------:R-:W-:Y:S02]  /*08b0*/  ULOP3.LUT UR32, URZ, UR9, URZ, 0x33, !UPT ;  /* 0x000000093f207292 */ /* 0x000fe4000f8e333f */
[----:B------:R-:W-:Y:S02]  /*08c0*/  UIMAD.WIDE.U32 UR24, UR19, UR33, URZ ;  /* 0x00000021131872a5 */ /* 0x000fe4000f8e003f */
[----:B------:R-:W-:Y:S02]  /*08d0*/  UISETP.GT.U32.AND UP1, UPT, UR28, UR5, UPT ;  /* 0x000000051c00728c */ /* 0x000fe4000bf24070 */
[----:B------:R-:W-:Y:S02]  /*08e0*/  UIMAD UR25, UR25, UR31, UR33 ;  /* 0x0000001f191972a4 */ /* 0x000fe4000f8e0221 */
[----:B------:R-:W-:-:S02]  /*08f0*/  ULOP3.LUT UR33, URZ, UR10, URZ, 0x33, !UPT ;  /* 0x0000000a3f217292 */ /* 0x000fc4000f8e333f */
[----:B------:R-:W-:Y:S01]  /*0900*/  UISETP.GT.U32.AND UP2, UPT, UR27, UR25, UPT ;  /* 0x000000191b00728c */ /* 0x000fe2000bf44070 */
[----:B-1----:R-:W-:-:S04]  /*0910*/  R2UR UR34, R3 ;  /* 0x00000000032272ca */ /* 0x002fc800000e0000 */
[----:B------:R-:W-:-:S04]  /*0920*/  @!UP1 UIADD3 UR5, UR5, -UR28, URZ ;  /* 0x8000001c05059290 */ /* 0x000fc8000fffe03f */
[----:B------:R-:W-:Y:S02]  /*0930*/  UISETP.GT.U32.AND UP6, UPT, UR28, UR5, UPT ;  /* 0x000000051c00728c */ /* 0x000fe4000bfc4070 */
[----:B------:R-:W-:Y:S01]  /*0940*/  @!UP2 UIADD3 UR25, UR25, -UR27, URZ ;  /* 0x8000001b1919a290 */ /* 0x000fe2000fffe03f */
[----:B--2---:R-:W-:Y:S01]  /*0950*/  R2UR UR12, R2 ;  /* 0x00000000020c72ca */ /* 0x004fe200000e0000 */
[----:B------:R-:W-:Y:S01]  /*0960*/  UISETP.NE.AND UP2, UPT, UR10, URZ, UPT ;  /* 0x0000003f0a00728c */ /* 0x000fe2000bf45270 */
[----:B------:R-:W-:Y:S01]  /*0970*/  ISETP.NE.AND P1, PT, RZ, UR34, PT ;  /* 0x00000022ff007c0c */ /* 0x000fe2000bf25270 */
[----:B------:R-:W-:Y:S02]  /*0980*/  UISETP.GT.U32.AND UP1, UPT, UR27, UR25, UPT ;  /* 0x000000191b00728c */ /* 0x000fe4000bf24070 */
[----:B------:R-:W-:-:S03]  /*0990*/  USHF.R.S32.HI UR4, URZ, 0x1f, UR34 ;  /* 0x0000001f3f047899 */ /* 0x000fc60008011422 */
[----:B------:R-:W-:Y:S02]  /*09a0*/  @!UP6 UIADD3 UR5, UR5, -UR28, URZ ;  /* 0x8000001c0505e290 */ /* 0x000fe4000fffe03f */
[----:B------:R-:W-:Y:S02]  /*09b0*/  UISETP.GE.AND UP6, UPT, UR11, URZ, UPT ;  /* 0x0000003f0b00728c */ /* 0x000fe4000bfc6270 */
[----:B------:R-:W-:Y:S02]  /*09c0*/  @!UP5 UIADD3 UR5, -UR5, URZ, URZ ;  /* 0x0000003f0505d290 */ /* 0x000fe4000fffe13f */
[----:B------:R-:W-:Y:S02]  /*09d0*/  @!UP1 UIADD3 UR25, UR25, -UR27, URZ ;  /* 0x8000001b19199290 */ /* 0x000fe4000fffe03f */
[----:B------:R-:W-:Y:S02]  /*09e0*/  ULEA.HI UR4, UR4, UR34, URZ, 0x2 ;  /* 0x0000002204047291 */ /* 0x000fe4000f8f103f */
[----:B------:R-:W-:-:S02]  /*09f0*/  USEL UR5, UR32, UR5, !UP4 ;  /* 0x0000000520057287 */ /* 0x000fc4000e000000 */
[----:B------:R-:W-:Y:S02]  /*0a00*/  ULOP3.LUT UR4, UR4, 0xfffffffc, URZ, 0xc0, !UPT ;  /* 0xfffffffc04047892 */ /* 0x000fe4000f8ec03f */
[----:B------:R-:W-:Y:S02]  /*0a10*/  @!UP6 UIADD3 UR25, -UR25, URZ, URZ ;  /* 0x0000003f1919e290 */ /* 0x000fe4000fffe13f */
[----:B------:R-:W-:Y:S02]  /*0a20*/  UIADD3 UR5, UR18, -UR5, URZ ;  /* 0x8000000512057290 */ /* 0x000fe4000fffe03f */
[----:B------:R-:W-:Y:S02]  /*0a30*/  USEL UR25, UR33, UR25, !UP2 ;  /* 0x0000001921197287 */ /* 0x000fe4000d000000 */
[----:B------:R-:W-:Y:S02]  /*0a40*/  UIADD3 UR52, UR34, -UR4, URZ ;  /* 0x8000000422347290 */ /* 0x000fe4000fffe03f */
[----:B------:R-:W-:-:S02]  /*0a50*/  UIADD3 UR25, UR11, -UR25, URZ ;  /* 0x800000190b197290 */ /* 0x000fc4000fffe03f */
[----:B------:R-:W-:Y:S02]  /*0a60*/  UISETP.NE.AND UP1, UPT, UR12, URZ, UPT ;  /* 0x0000003f0c00728c */ /* 0x000fe4000bf25270 */
[----:B------:R-:W-:Y:S02]  /*0a70*/  UIMAD UR24, UR5, UR25, URZ ;  /* 0x00000019051872a4 */ /* 0x000fe4000f8e023f */
[----:B------:R-:W-:Y:S02]  /*0a80*/  USEL UR4, UR25, UR5, !UP3 ;  /* 0x0000000519047287 */ /* 0x000fe4000d800000 */
[----:B------:R-:W-:Y:S02]  /*0a90*/  USHF.R.S32.HI UR25, URZ, 0x1f, UR24 ;  /* 0x0000001f3f197899 */ /* 0x000fe40008011418 */
[----:B------:R-:W-:Y:S01]  /*0aa0*/  USHF.R.S32.HI UR5, URZ, 0x1f, UR4 ;  /* 0x0000001f3f057899 */ /* 0x000fe20008011404 */
[----:B------:R-:W-:Y:S01]  /*0ab0*/  IMAD.U32 R6, RZ, RZ, UR24 ;  /* 0x00000018ff067e24 */ /* 0x000fe2000f8e00ff */
[----:B------:R-:W-:Y:S01]  /*0ac0*/  UISETP.EQ.AND UP5, UPT, UR52, 0x3, !UP1 ;  /* 0x000000033400788c */ /* 0x000fe2000cfa2270 */
[----:B------:R-:W-:Y:S01]  /*0ad0*/  IMAD.U32 R4, RZ, RZ, UR4 ;  /* 0x00000004ff047e24 */ /* 0x000fe2000f8e00ff */
[----:B------:R-:W-:-:S02]  /*0ae0*/  MOV R7, UR25 ;  /* 0x0000001900077c02 */ /* 0x000fc40008000f00 */
[----:B------:R-:W-:Y:S01]  /*0af0*/  USEL UR59, UR59, 0x2, UP5 ;  /* 0x000000023b3b7887 */ /* 0x000fe2000a800000 */
[----:B------:R-:W-:Y:S01]  /*0b00*/  IMAD.U32 R5, RZ, RZ, UR5 ;  /* 0x00000005ff057e24 */ /* 0x000fe2000f8e00ff */
[----:B------:R-:W-:Y:S10]  /*0b10*/  @P1 BRA `(.L_x_1) ;  /* 0x0000000000841947 */ /* 0x000ff40003800000 */
[----:B------:R-:W-:Y:S01]  /*0b20*/  ELECT P1, URZ, PT ;  /* 0x00000000003f782f */ /* 0x000fe20003820000 */
[----:B------:R-:W-:-:S12]  /*0b30*/  BSSY B0, `(.L_x_1) ;  /* 0x000001f000007945 */ /* 0x000fd80003800000 */
[----:B------:R-:W-:Y:S05]  /*0b40*/  @!P1 BRA `(.L_x_2) ;  /* 0x0000000000749947 */ /* 0x000fea0003800000 */
[----:B------:R-:W1:Y:S01]  /*0b50*/  S2UR UR11, SR_CgaCtaId ;  /* 0x00000000000b79c3 */ /* 0x000e620000008800 */
[----:B------:R-:W-:Y:S01]  /*0b60*/  UMOV UR4, 0x400 ;  /* 0x0000040000047882 */ /* 0x000fe20000000000 */
[----:B------:R-:W-:Y:S01]  /*0b70*/  UMOV UR5, 0x1 ;  /* 0x0000000100057882 */ /* 0x000fe20000000000 */
[----:B------:R-:W-:Y:S02]  /*0b80*/  UMOV UR24, 0x140 ;  /* 0x0000014000187882 */ /* 0x000fe40000000000 */
[----:B------:R-:W-:-:S04]  /*0b90*/  UIADD3 UR24, -UR24, 0x100000, URZ ;  /* 0x0010000018187890 */ /* 0x000fc8000fffe13f */
[----:B------:R-:W-:Y:S02]  /*0ba0*/  USHF.L.U32 UR25, UR24, 0xb, URZ ;  /* 0x0000000b18197899 */ /* 0x000fe4000800063f */
[----:B------:R-:W-:Y:S02]  /*0bb0*/  USHF.L.U32 UR24, UR24, 0x1, URZ ;  /* 0x0000000118187899 */ /* 0x000fe4000800063f */
[----:B-1----:R-:W-:Y:S02]  /*0bc0*/  ULEA UR11, UR11, UR4, 0x18 ;  /* 0x000000040b0b7291 */ /* 0x002fe4000f8ec03f */
[----:B------:R-:W-:-:S04]  /*0bd0*/  UIADD3 UR4, -UR5, 0x100000, URZ ;  /* 0x0010000005047890 */ /* 0x000fc8000fffe13f */
[----:B------:R-:W-:Y:S02]  /*0be0*/  USHF.L.U32 UR5, UR4, 0xb, URZ ;  /* 0x0000000b04057899 */ /* 0x000fe4000800063f */
[----:B------:R-:W-:Y:S01]  /*0bf0*/  USHF.L.U32 UR4, UR4, 0x1, URZ ;  /* 0x0000000104047899 */ /* 0x000fe2000800063f */
[----:B------:R-:W1:Y:S11]  /*0c00*/  FENCE.VIEW.ASYNC.S ;  /* 0x00000000000073c6 */ /* 0x000e760000000000 */
[----:B-1----:R1:W2:Y:S01]  /*0c10*/  SYNCS.EXCH.64 URZ, [UR11+0x34400], UR4 ;  /* 0x034400040b3f75b2 */ /* 0x0022a20008000100 */
[----:B------:R1:W3:Y:S01]  /*0c20*/  SYNCS.EXCH.64 URZ, [UR11+0x34440], UR24 ;  /* 0x034440180b3f75b2 */ /* 0x0002e20008000100 */
[----:B------:R1:W4:Y:S01]  /*0c30*/  SYNCS.EXCH.64 URZ, [UR11+0x34408], UR4 ;  /* 0x034408040b3f75b2 */ /* 0x0003220008000100 */
[----:B------:R1:W1:Y:S01]  /*0c40*/  SYNCS.EXCH.64 URZ, [UR11+0x34448], UR24 ;  /* 0x034448180b3f75b2 */ /* 0x0002620008000100 */
        /* <DEDUP_REMOVED lines=12> */
[----:B------:R-:W-:Y:S01]  /*0d10*/  NOP ;  /* 0x0000000000007918 */ /* 0x000fe20000000000 */
.L_x_2:
[----:B-1----:R-:W-:Y:S05]  /*0d20*/  BSYNC B0 ;  /* 0x0000000000007941 */ /* 0x002fea0003800000 */
.L_x_1:
[----:B------:R-:W1:Y:S01]  /*0d30*/  SHFL.IDX PT, R11, R14, RZ, 0x1f ;  /* 0x00001fff0e0b7589 */ /* 0x000e6200000e0000 */
[----:B------:R-:W-:Y:S01]  /*0d40*/  UIADD3 UR18, UR12, -0x1, URZ ;  /* 0xffffffff0c127890 */ /* 0x000fe2000fffe03f */
[----:B------:R-:W-:Y:S01]  /*0d50*/  I2FP.F32.U32 R2, UR6 ;  /* 0x0000000600027c45 */ /* 0x000fe20008201000 */
[----:B------:R-:W-:Y:S01]  /*0d60*/  UISETP.LT.U32.AND UP6, UPT, UR52, 0x2, !UP1 ;  /* 0x000000023400788c */ /* 0x000fe2000cfc1070 */
[----:B------:R-:W-:Y:S01]  /*0d70*/  NOP ;  /* 0x0000000000007918 */ /* 0x000fe20000000000 */
[----:B------:R-:W-:Y:S02]  /*0d80*/  UISETP.GE.U32.AND UP5, UPT, UR18, 0x2, UPT ;  /* 0x000000021200788c */ /* 0x000fe4000bfa6070 */
[----:B------:R-:W-:-:S04]  /*0d90*/  USEL UR42, URZ, 0x1, !UP6 ;  /* 0x000000013f2a7887 */ /* 0x000fc8000f000000 */
[----:B------:R-:W-:Y:S01]  /*0da0*/  USEL UR42, UR42, 0x2, UP5 ;  /* 0x000000022a2a7887 */ /* 0x000fe2000a800000 */
[----:B-1----:R-:W-:-:S13]  /*0db0*/  ISETP.NE.AND P1, PT, R11, RZ, PT ;  /* 0x000000ff0b00720c */ /* 0x002fda0003f25270 */
[----:B------:R-:W-:Y:S05]  /*0dc0*/  @P1 BRA `(.L_x_3) ;  /* 0x0000000000481947 */ /* 0x000fea0003800000 */
[----:B------:R-:W1:Y:S01]  /*0dd0*/  S2UR UR5, SR_CgaCtaId ;  /* 0x00000000000579c3 */ /* 0x000e620000008800 */
[----:B------:R-:W-:Y:S01]  /*0de0*/  UMOV UR4, 0x400 ;  /* 0x0000040000047882 */ /* 0x000fe20000000000 */
[----:B------:R-:W-:Y:S01]  /*0df0*/  UMOV UR24, 0x1 ;  /* 0x0000000100187882 */ /* 0x000fe20000000000 */
[----:B------:R-:W-:Y:S01]  /*0e00*/  UMOV UR25, 0x2 ;  /* 0x0000000200197882 */ /* 0x000fe20000000000 */
[----:B------:R-:W-:Y:S01]  /*0e10*/  ELECT P1, URZ, PT ;  /* 0x00000000003f782f */ /* 0x000fe20003820000 */
[----:B-1----:R-:W-:Y:S02]  /*0e20*/  ULEA UR11, UR5, UR4, 0x18 ;  /* 0x00000004050b7291 */ /* 0x002fe4000f8ec03f */
[----:B------:R-:W-:-:S04]  /*0e30*/  UIADD3 UR4, -UR24, 0x100000, URZ ;  /* 0x0010000018047890 */ /* 0x000fc8000fffe13f */
[----:B------:R-:W-:Y:S02]  /*0e40*/  USHF.L.U32 UR5, UR4, 0xb, URZ ;  /* 0x0000000b04057899 */ /* 0x000fe4000800063f */
[----:B------:R-:W-:Y:S02]  /*0e50*/  USHF.L.U32 UR4, UR4, 0x1, URZ ;  /* 0x0000000104047899 */ /* 0x000fe4000800063f */
[----:B------:R-:W-:-:S04]  /*0e60*/  UIADD3 UR24, -UR25, 0x100000, URZ ;  /* 0x0010000019187890 */ /* 0x000fc8000fffe13f */
[----:B------:R-:W-:Y:S02]  /*0e70*/  USHF.L.U32 UR25, UR24, 0xb, URZ ;  /* 0x0000000b18197899 */ /* 0x000fe4000800063f */
[----:B------:R-:W-:Y:S01]  /*0e80*/  USHF.L.U32 UR24, UR24, 0x1, URZ ;  /* 0x0000000118187899 */ /* 0x000fe2000800063f */
[----:B------:R-:W1:Y:S03]  /*0e90*/  FENCE.VIEW.ASYNC.S ;  /* 0x00000000000073c6 */ /* 0x000e660000000000 */
[----:B-1----:R1:W1:Y:S08]  /*0ea0*/  SYNCS.EXCH.64 URZ, [UR11+0x34480], UR4 ;  /* 0x034480040b3f75b2 */ /* 0x0022700008000100 */
[----:B------:R1:W1:Y:S01]  /*0eb0*/  SYNCS.EXCH.64 URZ, [UR11+0x34490], UR24 ;  /* 0x034490180b3f75b2 */ /* 0x0002620008000100 */
[----:B------:R1:W1:Y:S01]  /*0ec0*/  SYNCS.EXCH.64 URZ, [UR11+0x34488], UR4 ;  /* 0x034488040b3f75b2 */ /* 0x0002620008000100 */
[----:B------:R1:W1:Y:S01]  /*0ed0*/  SYNCS.EXCH.64 URZ, [UR11+0x34498], UR24 ;  /* 0x034498180b3f75b2 */ /* 0x0002620008000100 */
[----:B------:R-:W-:Y:S01]  /*0ee0*/  NOP ;  /* 0x0000000000007918 */ /* 0x000fe20000000000 */
.L_x_3:
[----:B------:R-:W2:Y:S01]  /*0ef0*/  SHFL.IDX PT, R15, R14, RZ, 0x1f ;  /* 0x00001fff0e0f7589 */ /* 0x000ea200000e0000 */
[----:B-1----:R-:W-:Y:S01]  /*0f00*/  ULDC UR4, c[0x0][0x154] ;  /* 0x0000550000047ab9 */ /* 0x002fe20000000800 */
[----:B------:R-:W1:Y:S01]  /*0f10*/  LDC R13, c[0x0][0x148] ;  /* 0x00005200ff0d7b82 */ /* 0x000e620000000800 */
[----:B------:R-:W-:Y:S01]  /*0f20*/  FMUL R3, R2, UR4 ;  /* 0x0000000402037c20 */ /* 0x000fe20008400000 */
[----:B------:R-:W-:Y:S01]  /*0f30*/  UISETP.EQ.AND UP6, UPT, UR52, 0x2, !UP1 ;  /* 0x000000023400788c */ /* 0x000fe2000cfc2270 */
[----:B------:R-:W-:Y:S01]  /*0f40*/  I2FP.F32.U32 R2, UR53 ;  /* 0x0000003500027c45 */ /* 0x000fe20008201000 */
[----:B------:R-:W-:Y:S01]  /*0f50*/  ULDC UR4, c[0x0][0x150] ;  /* 0x0000540000047ab9 */ /* 0x000fe20000000800 */
[----:B------:R-:W-:Y:S01]  /*0f60*/  NOP ;  /* 0x0000000000007918 */ /* 0x000fe20000000000 */
[----:B------:R-:W-:Y:S01]  /*0f70*/  USEL UR61, URZ, 0x1, !UP6 ;  /* 0x000000013f3d7887 */ /* 0x000fe2000f000000 */
[----:B------:R-:W3:Y:S03]  /*0f80*/  F2I.U32.TRUNC.NTZ R3, R3 ;  /* 0x0000000300037305 */ /* 0x000ee6000020f000 */
[----:B------:R-:W-:Y:S01]  /*0f90*/  USEL UR61, UR61, 0x2, UP5 ;  /* 0x000000023d3d7887 */ /* 0x000fe2000a800000 */
[----:B--2---:R-:W-:Y:S01]  /*0fa0*/  ISETP.NE.AND P1, PT, R15, RZ, PT ;  /* 0x000000ff0f00720c */ /* 0x004fe20003f25270 */
[----:B------:R-:W-:Y:S01]  /*0fb0*/  FMUL R15, R2, UR4 ;  /* 0x00000004020f7c20 */ /* 0x000fe20008400000 */
[----:B---3--:R-:W-:-:S05]  /*0fc0*/  IADD3 R18, -R3, RZ, RZ ;  /* 0x000000ff03127210 */ /* 0x008fca0007ffe1ff */
[----:B-1----:R-:W-:-:S06]  /*0fd0*/  IMAD R18, R13, R18, UR6 ;  /* 0x000000060d127e24 */ /* 0x002fcc000f8e0212 */
[----:B------:R-:W-:Y:S05]  /*0fe0*/  @P1 BRA `(.L_x_4) ;  /* 0x0000000000581947 */ /* 0x000fea0003800000 */
[----:B------:R-:W1:Y:S01]  /*0ff0*/  S2UR UR5, SR_CgaCtaId ;  /* 0x00000000000579c3 */ /* 0x000e620000008800 */
[----:B------:R-:W-:Y:S01]  /*1000*/  UMOV UR4, 0x400 ;  /* 0x0000040000047882 */ /* 0x000fe20000000000 */
[----:B------:R-:W-:Y:S01]  /*1010*/  UMOV UR11, 0x20 ;  /* 0x00000020000b7882 */ /* 0x000fe20000000000 */
[----:B------:R-:W-:Y:S01]  /*1020*/  UMOV UR24, 0x80 ;  /* 0x0000008000187882 */ /* 0x000fe20000000000 */
[----:B------:R-:W-:Y:S01]  /*1030*/  ELECT P1, URZ, PT ;  /* 0x00000000003f782f */ /* 0x000fe20003820000 */
        /* <DEDUP_REMOVED lines=10> */
[----:B------:R1:W1:Y:S01]  /*10e0*/  SYNCS.EXCH.64 URZ, [UR6+0x344a8], UR4 ;  /* 0x0344a804063f75b2 */ /* 0x0002620008000100 */
[----:B------:R1:W1:Y:S01]  /*10f0*/  SYNCS.EXCH.64 URZ, [UR6+0x344c8], UR24 ;  /* 0x0344c818063f75b2 */ /* 0x0002620008000100 */
[----:B------:R1:W1:Y:S01]  /*1100*/  SYNCS.EXCH.64 URZ, [UR6+0x344b0], UR4 ;  /* 0x0344b004063f75b2 */ /* 0x0002620008000100 */
[----:B------:R1:W1:Y:S01]  /*1110*/  SYNCS.EXCH.64 URZ, [UR6+0x344d0], UR24 ;  /* 0x0344d018063f75b2 */ /* 0x0002620008000100 */
[----:B------:R1:W1:Y:S01]  /*1120*/  SYNCS.EXCH.64 URZ, [UR6+0x344b8], UR4 ;  /* 0x0344b804063f75b2 */ /* 0x0002620008000100 */
[----:B------:R1:W1:Y:S01]  /*1130*/  SYNCS.EXCH.64 URZ, [UR6+0x344d8], UR24 ;  /* 0x0344d818063f75b2 */ /* 0x0002620008000100 */
[----:B------:R-:W-:Y:S01]  /*1140*/  NOP ;  /* 0x0000000000007918 */ /* 0x000fe20000000000 */
.L_x_4:
[----:B------:R-:W4:Y:S01]  /*1150*/  SHFL.IDX PT, R13, R14, RZ, 0x1f ;  /* 0x00001fff0e0d7589 */ /* 0x000f2200000e0000 */
[----:B------:R-:W-:Y:S02]  /*1160*/  SHF.R.S32.HI R3, RZ, 0x1f, R20 ;  /* 0x0000001fff037819 */ /* 0x000fe40000011414 */
[----:B------:R-:W-:Y:S02]  /*1170*/  ELECT P1, URZ, PT ;  /* 0x00000000003f782f */ /* 0x000fe40003820000 */
[----:B------:R-:W-:Y:S01]  /*1180*/  SHF.R.S32.HI R16, RZ, 0x1f, R11 ;  /* 0x0000001fff107819 */ /* 0x000fe2000001140b */
[----:B------:R-:W2:Y:S01]  /*1190*/  SHFL.IDX PT, R2, R14, RZ, 0x1f ;  /* 0x00001fff0e027589 */ /* 0x000ea200000e0000 */
[----:B------:R-:W-:Y:S02]  /*11a0*/  LEA.HI R3, R3, R20, RZ, 0x7 ;  /* 0x0000001403037211 */ /* 0x000fe400078f38ff */
[----:B------:R-:W-:Y:S02]  /*11b0*/  ELECT P2, URZ, PT ;  /* 0x00000000003f782f */ /* 0x000fe40003840000 */
[----:B------:R-:W-:Y:S01]  /*11c0*/  LEA.HI R16, R16, R11, RZ, 0x2 ;  /* 0x0000000b10107211 */ /* 0x000fe200078f10ff */
[----:B------:R-:W3:Y:S01]  /*11d0*/  LDC R17, c[0x0][0x144] ;  /* 0x00005100ff117b82 */ /* 0x000ee20000000800 */
[----:B------:R-:W-:Y:S01]  /*11e0*/  LOP3.LUT R3, R3, 0xffffff80, RZ, 0xc0, !PT ;  /* 0xffffff8003037812 */ /* 0x000fe200078ec0ff */
[----:B------:R-:W2:Y:S01]  /*11f0*/  F2I.U32.TRUNC.NTZ R15, R15 ;  /* 0x0000000f000f7305 */ /* 0x000ea2000020f000 */
[----:B------:R-:W-:Y:S01]  /*1200*/  LOP3.LUT R16, R16, 0x3ffffffc, RZ, 0xc0, !PT ;  /* 0x3ffffffc10107812 */ /* 0x000fe200078ec0ff */
[----:B------:R-:W-:Y:S01]  /*1210*/  UMOV UR11, 0x20 ;  /* 0x00000020000b7882 */ /* 0x000fe20000000000 */
[----:B-1----:R-:W-:Y:S01]  /*1220*/  UMOV UR25, 0x80 ;  /* 0x0000008000197882 */ /* 0x002fe20000000000 */
[----:B------:R-:W-:Y:S01]  /*1230*/  IMAD.IADD R158, R20, 0x1, -R3 ;  /* 0x00000001149e7824 */ /* 0x000fe200078e0a03 */
[----:B------:R-:W-:Y:S01]  /*1240*/  NOP ;  /* 0x0000000000007918 */ /* 0x000fe20000000000 */
[----:B------:R-:W-:Y:S01]  /*1250*/  IMAD.IADD R16, R11, 0x1, -R16 ;  /* 0x000000010b107824 */ /* 0x000fe200078e0a10 */
[----:B------:R-:W-:-:S02]  /*1260*/  ULDC UR60, c[0x0][0xc] ;  /* 0x00000300003c7ab9 */ /* 0x000fc40000000800 */
[----:B------:R-:W-:Y:S02]  /*1270*/  SHF.R.S32.HI R3, RZ, 0x1f, R158 ;  /* 0x0000001fff037819 */ /* 0x000fe4000001149e */
[----:B----4-:R-:W-:Y:S01]  /*1280*/  ISETP.NE.OR P1, PT, R13, RZ, !P1 ;  /* 0x000000ff0d00720c */ /* 0x010fe20004f25670 */
[----:B--2---:R-:W-:Y:S01]  /*1290*/  IMAD.MOV R22, RZ, RZ, -R15 ;  /* 0x000000ffff167224 */ /* 0x004fe200078e0a0f */
[----:B------:R-:W-:Y:S02]  /*12a0*/  LEA.HI R13, R3, R158, RZ, 0x3 ;  /* 0x0000009e030d7211 */ /* 0x000fe400078f18ff */
[----:B------:R-:W-:Y:S02]  /*12b0*/  ISETP.NE.OR P2, PT, R2, RZ, !P2 ;  /* 0x000000ff0200720c */ /* 0x000fe40005745670 */
[--C-:B------:R-:W-:Y:S02]  /*12c0*/  SHF.R.S32.HI R2, RZ, 0x3, R13.reuse ;  /* 0x00000003ff027819 */ /* 0x100fe4000001140d */
[----:B------:R-:W-:Y:S01]  /*12d0*/  SHF.R.S32.HI R13, RZ, 0x1f, R13 ;  /* 0x0000001fff0d7819 */ /* 0x000fe2000001140d */
[----:B---3--:R-:W-:-:S02]  /*12e0*/  IMAD R17, R17, R22, UR53 ;  /* 0x0000003511117e24 */ /* 0x008fc4000f8e0216 */
[----:B------:R-:W-:Y:S01]  /*12f0*/  IMAD.MOV.U32 R22, RZ, RZ, 0x1 ;  /* 0x00000001ff167424 */ /* 0x000fe200078e00ff */
[----:B------:R-:W-:Y:S01]  /*1300*/  LEA.HI R13, R13, R2, RZ, 0x2 ;  /* 0x000000020d0d7211 */ /* 0x000fe200078f10ff */
[----:B------:R-:W-:-:S03]  /*1310*/  VOTEU.ALL UP6, P1 ;  /* 0x00000000003f7886 */ /* 0x000fc600008c0000 */
[----:B------:R-:W-:Y:S01]  /*1320*/  LOP3.LUT R13, R13, 0xfffffffc, RZ, 0xc0, !PT ;  /* 0xfffffffc0d0d7812 */ /* 0x000fe200078ec0ff */
[----:B------:R-:W-:Y:S01]  /*1330*/  VOTEU.ALL UP5, P2 ;  /* 0x00000000003f7886 */ /* 0x000fe200010a0000 */
[----:B------:R-:W1:Y:S01]  /*1340*/  @!UP6 S2UR UR5, SR_CgaCtaId ;  /* 0x000000000005e9c3 */ /* 0x000e620000008800 */
[----:B------:R-:W-:Y:S01]  /*1350*/  @!UP6 UMOV UR4, 0x400 ;  /* 0x000004000004e882 */ /* 0x000fe20000000000 */
[----:B------:R-:W-:-:S05]  /*1360*/  IADD3 R13, R2, -R13, RZ ;  /* 0x8000000d020d7210 */ /* 0x000fca0007ffe0ff */
[----:B------:R-:W-:Y:S01]  /*1370*/  IMAD R13, R16, 0x4, R13 ;  /* 0x00000004100d7824 */ /* 0x000fe200078e020d */
[----:B------:R-:W2:Y:S04]  /*1380*/  @!UP5 S2UR UR24, SR_CgaCtaId ;  /* 0x000000000018d9c3 */ /* 0x000ea80000008800 */
[----:B------:R-:W-:-:S04]  /*1390*/  LEA.HI R11, R13, R13, RZ, 0x1 ;  /* 0x0000000d0d0b7211 */ /* 0x000fc800078f08ff */
[----:B------:R-:W-:-:S04]  /*13a0*/  LOP3.LUT R16, R11, 0xfffffffe, RZ, 0xc0, !PT ;  /* 0xfffffffe0b107812 */ /* 0x000fc800078ec0ff */
[----:B------:R-:W-:-:S04]  /*13b0*/  IADD3 R16, R13, -R16, RZ ;  /* 0x800000100d107210 */ /* 0x000fc80007ffe0ff */
[----:B------:R-:W-:Y:S01]  /*13c0*/  ISETP.NE.AND P3, PT, R16, R17, PT ;  /* 0x000000111000720c */ /* 0x000fe20003f65270 */
[----:B------:R-:W-:Y:S01]  /*13d0*/  IMAD.SHL.U32 R16, R13, 0x4, RZ ;  /* 0x000000040d107824 */ /* 0x000fe200078e00ff */
[----:B-1----:R-:W-:Y:S02]  /*13e0*/  @!UP6 ULEA UR6, UR5, UR4, 0x18 ;  /* 0x000000040506e291 */ /* 0x002fe4000f8ec03f */
[----:B------:R-:W-:-:S04]  /*13f0*/  @!UP6 UIADD3 UR4, -UR11, 0x100000, URZ ;  /* 0x001000000b04e890 */ /* 0x000fc8000fffe13f */
[----:B------:R-:W-:Y:S02]  /*1400*/  @!UP6 USHF.L.U32 UR5, UR4, 0xb, URZ ;  /* 0x0000000b0405e899 */ /* 0x000fe4000800063f */
[----:B------:R-:W-:Y:S01]  /*1410*/  @!UP6 USHF.L.U32 UR4, UR4, 0x1, URZ ;  /* 0x000000010404e899 */ /* 0x000fe2000800063f */
[----:B------:R-:W-:Y:S01]  /*1420*/  LOP3.LUT R23, R13, 0xc, R16, 0x78, !PT ;  /* 0x0000000c0d177812 */ /* 0x000fe200078e7810 */
[----:B------:R-:W-:Y:S01]  /*1430*/  @!UP5 UMOV UR11, 0x400 ;  /* 0x00000400000bd882 */ /* 0x000fe20000000000 */
[----:B------:R-:W1:Y:S01]  /*1440*/  LDC R13, c[0x0][0x140] ;  /* 0x00005000ff0d7b82 */ /* 0x000e620000000800 */
[----:B--2---:R-:W-:Y:S01]  /*1450*/  @!UP5 ULEA UR11, UR24, UR11, 0x18 ;  /* 0x0000000b180bd291 */ /* 0x004fe2000f8ec03f */
[----:B------:R-:W-:Y:S01]  /*1460*/  MOV R16, 0xffffffff ;  /* 0xffffffff00107802 */ /* 0x000fe20000000f00 */
[----:B------:R-:W-:-:S04]  /*1470*/  @!UP5 UIADD3 UR24, -UR25, 0x100000, URZ ;  /* 0x001000001918d890 */ /* 0x000fc8000fffe13f */
[----:B------:R-:W-:Y:S02]  /*1480*/  @!UP5 USHF.L.U32 UR25, UR24, 0xb, URZ ;  /* 0x0000000b1819d899 */ /* 0x000fe4000800063f */
[----:B------:R-:W-:Y:S01]  /*1490*/  @!UP5 USHF.L.U32 UR24, UR24, 0x1, URZ ;  /* 0x000000011818d899 */ /* 0x000fe2000800063f */
[----:B------:R-:W-:Y:S01]  /*14a0*/  VOTEU.ALL UP6, P1 ;  /* 0x00000000003f7886 */ /* 0x000fe200008c0000 */
[----:B------:R-:W-:Y:S01]  /*14b0*/  VOTEU.ALL UP5, P1 ;  /* 0x00000000003f7886 */ /* 0x000fe200008a0000 */
[----:B------:R-:W-:Y:S02]  /*14c0*/  @P3 LEA.HI R11, R23, R23, RZ, 0x1 ;  /* 0x00000017170b3211 */ /* 0x000fe400078f08ff */
[----:B------:R-:W-:Y:S01]  /*14d0*/  LOP3.LUT P1, RZ, R158, 0x7, RZ, 0xc0, !PT ;  /* 0x000000079eff7812 */ /* 0x000fe2000782c0ff */
[----:B------:R-:W2:Y:S02]  /*14e0*/  FENCE.VIEW.ASYNC.S ;  /* 0x00000000000073c6 */ /* 0x000ea40000000000 */
[----:B--2---:R-:W2:Y:S01]  /*14f0*/  @!UP6 SYNCS.EXCH.64 URZ, [UR6+0x344e0], UR4 ;  /* 0x0344e004063fe5b2 */ /* 0x004ea20008000100 */
[----:B------:R-:W-:Y:S01]  /*1500*/  VOTEU.ALL UP6, P2 ;  /* 0x00000000003f7886 */ /* 0x000fe200010c0000 */
[----:B------:R-:W-:-:S02]  /*1510*/  @P3 SHF.R.S32.HI R11, RZ, 0x1, R11 ;  /* 0x00000001ff0b3819 */ /* 0x000fc4000001140b */
[----:B------:R-:W-:Y:S01]  /*1520*/  ISETP.LT.U32.AND P1, PT, R23, 0x2, !P1 ;  /* 0x000000021700780c */ /* 0x000fe20004f21070 */
[----:B------:R3:W4:Y:S01]  /*1530*/  @!UP5 SYNCS.EXCH.64 URZ, [UR6+0x344e8], UR4 ;  /* 0x0344e804063fd5b2 */ /* 0x0007220008000100 */
[----:B------:R-:W-:Y:S01]  /*1540*/  VOTEU.ALL UP5, P2 ;  /* 0x00000000003f7886 */ /* 0x000fe200010a0000 */
[----:B------:R-:W-:Y:S01]  /*1550*/  NOP ;  /* 0x0000000000007918 */ /* 0x000fe20000000000 */
[----:B---3--:R-:W-:Y:S01]  /*1560*/  UMOV UR4, URZ ;  /* 0x0000003f00047c82 */ /* 0x008fe20008000000 */
[----:B------:R-:W-:Y:S01]  /*1570*/  ULDC.U8 UR5, c[0x0][0x900] ;  /* 0x0002400000057ab9 */ /* 0x000fe20000000000 */
[----:B------:R3:W2:Y:S01]  /*1580*/  @!UP6 SYNCS.EXCH.64 URZ, [UR11+0x344f0], UR24 ;  /* 0x0344f0180b3fe5b2 */ /* 0x0006a20008000100 */
[----:B------:R-:W-:Y:S01]  /*1590*/  VOTEU.ALL UP6, P2 ;  /* 0x00000000003f7886 */ /* 0x000fe200010c0000 */
[----:B------:R3:W2:Y:S01]  /*15a0*/  @!UP5 SYNCS.EXCH.64 URZ, [UR11+0x344f8], UR24 ;  /* 0x0344f8180b3fd5b2 */ /* 0x0006a20008000100 */
[----:B------:R-:W-:Y:S01]  /*15b0*/  VOTEU.ALL UP5, P2 ;  /* 0x00000000003f7886 */ /* 0x000fe200010a0000 */
[----:B------:R-:W-:-:S02]  /*15c0*/  @P3 ISETP.NE.AND P2, PT, R11, R18, PT ;  /* 0x000000120b00320c */ /* 0x000fc40003f45270 */
[----:B------:R-:W-:Y:S02]  /*15d0*/  SEL R11, RZ, 0x1, !P1 ;  /* 0x00000001ff0b7807 */ /* 0x000fe40004800000 */
[----:B-1----:R-:W-:Y:S02]  /*15e0*/  ISETP.EQ.U32.AND P1, PT, R13, 0x1, PT ;  /* 0x000000010d00780c */ /* 0x002fe40003f22070 */
[----:B------:R-:W-:-:S04]  /*15f0*/  @P3 SEL R22, RZ, 0x1, P2 ;  /* 0x00000001ff163807 */ /* 0x000fc80001000000 */
[----:B------:R-:W-:Y:S01]  /*1600*/  LOP3.LUT R22, R22, R11, RZ, 0xc0, !PT ;  /* 0x0000000b16167212 */ /* 0x000fe200078ec0ff */
[----:B------:R3:W1:Y:S01]  /*1610*/  @!UP6 SYNCS.EXCH.64 URZ, [UR11+0x34500], UR24 ;  /* 0x034500180b3fe5b2 */ /* 0x0006620008000100 */
[----:B------:R3:W1:Y:S01]  /*1620*/  @!UP5 SYNCS.EXCH.64 URZ, [UR11+0x34508], UR24 ;  /* 0x034508180b3fd5b2 */ /* 0x0006620008000100 */
[----:B------:R-:W-:-:S04]  /*1630*/  NOP ;  /* 0x0000000000007918 */ /* 0x000fc80000000000 */
[----:B--234-:R-:W-:Y:S05]  /*1640*/  @!P1 BRA `(.L_x_5) ;  /* 0x0000000000089947 */ /* 0x01cfea0003800000 */
[----:B-1----:R-:W-:Y:S01]  /*1650*/  UCGABAR_ARV ;  /* 0x00000000000079c7 */ /* 0x002fe20008000000 */
[----:B------:R-:W-:Y:S05]  /*1660*/  BRA `(.L_x_6) ;  /* 0x0000000000047947 */ /* 0x000fea0003800000 */
.L_x_5:
[----:B-1----:R-:W-:Y:S01]  /*1670*/  NOP ;  /* 0x0000000000007918 */ /* 0x002fe20000000000 */
.L_x_6:
[----:B------:R-:W-:Y:S05]  /*1680*/  @!P1 BRA `(.L_x_7) ;  /* 0x00000000000c9947 */ /* 0x000fea0003800000 */
[----:B------:R-:W-:Y:S01]  /*1690*/  UCGABAR_WAIT ;  /* 0x0000000000007dc7 */ /* 0x000fe20008000000 */
[----:B------:R-:W-:Y:S01]  /*16a0*/  CCTL.IVALL ;  /* 0x00000000ff00798f */ /* 0x000fe20002000000 */
[----:B------:R-:W-:Y:S05]  /*16b0*/  BRA `(.L_x_8) ;  /* 0x0000000000047947 */ /* 0x000fea0003800000 */
.L_x_7:
[----:B------:R-:W-:Y:S06]  /*16c0*/  BAR.SYNC.DEFER_BLOCKING 0x0 ;  /* 0x0000000000007b1d */ /* 0x000fec0000010000 */
.L_x_8:
[----:B------:R-:W1:Y:S01]  /*16d0*/  LDC.64 R24, c[0x0][0x8f8] ;  /* 0x00023e00ff187b82 */ /* 0x000e620000000a00 */
[----:B------:R-:W-:Y:S01]  /*16e0*/  IMAD.U32 R18, RZ, RZ, UR7 ;  /* 0x00000007ff127e24 */ /* 0x000fe2000f8e00ff */
[----:B------:R-:W-:Y:S01]  /*16f0*/  ISETP.NE.AND P2, PT, RZ, UR5, PT ;  /* 0x00000005ff007c0c */ /* 0x000fe2000bf45270 */
[----:B------:R-:W-:Y:S01]  /*1700*/  UMOV UR5, URZ ;  /* 0x0000003f00057c82 */ /* 0x000fe20008000000 */
[----:B------:R-:W-:Y:S01]  /*1710*/  UMOV UR6, URZ ;  /* 0x0000003f00067c82 */ /* 0x000fe20008000000 */
[----:B------:R-:W-:Y:S01]  /*1720*/  UMOV UR11, URZ ;  /* 0x0000003f000b7c82 */ /* 0x000fe20008000000 */
[----:B------:R-:W-:Y:S01]  /*1730*/  IMAD.MOV.U32 R17, RZ, RZ, -0x1 ;  /* 0xffffffffff117424 */ /* 0x000fe200078e00ff */
[----:B------:R-:W-:Y:S02]  /*1740*/  P2R R15, PR, RZ, 0x4 ;  /* 0x00000004ff0f7803 */ /* 0x000fe40000000000 */
[----:B-1----:R-:W-:-:S04]  /*1750*/  ISETP.LE.U32.AND P1, PT, R24, UR8, PT ;  /* 0x0000000818007c0c */ /* 0x002fc8000bf23070 */
[----:B------:R-:W-:Y:S02]  /*1760*/  ISETP.GE.U32.AND.EX P1, PT, R18, R25, PT, P1 ;  /* 0x000000191200720c */ /* 0x000fe40003f26110 */
[----:B------:R-:W-:-:S11]  /*1770*/  MOV R18, 0xffffffff ;  /* 0xffffffff00127802 */ /* 0x000fd60000000f00 */
[----:B------:R-:W-:Y:S05]  /*1780*/  @P2 BRA P1, `(.L_x_9) ;  /* 0x0000001400fc2947 */ /* 0x000fea0000800000 */
[----:B------:R-:W-:Y:S01]  /*1790*/  IMAD.U32 R11, RZ, RZ, UR7 ;  /* 0x00000007ff0b7e24 */ /* 0x000fe2000f8e00ff */
[----:B------:R-:W-:Y:S01]  /*17a0*/  ISETP.LE.U32.AND P1, PT, R6, UR8, PT ;  /* 0x0000000806007c0c */ /* 0x000fe2000bf23070 */
[----:B------:R-:W-:Y:S01]  /*17b0*/  UMOV UR5, URZ ;  /* 0x0000003f00057c82 */ /* 0x000fe20008000000 */
[----:B------:R-:W-:Y:S01]  /*17c0*/  UMOV UR6, URZ ;  /* 0x0000003f00067c82 */ /* 0x000fe20008000000 */
[----:B------:R-:W-:Y:S01]  /*17d0*/  UMOV UR11, URZ ;  /* 0x0000003f000b7c82 */ /* 0x000fe20008000000 */
[----:B------:R-:W-:Y:S01]  /*17e0*/  ISETP.GE.U32.AND.EX P1, PT, R11, R7, PT, P1 ;  /* 0x000000070b00720c */ /* 0x000fe20003f26110 */
[----:B------:R-:W-:-:S12]  /*17f0*/  UMOV UR4, URZ ;  /* 0x0000003f00047c82 */ /* 0x000fd80008000000 */
[----:B------:R-:W-:Y:S05]  /*1800*/  @!P1 BRA `(.L_x_10) ;  /* 0x0000001000c89947 */ /* 0x000fea0003800000 */
[----:B------:R-:W-:Y:S01]  /*1810*/  VIADD R11, R21, 0x20 ;  /* 0x00000020150b7836 */ /* 0x000fe20000000000 */
[----:B------:R-:W-:Y:S01]  /*1820*/  MOV R7, R21 ;  /* 0x0000001500077202 */ /* 0x000fe20000000f00 */
[----:B-----5:R-:W-:Y:S01]  /*1830*/  IMAD.MOV.U32 R17, RZ, RZ, R8 ;  /* 0x000000ffff117224 */ /* 0x020fe200078e0008 */
[----:B------:R-:W-:Y:S02]  /*1840*/  MOV R24, R0 ;  /* 0x0000000000187202 */ /* 0x000fe40000000f00 */
[----:B------:R-:W-:-:S13]  /*1850*/  ISETP.GE.AND P1, PT, R11, R12, PT ;  /* 0x0000000c0b00720c */ /* 0x000fda0003f26270 */
[----:B------:R-:W1:Y:S01]  /*1860*/  @!P1 LDC.64 R18, c[0x0][0x918] ;  /* 0x00024600ff129b82 */ /* 0x000e620000000a00 */
[----:B------:R-:W-:Y:S01]  /*1870*/  @!P1 VIADD R13, R7, 0x20 ;  /* 0x00000020070d9836 */ /* 0x000fe20000000000 */
[----:B------:R-:W-:Y:S02]  /*1880*/  UIADD3 UR16, UP5, UR16, -0x1, URZ ;  /* 0xffffffff10107890 */ /* 0x000fe4000ffbe03f */
[----:B------:R-:W-:Y:S01]  /*1890*/  UIADD3 UR14, UP6, UR14, -0x1, URZ ;  /* 0xffffffff0e0e7890 */ /* 0x000fe2000ffde03f */
[----:B------:R-:W-:Y:S01]  /*18a0*/  BSSY B0, `(.L_x_11) ;  /* 0x0000050000007945 */ /* 0x000fe20003800000 */
[----:B------:R-:W-:Y:S01]  /*18b0*/  UIADD3.X UR17, UR17, -0x1, URZ, UP5, !UPT ;  /* 0xffffffff11117890 */ /* 0x000fe2000affe43f */
[----:B-1----:R-:W-:-:S05]  /*18c0*/  @!P1 IMAD.WIDE R18, R13, 0xc, R18 ;  /* 0x0000000c0d129825 */ /* 0x002fca00078e0212 */
[----:B------:R1:W5:Y:S04]  /*18d0*/  @!P1 LDG.E R8, desc[UR38][R18.64] ;  /* 0x0000002612089981 */ /* 0x000368000c1e1900 */
[----:B------:R1:W5:Y:S01]  /*18e0*/  @!P1 LDG.E R0, desc[UR38][R18.64+0x4] ;  /* 0x0000042612009981 */ /* 0x000362000c1e1900 */
[----:B------:R-:W-:Y:S01]  /*18f0*/  ISETP.GE.AND P1, PT, R7, R12, PT ;  /* 0x0000000c0700720c */ /* 0x000fe20003f26270 */
[----:B------:R-:W-:Y:S01]  /*1900*/  UIADD3.X UR15, UR15, -0x1, URZ, UP6, !UPT ;  /* 0xffffffff0f0f7890 */ /* 0x000fe2000b7fe43f */
[----:B------:R-:W-:Y:S01]  /*1910*/  IMAD.MOV.U32 R13, RZ, RZ, RZ ;  /* 0x000000ffff0d7224 */ /* 0x000fe200078e00ff */
[----:B------:R-:W-:Y:S01]  /*1920*/  UIADD3 UR4, UR9, -0x1, URZ ;  /* 0xffffffff09047890 */ /* 0x000fe2000fffe03f */
[----:B------:R-:W-:Y:S01]  /*1930*/  IMAD.MOV.U32 R6, RZ, RZ, RZ ;  /* 0x000000ffff067224 */ /* 0x000fe200078e00ff */
[----:B------:R-:W-:Y:S01]  /*1940*/  UIADD3 UR5, UR10, -0x1, URZ ;  /* 0xffffffff0a057890 */ /* 0x000fe2000fffe03f */
[----:B------:R-:W-:Y:S01]  /*1950*/  MOV R29, 0x7fffffff ;  /* 0x7fffffff001d7802 */ /* 0x000fe20000000f00 */
[----:B------:R-:W-:-:S06]  /*1960*/  IMAD.MOV.U32 R30, RZ, RZ, RZ ;  /* 0x000000ffff1e7224 */ /* 0x000fcc00078e00ff */
[----:B-1----:R-:W-:Y:S05]  /*1970*/  @P1 BRA `(.L_x_12) ;  /* 0x0000000400081947 */ /* 0x002fea0003800000 */
[----:B------:R-:W-:Y:S02]  /*1980*/  PLOP3.LUT P3, PT, PT, PT, UP0, 0x80, 0x0 ;  /* 0x000000000000781c */ /* 0x000fe40003f6f008 */
[C---:B------:R-:W-:Y:S02]  /*1990*/  IADD3 R26, P2, R24.reuse, UR16, RZ ;  /* 0x00000010181a7c10 */ /* 0x040fe4000ff5e0ff */
[C---:B------:R-:W-:Y:S02]  /*19a0*/  IADD3 R28, P1, R17.reuse, UR14, RZ ;  /* 0x0000000e111c7c10 */ /* 0x040fe4000ff3e0ff */
[----:B------:R-:W-:Y:S02]  /*19b0*/  LEA.HI.X.SX32 R27, R24, UR17, 0x1, P2 ;  /* 0x00000011181b7c11 */ /* 0x000fe400090f0eff */
[----:B------:R-:W-:-:S05]  /*19c0*/  LEA.HI.X.SX32 R29, R17, UR15, 0x1, P1 ;  /* 0x0000000f111d7c11 */ /* 0x000fca00088f0eff */
[----:B------:R-:W-:Y:S05]  /*19d0*/  @!P3 BRA `(.L_x_13) ;  /* 0x000000000030b947 */ /* 0x000fea0003800000 */
[----:B------:R-:W-:Y:S02]  /*19e0*/  ULDC UR6, c[0x0][0x8dc] ;  /* 0x0002370000067ab9 */ /* 0x000fe40000000800 */
[----:B------:R-:W-:-:S05]  /*19f0*/  IADD3 R17, P1, R28, UR6, RZ ;  /* 0x000000061c117c10 */ /* 0x000fca000ff3e0ff */
[----:B------:R-:W-:-:S04]  /*1a00*/  IMAD.X R29, RZ, RZ, R29, P1 ;  /* 0x000000ffff1d7224 */ /* 0x000fc800008e061d */
[----:B------:R-:W-:-:S04]  /*1a10*/  IMAD.WIDE.U32 R4, R29, UR20, RZ ;  /* 0x000000141d047c25 */ /* 0x000fc8000f8e00ff */
[----:B------:R-:W-:-:S04]  /*1a20*/  IMAD.WIDE.U32 R18, P1, R17, UR21, R4 ;  /* 0x0000001511127c25 */ /* 0x000fc8000f820004 */
[----:B------:R-:W-:Y:S01]  /*1a30*/  IMAD.WIDE.U32 R4, R17, UR20, RZ ;  /* 0x0000001411047c25 */ /* 0x000fe2000f8e00ff */
[----:B------:R-:W-:-:S03]  /*1a40*/  IADD3.X R25, RZ, RZ, RZ, P1, !PT ;  /* 0x000000ffff197210 */ /* 0x000fc60000ffe4ff */
[----:B------:R-:W-:Y:S01]  /*1a50*/  IMAD.MOV.U32 R24, RZ, RZ, R19 ;  /* 0x000000ffff187224 */ /* 0x000fe200078e0013 */
[----:B------:R-:W-:-:S05]  /*1a60*/  IADD3 RZ, P1, R5, R18, RZ ;  /* 0x0000001205ff7210 */ /* 0x000fca0007f3e0ff */
[----:B------:R-:W-:-:S04]  /*1a70*/  IMAD.WIDE.U32.X R4, R29, UR21, R24, P1 ;  /* 0x000000151d047c25 */ /* 0x000fc800088e0418 */
[----:B------:R-:W-:Y:S01]  /*1a80*/  IMAD.MOV.U32 R28, RZ, RZ, R4 ;  /* 0x000000ffff1c7224 */ /* 0x000fe200078e0004 */
[----:B------:R-:W-:-:S07]  /*1a90*/  MOV R29, R5 ;  /* 0x00000005001d7202 */ /* 0x000fce0000000f00 */
.L_x_13:
[----:B------:R-:W-:Y:S05]  /*1aa0*/  @!P0 BRA `(.L_x_14) ;  /* 0x0000000000308947 */ /* 0x000fea0003800000 */
[----:B------:R-:W-:Y:S02]  /*1ab0*/  ULDC UR6, c[0x0][0x8f4] ;  /* 0x00023d0000067ab9 */ /* 0x000fe40000000800 */
[----:B------:R-:W-:-:S05]  /*1ac0*/  IADD3 R17, P1, R26, UR6, RZ ;  /* 0x000000061a117c10 */ /* 0x000fca000ff3e0ff */
[----:B------:R-:W-:-:S04]  /*1ad0*/  IMAD.X R27, RZ, RZ, R27, P1 ;  /* 0x000000ffff1b7224 */ /* 0x000fc800008e061b */
[----:B------:R-:W-:-:S04]  /*1ae0*/  IMAD.WIDE.U32 R4, R27, UR22, RZ ;  /* 0x000000161b047c25 */ /* 0x000fc8000f8e00ff */
[----:B------:R-:W-:-:S04]  /*1af0*/  IMAD.WIDE.U32 R18, P1, R17, UR23, R4 ;  /* 0x0000001711127c25 */ /* 0x000fc8000f820004 */
[----:B------:R-:W-:Y:S01]  /*1b00*/  IMAD.WIDE.U32 R4, R17, UR22, RZ ;  /* 0x0000001611047c25 */ /* 0x000fe2000f8e00ff */
[----:B------:R-:W-:-:S03]  /*1b10*/  MOV R24, R19 ;  /* 0x0000001300187202 */ /* 0x000fc60000000f00 */
[----:B------:R-:W-:Y:S01]  /*1b20*/  IMAD.X R25, RZ, RZ, RZ, P1 ;  /* 0x000000ffff197224 */ /* 0x000fe200008e06ff */
[----:B------:R-:W-:-:S05]  /*1b30*/  IADD3 RZ, P1, R5, R18, RZ ;  /* 0x0000001205ff7210 */ /* 0x000fca0007f3e0ff */
[----:B------:R-:W-:-:S04]  /*1b40*/  IMAD.WIDE.U32.X R4, R27, UR23, R24, P1 ;  /* 0x000000171b047c25 */ /* 0x000fc800088e0418 */
[----:B------:R-:W-:Y:S02]  /*1b50*/  IMAD.MOV.U32 R26, RZ, RZ, R4 ;  /* 0x000000ffff1a7224 */ /* 0x000fe400078e0004 */
[----:B------:R-:W-:-:S07]  /*1b60*/  IMAD.MOV.U32 R27, RZ, RZ, R5 ;  /* 0x000000ffff1b7224 */ /* 0x000fce00078e0005 */
.L_x_14:
[----:B------:R-:W-:Y:S02]  /*1b70*/  SHF.R.U64 R4, R26, UR30, R27 ;  /* 0x0000001e1a047c19 */ /* 0x000fe4000800121b */
[----:B------:R-:W-:-:S03]  /*1b80*/  SHF.R.U64 R5, R28, UR26, R29 ;  /* 0x0000001a1c057c19 */ /* 0x000fc6000800121d */
[----:B------:R-:W-:Y:S01]  /*1b90*/  VIADD R24, R4, UR5 ;  /* 0x0000000504187c36 */ /* 0x000fe20008000000 */
[----:B------:R-:W-:-:S04]  /*1ba0*/  IADD3 R19, R5, UR4, RZ ;  /* 0x0000000405137c10 */ /* 0x000fc8000fffe0ff */
[----:B------:R-:W-:Y:S02]  /*1bb0*/  IABS R17, R19 ;  /* 0x0000001300117213 */ /* 0x000fe40000000000 */
[----:B------:R-:W-:-:S03]  /*1bc0*/  IABS R18, R24 ;  /* 0x0000001800127213 */ /* 0x000fc60000000000 */
[----:B------:R-:W-:-:S04]  /*1bd0*/  IMAD.HI.U32 R4, R17, UR13, RZ ;  /* 0x0000000d11047c27 */ /* 0x000fc8000f8e00ff */
[----:B------:R-:W-:-:S04]  /*1be0*/  IMAD.HI.U32 R5, R18, UR19, RZ ;  /* 0x0000001312057c27 */ /* 0x000fc8000f8e00ff */
[----:B------:R-:W-:Y:S01]  /*1bf0*/  IMAD R4, R4, UR29, R17 ;  /* 0x0000001d04047c24 */ /* 0x000fe2000f8e0211 */
[----:B------:R-:W-:Y:S01]  /*1c00*/  MOV R17, UR32 ;  /* 0x0000002000117c02 */ /* 0x000fe20008000f00 */
[----:B------:R-:W-:Y:S02]  /*1c10*/  IMAD R5, R5, UR31, R18 ;  /* 0x0000001f05057c24 */ /* 0x000fe4000f8e0212 */
[----:B------:R-:W-:Y:S01]  /*1c20*/  IMAD.U32 R18, RZ, RZ, UR33 ;  /* 0x00000021ff127e24 */ /* 0x000fe2000f8e00ff */
[----:B------:R-:W-:Y:S02]  /*1c30*/  ISETP.LT.U32.AND P1, PT, R4, UR28, PT ;  /* 0x0000001c04007c0c */ /* 0x000fe4000bf21070 */
[----:B------:R-:W-:-:S11]  /*1c40*/  ISETP.LT.U32.AND P2, PT, R5, UR27, PT ;  /* 0x0000001b05007c0c */ /* 0x000fd6000bf41070 */
[----:B------:R-:W-:Y:S01]  /*1c50*/  @!P1 VIADD R4, R4, -UR28 ;  /* 0x8000001c04049c36 */ /* 0x000fe20008000000 */
[----:B------:R-:W-:Y:S02]  /*1c60*/  ISETP.GE.AND P1, PT, R24, RZ, PT ;  /* 0x000000ff1800720c */ /* 0x000fe40003f26270 */
[----:B------:R-:W-:Y:S02]  /*1c70*/  @!P2 IADD3 R5, R5, -UR27, RZ ;  /* 0x8000001b0505ac10 */ /* 0x000fe4000fffe0ff */
[----:B------:R-:W-:Y:S02]  /*1c80*/  ISETP.LT.U32.AND P3, PT, R4, UR28, PT ;  /* 0x0000001c04007c0c */ /* 0x000fe4000bf61070 */
[----:B------:R-:W-:Y:S02]  /*1c90*/  ISETP.LT.U32.AND P4, PT, R5, UR27, PT ;  /* 0x0000001b05007c0c */ /* 0x000fe4000bf81070 */
[----:B------:R-:W-:-:S09]  /*1ca0*/  ISETP.GE.AND P2, PT, R19, RZ, PT ;  /* 0x000000ff1300720c */ /* 0x000fd20003f46270 */
[----:B------:R-:W-:Y:S01]  /*1cb0*/  @!P3 VIADD R4, R4, -UR28 ;  /* 0x8000001c0404bc36 */ /* 0x000fe20008000000 */
[----:B------:R-:W-:Y:S01]  /*1cc0*/  PLOP3.LUT P3, PT, PT, PT, UP4, 0x80, 0x0 ;  /* 0x000000000000781c */ /* 0x000fe20003f6f048 */
[----:B------:R-:W-:Y:S01]  /*1cd0*/  @!P4 VIADD R5, R5, -UR27 ;  /* 0x8000001b0505cc36 */ /* 0x000fe20008000000 */
[----:B------:R-:W-:Y:S01]  /*1ce0*/  PLOP3.LUT P4, PT, PT, PT, UP2, 0x80, 0x0 ;  /* 0x000000000000781c */ /* 0x000fe20003f8f028 */
[----:B------:R-:W-:-:S03]  /*1cf0*/  @!P2 IMAD.MOV R4, RZ, RZ, -R4 ;  /* 0x000000ffff04a224 */ /* 0x000fc600078e0a04 */
[----:B------:R-:W-:Y:S02]  /*1d00*/  @!P1 IADD3 R5, -R5, RZ, RZ ;  /* 0x000000ff05059210 */ /* 0x000fe40007ffe1ff */
[----:B------:R-:W-:Y:S02]  /*1d10*/  SEL R4, R17, R4, !P3 ;  /* 0x0000000411047207 */ /* 0x000fe40005800000 */
[----:B------:R-:W-:Y:S02]  /*1d20*/  SEL R5, R18, R5, !P4 ;  /* 0x0000000512057207 */ /* 0x000fe40006000000 */
[----:B------:R-:W-:Y:S01]  /*1d30*/  PLOP3.LUT P1, PT, PT, PT, UP3, 0x80, 0x0 ;  /* 0x000000000000781c */ /* 0x000fe20003f2f038 */
[----:B------:R-:W-:Y:S02]  /*1d40*/  IMAD.IADD R18, R19, 0x1, -R4 ;  /* 0x0000000113127824 */ /* 0x000fe400078e0a04 */
[----:B------:R-:W-:-:S04]  /*1d50*/  IMAD.IADD R5, R24, 0x1, -R5 ;  /* 0x0000000118057824 */ /* 0x000fc800078e0a05 */
[----:B------:R-:W-:Y:S01]  /*1d60*/  IMAD R29, R18, R5, RZ ;  /* 0x00000005121d7224 */ /* 0x000fe200078e02ff */
[----:B------:R-:W-:-:S04]  /*1d70*/  SEL R4, R5, R18, !P1 ;  /* 0x0000001205047207 */ /* 0x000fc80004800000 */
[----:B------:R-:W-:Y:S02]  /*1d80*/  SHF.R.S32.HI R5, RZ, 0x1f, R4 ;  /* 0x0000001fff057819 */ /* 0x000fe40000011404 */
[----:B------:R-:W-:-:S07]  /*1d90*/  SHF.R.S32.HI R30, RZ, 0x1f, R29 ;  /* 0x0000001fff1e7819 */ /* 0x000fce000001141d */
.L_x_12:
[----:B------:R-:W-:Y:S05]  /*1da0*/  BSYNC B0 ;  /* 0x0000000000007941 */ /* 0x000fea0003800000 */
.L_x_11:
[----:B------:R-:W1:Y:S01]  /*1db0*/  SHFL.UP PT, R18, R29, 0x1, RZ ;  /* 0x042000001d127989 */ /* 0x000e6200000e00ff */
[C---:B------:R-:W-:Y:S02]  /*1dc0*/  ISETP.NE.AND P2, PT, R21.reuse, RZ, PT ;  /* 0x000000ff1500720c */ /* 0x040fe40003f45270 */
[C---:B------:R-:W-:Y:S01]  /*1dd0*/  ISETP.GE.U32.AND P3, PT, R21.reuse, 0x2, PT ;  /* 0x000000021500780c */ /* 0x040fe20003f66070 */
[----:B------:R-:W2:Y:S01]  /*1de0*/  SHFL.UP PT, R17, R30, 0x1, RZ ;  /* 0x042000001e117989 */ /* 0x000ea200000e00ff */
[C---:B------:R-:W-:Y:S02]  /*1df0*/  ISETP.GE.U32.AND P4, PT, R21.reuse, 0x4, PT ;  /* 0x000000041500780c */ /* 0x040fe40003f86070 */
[C---:B------:R-:W-:Y:S02]  /*1e00*/  ISETP.GE.U32.AND P5, PT, R21.reuse, 0x8, PT ;  /* 0x000000081500780c */ /* 0x040fe40003fa6070 */
[----:B------:R-:W-:Y:S02]  /*1e10*/  ISETP.GE.U32.AND P6, PT, R21, 0x10, PT ;  /* 0x000000101500780c */ /* 0x000fe40003fc6070 */
[----:B-1----:R-:W-:-:S02]  /*1e20*/  SEL R18, R18, RZ, P2 ;  /* 0x000000ff12127207 */ /* 0x002fc40001000000 */
[----:B--2---:R-:W-:Y:S02]  /*1e30*/  SEL R17, R17, RZ, P2 ;  /* 0x000000ff11117207 */ /* 0x004fe40001000000 */
[----:B------:R-:W-:-:S04]  /*1e40*/  IADD3 R25, P1, R18, R29, RZ ;  /* 0x0000001d12197210 */ /* 0x000fc80007f3e0ff */
[----:B------:R-:W-:Y:S01]  /*1e50*/  IADD3.X R24, R17, R30, RZ, P1, !PT ;  /* 0x0000001e11187210 */ /* 0x000fe20000ffe4ff */
[----:B------:R-:W1:Y:S04]  /*1e60*/  SHFL.UP PT, R18, R25, 0x2, RZ ;  /* 0x0440000019127989 */ /* 0x000e6800000e00ff */
[----:B------:R-:W2:Y:S01]  /*1e70*/  SHFL.UP PT, R17, R24, 0x2, RZ ;  /* 0x0440000018117989 */ /* 0x000ea200000e00ff */
[----:B-1----:R-:W-:-:S04]  /*1e80*/  SEL R18, R18, RZ, P3 ;  /* 0x000000ff12127207 */ /* 0x002fc80001800000 */
[----:B------:R-:W-:Y:S02]  /*1e90*/  IADD3 R19, P1, R18, R25, RZ ;  /* 0x0000001912137210 */ /* 0x000fe40007f3e0ff */
[----:B--2---:R-:W-:-:S03]  /*1ea0*/  SEL R17, R17, RZ, P3 ;  /* 0x000000ff11117207 */ /* 0x004fc60001800000 */
[----:B------:R-:W1:Y:S02]  /*1eb0*/  SHFL.UP PT, R18, R19, 0x4, RZ ;  /* 0x0480000013127989 */ /* 0x000e6400000e00ff */
[----:B------:R-:W-:-:S05]  /*1ec0*/  IMAD.X R26, R17, 0x1, R24, P1 ;  /* 0x00000001111a7824 */ /* 0x000fca00008e0618 */
        /* <DEDUP_REMOVED lines=10> */
[----:B------:R-:W1:Y:S01]  /*1f70*/  SHFL.UP PT, R18, R19, 0x10, RZ ;  /* 0x0600000013127989 */ /* 0x000e6200000e00ff */
[----:B------:R-:W-:-:S05]  /*1f80*/  IADD3.X R26, R17, R24, RZ, P1, !PT ;  /* 0x00000018111a7210 */ /* 0x000fca0000ffe4ff */
[----:B------:R-:W2:Y:S01]  /*1f90*/  SHFL.UP PT, R17, R26, 0x10, RZ ;  /* 0x060000001a117989 */ /* 0x000ea200000e00ff */
[----:B-1----:R-:W-:-:S04]  /*1fa0*/  SEL R18, R18, RZ, P6 ;  /* 0x000000ff12127207 */ /* 0x002fc80003000000 */
[----:B------:R-:W-:Y:S02]  /*1fb0*/  IADD3 R24, P1, R18, R19, RZ ;  /* 0x0000001312187210 */ /* 0x000fe40007f3e0ff */
[----:B--2---:R-:W-:-:S05]  /*1fc0*/  SEL R17, R17, RZ, P6 ;  /* 0x000000ff11117207 */ /* 0x004fca0003000000 */
[----:B------:R-:W-:Y:S01]  /*1fd0*/  IMAD.X R25, R17, 0x1, R26, P1 ;  /* 0x0000000111197824 */ /* 0x000fe200008e061a */
[----:B------:R-:W-:-:S04]  /*1fe0*/  ISETP.GT.U32.AND P1, PT, R24, UR8, PT ;  /* 0x0000000818007c0c */ /* 0x000fc8000bf24070 */
[----:B------:R-:W-:-:S13]  /*1ff0*/  ISETP.GT.U32.AND.EX P1, PT, R25, UR7, PT, P1 ;  /* 0x0000000719007c0c */ /* 0x000fda000bf24110 */
[----:B------:R-:W-:-:S04]  /*2000*/  VOTE.ANY R17, PT, P1 ;  /* 0x0000000000117806 */ /* 0x000fc800008e0100 */
[----:B------:R-:W-:-:S13]  /*2010*/  ISETP.NE.AND P1, PT, R17, RZ, PT ;  /* 0x000000ff1100720c */ /* 0x000fda0003f25270 */
[----:B------:R-:W-:Y:S05]  /*2020*/  @P1 BRA `(.L_x_15) ;  /* 0x0000000800701947 */ /* 0x000fea0003800000 */
[----:B------:R-:W1:Y:S01]  /*2030*/  LDC R12, c[0x0][0x910] ;  /* 0x00024400ff0c7b82 */ /* 0x000e620000000800 */
[----:B------:R-:W-:Y:S01]  /*2040*/  IMAD.MOV.U32 R26, RZ, RZ, R24 ;  /* 0x000000ffff1a7224 */ /* 0x000fe200078e0018 */
[----:B------:R-:W-:Y:S01]  /*2050*/  ULDC UR13, c[0x0][0x8f4] ;  /* 0x00023d00000d7ab9 */ /* 0x000fe20000000800 */
[----:B------:R-:W-:Y:S01]  /*2060*/  ULDC UR6, c[0x0][0x8dc] ;  /* 0x0002370000067ab9 */ /* 0x000fe20000000800 */
[----:B------:R-:W-:Y:S01]  /*2070*/  ULDC UR19, c[0x0][0x8d8] ;  /* 0x0002360000137ab9 */ /* 0x000fe20000000800 */
[----:B------:R-:W-:Y:S01]  /*2080*/  ULDC UR24, c[0x0][0x8f0] ;  /* 0x00023c0000187ab9 */ /* 0x000fe20000000800 */
[----:B------:R-:W-:Y:S01]  /*2090*/  ULDC.64 UR20, c[0x0][0x8d0] ;  /* 0x0002340000147ab9 */ /* 0x000fe20000000a00 */
[----:B------:R-:W-:-:S05]  /*20a0*/  ULDC.64 UR22, c[0x0][0x8e8] ;  /* 0x00023a0000167ab9 */ /* 0x000fca0000000a00 */
.L_x_20:
[----:B------:R-:W-:Y:S01]  /*20b0*/  MOV R7, R11 ;  /* 0x0000000b00077202 */ /* 0x000fe20000000f00 */
[----:B------:R-:W-:Y:S01]  /*20c0*/  VIADD R11, R11, 0x20 ;  /* 0x000000200b0b7836 */ /* 0x000fe20000000000 */
[----:B-----5:R-:W-:Y:S01]  /*20d0*/  MOV R17, R8 ;  /* 0x0000000800117202 */ /* 0x020fe20000000f00 */
[----:B------:R-:W-:-:S03]  /*20e0*/  IMAD.MOV.U32 R24, RZ, RZ, R0 ;  /* 0x000000ffff187224 */ /* 0x000fc600078e0000 */
[----:B-1----:R-:W-:-:S13]  /*20f0*/  ISETP.GE.AND P1, PT, R11, R12, PT ;  /* 0x0000000c0b00720c */ /* 0x002fda0003f26270 */
[----:B------:R-:W1:Y:S01]  /*2100*/  @!P1 LDC.64 R18, c[0x0][0x918] ;  /* 0x00024600ff129b82 */ /* 0x000e620000000a00 */
[----:B------:R-:W-:Y:S01]  /*2110*/  @!P1 VIADD R13, R7, 0x20 ;  /* 0x00000020070d9836 */ /* 0x000fe20000000000 */
[----:B------:R2:W3:Y:S01]  /*2120*/  SHFL.IDX PT, R6, R25, 0x1f, 0x1f ;  /* 0x03e01f0019067f89 */ /* 0x0004e200000e0000 */
[----:B------:R-:W-:Y:S02]  /*2130*/  BSSY B0, `(.L_x_16) ;  /* 0x0000064000007945 */ /* 0x000fe40003800000 */
[----:B-1----:R-:W-:-:S05]  /*2140*/  @!P1 IMAD.WIDE R18, R13, 0xc, R18 ;  /* 0x0000000c0d129825 */ /* 0x002fca00078e0212 */
[----:B------:R2:W5:Y:S04]  /*2150*/  @!P1 LDG.E R8, desc[UR38][R18.64] ;  /* 0x0000002612089981 */ /* 0x000568000c1e1900 */
[----:B------:R2:W5:Y:S01]  /*2160*/  @!P1 LDG.E R0, desc[UR38][R18.64+0x4] ;  /* 0x0000042612009981 */ /* 0x000562000c1e1900 */
[----:B------:R-:W-:Y:S01]  /*2170*/  ISETP.GE.AND P1, PT, R7, R12, PT ;  /* 0x0000000c0700720c */ /* 0x000fe20003f26270 */
[----:B------:R-:W-:Y:S01]  /*2180*/  IMAD.MOV.U32 R29, RZ, RZ, 0x7fffffff ;  /* 0x7fffffffff1d7424 */ /* 0x000fe200078e00ff */
[----:B------:R-:W-:Y:S01]  /*2190*/  MOV R30, RZ ;  /* 0x000000ff001e7202 */ /* 0x000fe20000000f00 */
[----:B------:R2:W1:Y:S10]  /*21a0*/  SHFL.IDX PT, R13, R26, 0x1f, 0x1f ;  /* 0x03e01f001a0d7f89 */ /* 0x00047400000e0000 */
[----:B--23--:R-:W-:Y:S05]  /*21b0*/  @P1 BRA `(.L_x_17) ;  /* 0x00000004006c1947 */ /* 0x00cfea0003800000 */
[----:B------:R-:W-:Y:S02]  /*21c0*/  IABS R30, R9 ;  /* 0x00000009001e7213 */ /* 0x000fe40000000000 */
[C---:B------:R-:W-:Y:S02]  /*21d0*/  IADD3 R27, P1, R17.reuse, UR14, RZ ;  /* 0x0000000e111b7c10 */ /* 0x040fe4000ff3e0ff */
[----:B------:R-:W2:Y:S02]  /*21e0*/  I2F.RP R4, R30 ;  /* 0x0000001e00047306 */ /* 0x000ea40000209400 */
[----:B------:R-:W-:Y:S02]  /*21f0*/  LEA.HI.X.SX32 R28, R17, UR15, 0x1, P1 ;  /* 0x0000000f111c7c11 */ /* 0x000fe400088f0eff */
[----:B------:R-:W-:-:S04]  /*2200*/  IADD3 R17, P1, R24, UR16, RZ ;  /* 0x0000001018117c10 */ /* 0x000fc8000ff3e0ff */
[----:B------:R-:W-:Y:S02]  /*2210*/  LEA.HI.X.SX32 R26, R24, UR17, 0x1, P1 ;  /* 0x00000011181a7c11 */ /* 0x000fe400088f0eff */
[----:B------:R-:W-:Y:S01]  /*2220*/  PLOP3.LUT P1, PT, PT, PT, UP0, 0x80, 0x0 ;  /* 0x000000000000781c */ /* 0x000fe20003f2f008 */
[----:B--2---:R-:W2:Y:S02]  /*2230*/  MUFU.RCP R4, R4 ;  /* 0x0000000400047308 */ /* 0x004ea40000001000 */
[----:B--2---:R-:W-:-:S06]  /*2240*/  VIADD R5, R4, 0xffffffe ;  /* 0x0ffffffe04057836 */ /* 0x004fcc0000000000 */
[----:B------:R-:W2:Y:S02]  /*2250*/  F2I.FTZ.U32.TRUNC.NTZ R31, R5 ;  /* 0x00000005001f7305 */ /* 0x000ea4000021f000 */
[----:B--2---:R-:W-:Y:S02]  /*2260*/  IMAD.MOV R32, RZ, RZ, -R31 ;  /* 0x000000ffff207224 */ /* 0x004fe400078e0a1f */
[----:B------:R-:W-:Y:S05]  /*2270*/  @!P1 BRA `(.L_x_18) ;  /* 0x00000000002c9947 */ /* 0x000fea0003800000 */
[----:B------:R-:W-:-:S04]  /*2280*/  IADD3 R27, P1, R27, UR6, RZ ;  /* 0x000000061b1b7c10 */ /* 0x000fc8000ff3e0ff */
[----:B------:R-:W-:-:S05]  /*2290*/  IADD3.X R29, RZ, R28, RZ, P1, !PT ;  /* 0x0000001cff1d7210 */ /* 0x000fca0000ffe4ff */
[----:B------:R-:W-:-:S04]  /*22a0*/  IMAD.WIDE.U32 R4, R29, UR20, RZ ;  /* 0x000000141d047c25 */ /* 0x000fc8000f8e00ff */
[----:B------:R-:W-:-:S04]  /*22b0*/  IMAD.WIDE.U32 R18, P1, R27, UR21, R4 ;  /* 0x000000151b127c25 */ /* 0x000fc8000f820004 */
[----:B------:R-:W-:-:S04]  /*22c0*/  IMAD.WIDE.U32 R4, R27, UR20, RZ ;  /* 0x000000141b047c25 */ /* 0x000fc8000f8e00ff */
[----:B------:R-:W-:Y:S01]  /*22d0*/  IMAD.X R25, RZ, RZ, RZ, P1 ;  /* 0x000000ffff197224 */ /* 0x000fe200008e06ff */
[----:B------:R-:W-:Y:S01]  /*22e0*/  IADD3 RZ, P1, R5, R18, RZ ;  /* 0x0000001205ff7210 */ /* 0x000fe20007f3e0ff */
[----:B------:R-:W-:-:S04]  /*22f0*/  IMAD.MOV.U32 R24, RZ, RZ, R19 ;  /* 0x000000ffff187224 */ /* 0x000fc800078e0013 */
[----:B------:R-:W-:-:S04]  /*2300*/  IMAD.WIDE.U32.X R4, R29, UR21, R24, P1 ;  /* 0x000000151d047c25 */ /* 0x000fc800088e0418 */
[----:B------:R-:W-:Y:S01]  /*2310*/  IMAD.MOV.U32 R28, RZ, RZ, R5 ;  /* 0x000000ffff1c7224 */ /* 0x000fe200078e0005 */
[----:B------:R-:W-:-:S07]  /*2320*/  MOV R27, R4 ;  /* 0x00000004001b7202 */ /* 0x000fce0000000f00 */
.L_x_18:
[----:B------:R-:W-:Y:S05]  /*2330*/  @!P0 BRA `(.L_x_19) ;  /* 0x00000000002c8947 */ /* 0x000fea0003800000 */
        /* <DEDUP_REMOVED lines=11> */
.L_x_19:
[----:B------:R-:W-:Y:S01]  /*23f0*/  SHF.R.U64 R17, R17, UR24, R26 ;  /* 0x0000001811117c19 */ /* 0x000fe2000800121a */
[----:B------:R-:W-:Y:S01]  /*2400*/  IMAD.MOV.U32 R5, RZ, RZ, R32 ;  /* 0x000000ffff057224 */ /* 0x000fe200078e0020 */
[----:B------:R-:W-:Y:S02]  /*2410*/  IABS R4, R9 ;  /* 0x0000000900047213 */ /* 0x000fe40000000000 */
[----:B------:R-:W-:Y:S01]  /*2420*/  SHF.R.U64 R27, R27, UR19, R28 ;  /* 0x000000131b1b7c19 */ /* 0x000fe2000800121c */
[----:B------:R-:W-:Y:S01]  /*2430*/  VIADD R19, R17, UR5 ;  /* 0x0000000511137c36 */ /* 0x000fe20008000000 */
[----:B------:R-:W-:Y:S01]  /*2440*/  IADD3 R24, RZ, -R4, RZ ;  /* 0x80000004ff187210 */ /* 0x000fe20007ffe0ff */
[----:B------:R-:W-:Y:S02]  /*2450*/  IMAD R17, R5, R30, RZ ;  /* 0x0000001e05117224 */ /* 0x000fe400078e02ff */
[----:B------:R-:W-:Y:S01]  /*2460*/  IMAD.MOV.U32 R4, RZ, RZ, RZ ;  /* 0x000000ffff047224 */ /* 0x000fe200078e00ff */
[----:B------:R-:W-:Y:S01]  /*2470*/  IABS R18, R19 ;  /* 0x0000001300127213 */ /* 0x000fe20000000000 */
[----:B------:R-:W-:-:S02]  /*2480*/  IMAD.MOV.U32 R5, RZ, RZ, R31 ;  /* 0x000000ffff057224 */ /* 0x000fc400078e001f */
[----:B------:R-:W-:Y:S01]  /*2490*/  IMAD.HI.U32 R4, R31, R17, R4 ;  /* 0x000000111f047227 */ /* 0x000fe200078e0004 */
[----:B------:R-:W-:-:S03]  /*24a0*/  MOV R17, R18 ;  /* 0x0000001200117202 */ /* 0x000fc60000000f00 */
[----:B------:R-:W-:Y:S01]  /*24b0*/  IMAD.MOV.U32 R5, RZ, RZ, R24 ;  /* 0x000000ffff057224 */ /* 0x000fe200078e0018 */
[----:B------:R-:W-:Y:S01]  /*24c0*/  IABS R24, R10 ;  /* 0x0000000a00187213 */ /* 0x000fe20000000000 */
[----:B------:R-:W-:-:S03]  /*24d0*/  IMAD.HI.U32 R4, R4, R17, RZ ;  /* 0x0000001104047227 */ /* 0x000fc600078e00ff */
[----:B------:R-:W2:Y:S01]  /*24e0*/  I2F.RP R25, R24 ;  /* 0x0000001800197306 */ /* 0x000ea20000209400 */
[----:B------:R-:W-:Y:S02]  /*24f0*/  IMAD R17, R4, R5, R17 ;  /* 0x0000000504117224 */ /* 0x000fe400078e0211 */
[----:B------:R-:W-:-:S03]  /*2500*/  VIADD R18, R27, UR4 ;  /* 0x000000041b127c36 */ /* 0x000fc60008000000 */
[----:B------:R-:W-:Y:S02]  /*2510*/  ISETP.GT.U32.AND P1, PT, R30, R17, PT ;  /* 0x000000111e00720c */ /* 0x000fe40003f24070 */
[----:B------:R-:W-:Y:S01]  /*2520*/  IABS R28, R18 ;  /* 0x00000012001c7213 */ /* 0x000fe20000000000 */
[----:B--2---:R-:W2:Y:S10]  /*2530*/  MUFU.RCP R25, R25 ;  /* 0x0000001900197308 */ /* 0x004eb40000001000 */
[----:B------:R-:W-:Y:S01]  /*2540*/  @!P1 IMAD.IADD R17, R17, 0x1, -R30 ;  /* 0x0000000111119824 */ /* 0x000fe200078e0a1e */
[----:B--2---:R-:W-:-:S04]  /*2550*/  IADD3 R4, R25, 0xffffffe, RZ ;  /* 0x0ffffffe19047810 */ /* 0x004fc80007ffe0ff */
[----:B------:R2:W3:Y:S02]  /*2560*/  F2I.FTZ.U32.TRUNC.NTZ R5, R4 ;  /* 0x0000000400057305 */ /* 0x0004e4000021f000 */
[----:B--2---:R-:W-:Y:S01]  /*2570*/  MOV R4, RZ ;  /* 0x000000ff00047202 */ /* 0x004fe20000000f00 */
[----:B---3--:R-:W-:-:S04]  /*2580*/  IMAD.MOV R29, RZ, RZ, -R5 ;  /* 0x000000ffff1d7224 */ /* 0x008fc800078e0a05 */
[----:B------:R-:W-:Y:S01]  /*2590*/  IMAD R27, R29, R24, RZ ;  /* 0x000000181d1b7224 */ /* 0x000fe200078e02ff */
[----:B------:R-:W-:-:S03]  /*25a0*/  IABS R29, R10 ;  /* 0x0000000a001d7213 */ /* 0x000fc60000000000 */
[----:B------:R-:W-:-:S04]  /*25b0*/  IMAD.HI.U32 R26, R5, R27, R4 ;  /* 0x0000001b051a7227 */ /* 0x000fc800078e0004 */
[----:B------:R-:W-:Y:S02]  /*25c0*/  IMAD.MOV.U32 R5, RZ, RZ, R28 ;  /* 0x000000ffff057224 */ /* 0x000fe400078e001c */
[----:B------:R-:W-:Y:S02]  /*25d0*/  IMAD.MOV R25, RZ, RZ, -R29 ;  /* 0x000000ffff197224 */ /* 0x000fe400078e0a1d */
[----:B------:R-:W-:-:S04]  /*25e0*/  IMAD.HI.U32 R4, R26, R5, RZ ;  /* 0x000000051a047227 */ /* 0x000fc800078e00ff */
[----:B------:R-:W-:-:S05]  /*25f0*/  IMAD R5, R4, R25, R5 ;  /* 0x0000001904057224 */ /* 0x000fca00078e0205 */
[----:B------:R-:W-:-:S13]  /*2600*/  ISETP.GT.U32.AND P1, PT, R24, R5, PT ;  /* 0x000000051800720c */ /* 0x000fda0003f24070 */
[----:B------:R-:W-:Y:S02]  /*2610*/  @!P1 IADD3 R5, R5, -R24, RZ ;  /* 0x8000001805059210 */ /* 0x000fe40007ffe0ff */
[----:B------:R-:W-:-:S13]  /*2620*/  ISETP.GT.U32.AND P1, PT, R30, R17, PT ;  /* 0x000000111e00720c */ /* 0x000fda0003f24070 */
[----:B------:R-:W-:Y:S01]  /*2630*/  @!P1 IMAD.IADD R17, R17, 0x1, -R30 ;  /* 0x0000000111119824 */ /* 0x000fe200078e0a1e */
[----:B------:R-:W-:-:S04]  /*2640*/  ISETP.GT.U32.AND P1, PT, R24, R5, PT ;  /* 0x000000051800720c */ /* 0x000fc80003f24070 */
[----:B------:R-:W-:-:S09]  /*2650*/  MOV R4, R17 ;  /* 0x0000001100047202 */ /* 0x000fd20000000f00 */
[----:B------:R-:W-:Y:S01]  /*2660*/  @!P1 IMAD.IADD R5, R5, 0x1, -R24 ;  /* 0x0000000105059824 */ /* 0x000fe200078e0a18 */
[----:B------:R-:W-:-:S13]  /*2670*/  ISETP.GE.AND P1, PT, R19, RZ, PT ;  /* 0x000000ff1300720c */ /* 0x000fda0003f26270 */
[----:B------:R-:W-:Y:S01]  /*2680*/  @!P1 IMAD.MOV R4, RZ, RZ, -R4 ;  /* 0x000000ffff049224 */ /* 0x000fe200078e0a04 */
[----:B------:R-:W-:-:S13]  /*2690*/  ISETP.GE.AND P1, PT, R18, RZ, PT ;  /* 0x000000ff1200720c */ /* 0x000fda0003f26270 */
[----:B------:R-:W-:Y:S01]  /*26a0*/  @!P1 IMAD.MOV R5, RZ, RZ, -R5 ;  /* 0x000000ffff059224 */ /* 0x000fe200078e0a05 */
[----:B------:R-:W-:-:S13]  /*26b0*/  ISETP.NE.AND P1, PT, RZ, UR10, PT ;  /* 0x0000000aff007c0c */ /* 0x000fda000bf25270 */
[----:B------:R-:W-:Y:S02]  /*26c0*/  @!P1 LOP3.LUT R4, RZ, UR10, RZ, 0x33, !PT ;  /* 0x0000000aff049c12 */ /* 0x000fe4000f8e33ff */
[----:B------:R-:W-:Y:S02]  /*26d0*/  ISETP.NE.AND P1, PT, RZ, UR9, PT ;  /* 0x00000009ff007c0c */ /* 0x000fe4000bf25270 */
[----:B------:R-:W-:-:S11]  /*26e0*/  IADD3 R4, -R4, R19, RZ ;  /* 0x0000001304047210 */ /* 0x000fd60007ffe1ff */
[----:B------:R-:W-:Y:S02]  /*26f0*/  @!P1 LOP3.LUT R5, RZ, UR9, RZ, 0x33, !PT ;  /* 0x00000009ff059c12 */ /* 0x000fe4000f8e33ff */
[----:B------:R-:W-:-:S03]  /*2700*/  PLOP3.LUT P1, PT, PT, PT, UP3, 0x80, 0x0 ;  /* 0x000000000000781c */ /* 0x000fc60003f2f038 */
[----:B------:R-:W-:-:S04]  /*2710*/  IMAD.IADD R5, R18, 0x1, -R5 ;  /* 0x0000000112057824 */ /* 0x000fc800078e0a05 */
[CC--:B------:R-:W-:Y:S01]  /*2720*/  IMAD R29, R4.reuse, R5.reuse, RZ ;  /* 0x00000005041d7224 */ /* 0x0c0fe200078e02ff */
[----:B------:R-:W-:-:S04]  /*2730*/  SEL R17, R4, R5, !P1 ;  /* 0x0000000504117207 */ /* 0x000fc80004800000 */
[--C-:B------:R-:W-:Y:S01]  /*2740*/  SHF.R.S32.HI R5, RZ, 0x1f, R17.reuse ;  /* 0x0000001fff057819 */ /* 0x100fe20000011411 */
[----:B------:R-:W-:Y:S01]  /*2750*/  IMAD.MOV.U32 R4, RZ, RZ, R17 ;  /* 0x000000ffff047224 */ /* 0x000fe200078e0011 */
[----:B------:R-:W-:-:S07]  /*2760*/  SHF.R.S32.HI R30, RZ, 0x1f, R29 ;  /* 0x0000001fff1e7819 */ /* 0x000fce000001141d */
.L_x_17:
[----:B------:R-:W-:Y:S05]  /*2770*/  BSYNC B0 ;  /* 0x0000000000007941 */ /* 0x000fea0003800000 */
.L_x_16:
[----:B------:R-:W2:Y:S04]  /*2780*/  SHFL.UP PT, R18, R29, 0x1, RZ ;  /* 0x042000001d127989 */ /* 0x000ea800000e00ff */
[----:B------:R-:W3:Y:S01]  /*2790*/  SHFL.UP PT, R17, R30, 0x1, RZ ;  /* 0x042000001e117989 */ /* 0x000ee200000e00ff */
[----:B--2---:R-:W-:Y:S02]  /*27a0*/  SEL R18, R18, RZ, P2 ;  /* 0x000000ff12127207 */ /* 0x004fe40001000000 */
[----:B---3--:R-:W-:Y:S02]  /*27b0*/  SEL R17, R17, RZ, P2 ;  /* 0x000000ff11117207 */ /* 0x008fe40001000000 */
[----:B------:R-:W-:-:S04]  /*27c0*/  IADD3 R25, P1, R18, R29, RZ ;  /* 0x0000001d12197210 */ /* 0x000fc80007f3e0ff */
[----:B------:R-:W-:Y:S01]  /*27d0*/  IADD3.X R24, R17, R30, RZ, P1, !PT ;  /* 0x0000001e11187210 */ /* 0x000fe20000ffe4ff */
[----:B------:R-:W2:Y:S04]  /*27e0*/  SHFL.UP PT, R18, R25, 0x2, RZ ;  /* 0x0440000019127989 */ /* 0x000ea800000e00ff */
[----:B------:R-:W3:Y:S01]  /*27f0*/  SHFL.UP PT, R17, R24, 0x2, RZ ;  /* 0x0440000018117989 */ /* 0x000ee200000e00ff */
[----:B--2---:R-:W-:Y:S02]  /*2800*/  SEL R18, R18, RZ, P3 ;  /* 0x000000ff12127207 */ /* 0x004fe40001800000 */
[----:B---3--:R-:W-:Y:S02]  /*2810*/  SEL R17, R17, RZ, P3 ;  /* 0x000000ff11117207 */ /* 0x008fe40001800000 */
[----:B------:R-:W-:-:S05]  /*2820*/  IADD3 R27, P1, R18, R25, RZ ;  /* 0x00000019121b7210 */ /* 0x000fca0007f3e0ff */
[----:B------:R-:W-:Y:S01]  /*2830*/  IMAD.X R28, R17, 0x1, R24, P1 ;  /* 0x00000001111c7824 */ /* 0x000fe200008e0618 */
        /* <DEDUP_REMOVED lines=17> */
[----:B------:R-:W-:Y:S02]  /*2950*/  IADD3.X R19, R17, R24, RZ, P1, !PT ;  /* 0x0000001811137210 */ /* 0x000fe40000ffe4ff */
[----:B-1----:R-:W-:-:S05]  /*2960*/  IADD3 R26, P1, R18, R13, RZ ;  /* 0x0000000d121a7210 */ /* 0x002fca0007f3e0ff */
[----:B------:R-:W-:Y:S01]  /*2970*/  IMAD.X R25, R19, 0x1, R6, P1 ;  /* 0x0000000113197824 */ /* 0x000fe200008e0606 */
[----:B------:R-:W-:-:S04]  /*2980*/  ISETP.GT.U32.AND P1, PT, R26, UR8, PT ;  /* 0x000000081a007c0c */ /* 0x000fc8000bf24070 */
[----:B------:R-:W-:-:S13]  /*2990*/  ISETP.GT.U32.AND.EX P1, PT, R25, UR7, PT, P1 ;  /* 0x0000000719007c0c */ /* 0x000fda000bf24110 */
[----:B------:R-:W-:-:S04]  /*29a0*/  VOTE.ANY R17, PT, P1 ;  /* 0x0000000000117806 */ /* 0x000fc800008e0100 */
[----:B------:R-:W-:-:S13]  /*29b0*/  ISETP.NE.AND P1, PT, R17, RZ, PT ;  /* 0x000000ff1100720c */ /* 0x000fda0003f25270 */
[----:B------:R-:W-:Y:S05]  /*29c0*/  @!P1 BRA `(.L_x_20) ;  /* 0xfffffff400b89947 */ /* 0x000fea000383ffff */
[----:B------:R-:W-:Y:S01]  /*29d0*/  MOV R24, R18 ;  /* 0x0000001200187202 */ /* 0x000fe20000000f00 */
[----:B------:R-:W-:-:S07]  /*29e0*/  IMAD.MOV.U32 R25, RZ, RZ, R19 ;  /* 0x000000ffff197224 */ /* 0x000fce00078e0013 */
.L_x_15:
[----:B------:R-:W1:Y:S08]  /*29f0*/  BREV R17, R17 ;  /* 0x0000001100117301 */ /* 0x000e700000000000 */
[----:B-1----:R-:W1:Y:S02]  /*2a00*/  FLO.U32.SH R11, R17 ;  /* 0x00000011000b7300 */ /* 0x002e6400000e0400 */
[----:B-1----:R-:W1:Y:S02]  /*2a10*/  SHFL.IDX PT, R7, R7, R11, 0x1f ;  /* 0x00001f0b07077589 */ /* 0x002e6400000e0000 */
[----:B-1----:R-:W-:-:S13]  /*2a20*/  R2UR UR4, R7 ;  /* 0x00000000070472ca */ /* 0x002fda00000e0000 */
[----:B------:R-:W-:-:S04]  /*2a30*/  IADD3 R27, R21, UR4, RZ ;  /* 0x00000004151b7c10 */ /* 0x000fc8000fffe0ff */
[----:B------:R-:W-:-:S13]  /*2a40*/  ISETP.GE.AND P1, PT, R27, R12, PT ;  /* 0x0000000c1b00720c */ /* 0x000fda0003f26270 */
[----:B------:R-:W1:Y:S02]  /*2a50*/  @!P1 LDC.64 R18, c[0x0][0x918] ;  /* 0x00024600ff129b82 */ /* 0x000e640000000a00 */
[----:B-1----:R-:W-:-:S05]  /*2a60*/  @!P1 IMAD.WIDE R18, R27, 0xc, R18 ;  /* 0x0000000c1b129825 */ /* 0x002fca00078e0212 */
[----:B-----5:R1:W5:Y:S04]  /*2a70*/  @!P1 LDG.E R8, desc[UR38][R18.64] ;  /* 0x0000002612089981 */ /* 0x020368000c1e1900 */
[----:B------:R1:W5:Y:S01]  /*2a80*/  @!P1 LDG.E R0, desc[UR38][R18.64+0x4] ;  /* 0x0000042612009981 */ /* 0x000362000c1e1900 */
[----:B------:R-:W-:-:S03]  /*2a90*/  IADD3 R24, P1, P2, R24, R13, -R29 ;  /* 0x0000000d18187210 */ /* 0x000fc60007a3e81d */
[----:B------:R-:W-:Y:S01]  /*2aa0*/  SHFL.IDX PT, R7, R30, R11, 0x1f ;  /* 0x00001f0b1e077589 */ /* 0x000fe200000e0000 */
[----:B------:R-:W-:-:S03]  /*2ab0*/  IADD3.X R26, R25, R6, ~R30, P1, P2 ;  /* 0x00000006191a7210 */ /* 0x000fc60000fe4c1e */
[----:B------:R-:W2:Y:S04]  /*2ac0*/  SHFL.IDX PT, R24, R24, R11, 0x1f ;  /* 0x00001f0b18187589 */ /* 0x000ea800000e0000 */
[----:B------:R-:W3:Y:S04]  /*2ad0*/  SHFL.IDX PT, R26, R26, R11, 0x1f ;  /* 0x00001f0b1a1a7589 */ /* 0x000ee800000e0000 */
[----:B------:R1:W4:Y:S04]  /*2ae0*/  SHFL.IDX PT, R6, R29, R11, 0x1f ;  /* 0x00001f0b1d067589 */ /* 0x00032800000e0000 */
[----:B------:R1:W1:Y:S04]  /*2af0*/  SHFL.IDX PT, R5, R5, R11, 0x1f ;  /* 0x00001f0b05057589 */ /* 0x00026800000e0000 */
[----:B------:R1:W1:Y:S01]  /*2b00*/  SHFL.IDX PT, R4, R4, R11, 0x1f ;  /* 0x00001f0b04047589 */ /* 0x00026200000e0000 */
[----:B--2---:R-:W-:-:S02]  /*2b10*/  R2UR UR5, R24 ;  /* 0x00000000180572ca */ /* 0x004fc400000e0000 */
[----:B---3--:R-:W-:-:S15]  /*2b20*/  R2UR UR6, R26 ;  /* 0x000000001a0672ca */ /* 0x008fde00000e0000 */
.L_x_10:
[----:B------:R-:W-:Y:S01]  /*2b30*/  ISETP.LE.AND P1, PT, R12, UR4, PT ;  /* 0x000000040c007c0c */ /* 0x000fe2000bf23270 */
[----:B------:R-:W-:Y:S01]  /*2b40*/  IMAD.MOV.U32 R17, RZ, RZ, -0x1 ;  /* 0xffffffffff117424 */ /* 0x000fe200078e00ff */
[----:B-1----:R-:W-:-:S11]  /*2b50*/  MOV R18, 0xffffffff ;  /* 0xffffffff00127802 */ /* 0x002fd60000000f00 */
[----:B------:R-:W-:Y:S05]  /*2b60*/  @P1 BRA `(.L_x_9) ;  /* 0x0000000400041947 */ /* 0x000fea0003800000 */
[----:B------:R-:W-:Y:S01]  /*2b70*/  UIADD3 UR15, UP2, -UR5, UR8, URZ ;  /* 0x00000008050f7290 */ /* 0x000fe2000ff5e13f */
[----:B------:R-:W1:Y:S01]  /*2b80*/  S2UR UR19, SR_CTAID.Y ;  /* 0x00000000001379c3 */ /* 0x000e620000002600 */
[----:B------:R-:W-:Y:S01]  /*2b90*/  ULDC UR17, c[0x0][0x8c0] ;  /* 0x0002300000117ab9 */ /* 0x000fe20000000800 */
[----:B------:R-:W-:Y:S01]  /*2ba0*/  ULDC UR21, c[0x0][0x8b0] ;  /* 0x00022c0000157ab9 */ /* 0x000fe20000000800 */
[----:B------:R-:W-:Y:S01]  /*2bb0*/  UIADD3.X UR11, ~UR6, UR7, URZ, UP2, !UPT ;  /* 0x00000007060b7290 */ /* 0x000fe200097fe53f */
[--C-:B------:R-:W-:Y:S01]  /*2bc0*/  SHF.R.U32.HI R25, RZ, UR21, R5.reuse ;  /* 0x00000015ff197c19 */ /* 0x100fe20008011605 */
[----:B------:R-:W-:Y:S01]  /*2bd0*/  ULDC UR20, c[0x0][0x904] ;  /* 0x0002410000147ab9 */ /* 0x000fe20000000800 */
[----:B------:R-:W-:Y:S01]  /*2be0*/  ULDC UR13, c[0x0][0x8a8] ;  /* 0x00022a00000d7ab9 */ /* 0x000fe20000000800 */
[----:B------:R-:W-:Y:S01]  /*2bf0*/  USHF.R.U32.HI UR16, URZ, UR17, UR11 ;  /* 0x000000113f107299 */ /* 0x000fe2000801160b */
[----:B------:R-:W-:Y:S01]  /*2c00*/  SHF.R.U64 R26, R4, UR21, R5 ;  /* 0x00000015041a7c19 */ /* 0x000fe20008001205 */
[----:B------:R-:W-:-:S02]  /*2c10*/  USHF.R.U64 UR15, UR15, UR17, UR11 ;  /* 0x000000110f0f7299 */ /* 0x000fc4000800120b */
[----:B------:R-:W-:Y:S02]  /*2c20*/  USHF.R.U32.HI UR14, URZ, UR21, UR16 ;  /* 0x000000153f0e7299 */ /* 0x000fe40008011610 */
[----:B------:R-:W-:Y:S02]  /*2c30*/  UIADD3 UR13, UR13, -0x1, URZ ;  /* 0xffffffff0d0d7890 */ /* 0x000fe4000fffe03f */
[----:B------:R-:W-:Y:S02]  /*2c40*/  USHF.R.U32.HI UR22, URZ, UR20, UR14 ;  /* 0x000000143f167299 */ /* 0x000fe4000801160e */
[----:B------:R-:W-:Y:S02]  /*2c50*/  USHF.R.U64 UR16, UR15, UR21, UR16 ;  /* 0x000000150f107299 */ /* 0x000fe40008001210 */
[----:B------:R-:W-:Y:S02]  /*2c60*/  ULOP3.LUT UR15, UR15, UR13, URZ, 0xc0, !UPT ;  /* 0x0000000d0f0f7292 */ /* 0x000fe4000f8ec03f */
[----:B------:R-:W-:Y:S01]  /*2c70*/  LOP3.LUT R11, R25, UR22, RZ, 0xfc, !PT ;  /* 0x00000016190b7c12 */ /* 0x000fe2000f8efcff */
[----:B------:R-:W-:-:S02]  /*2c80*/  USHF.R.U64 UR14, UR16, UR20, UR14 ;  /* 0x00000014100e7299 */ /* 0x000fc4000800120e */
[----:B-1----:R-:W-:Y:S01]  /*2c90*/  USEL UR11, UR53, UR19, !UP3 ;  /* 0x00000013350b7287 */ /* 0x002fe2000d800000 */
[----:B------:R-:W-:-:S13]  /*2ca0*/  ISETP.NE.U32.AND P1, PT, R11, RZ, PT ;  /* 0x000000ff0b00720c */ /* 0x000fda0003f25070 */
[----:B------:R-:W-:Y:S05]  /*2cb0*/  @!P1 BRA `(.L_x_21) ;  /* 0x0000000000149947 */ /* 0x000fea0003800000 */
[----:B------:R-:W-:-:S07]  /*2cc0*/  MOV R12, 0x2ce0 ;  /* 0x00002ce0000c7802 */ /* 0x000fce0000000f00 */
[----:B----45:R-:W-:Y:S05]  /*2cd0*/  CALL.REL.NOINC `($__internal_0_$__cuda_sm20_div_u64) ;  /* 0x0000020c00e87944 */ /* 0x030fea0003c00000 */
[----:B------:R-:W-:-:S04]  /*2ce0*/  IMAD.MOV R13, RZ, RZ, -R11 ;  /* 0x000000ffff0d7224 */ /* 0x000fc800078e0a0b */
[----:B------:R-:W-:Y:S01]  /*2cf0*/  IMAD R13, R26, R13, UR14 ;  /* 0x0000000e1a0d7e24 */ /* 0x000fe2000f8e020d */
[----:B------:R-:W-:Y:S06]  /*2d00*/  BRA `(.L_x_22) ;  /* 0x0000000000507947 */ /* 0x000fec0003800000 */
.L_x_21:
[----:B------:R-:W1:Y:S01]  /*2d10*/  I2F.U32.RP R11, R26 ;  /* 0x0000001a000b7306 */ /* 0x000e620000209000 */
[----:B------:R-:W-:-:S07]  /*2d20*/  ISETP.NE.U32.AND P3, PT, R26, RZ, PT ;  /* 0x000000ff1a00720c */ /* 0x000fce0003f65070 */
[----:B-1----:R-:W1:Y:S02]  /*2d30*/  MUFU.RCP R11, R11 ;  /* 0x0000000b000b7308 */ /* 0x002e640000001000 */
[----:B-1----:R-:W-:-:S06]  /*2d40*/  IADD3 R12, R11, 0xffffffe, RZ ;  /* 0x0ffffffe0b0c7810 */ /* 0x002fcc0007ffe0ff */
[----:B------:R1:W2:Y:S02]  /*2d50*/  F2I.FTZ.U32.TRUNC.NTZ R13, R12 ;  /* 0x0000000c000d7305 */ /* 0x0002a4000021f000 */
[----:B-1----:R-:W-:Y:S01]  /*2d60*/  MOV R12, RZ ;  /* 0x000000ff000c7202 */ /* 0x002fe20000000f00 */
[----:B--2---:R-:W-:-:S04]  /*2d70*/  IMAD.MOV R17, RZ, RZ, -R13 ;  /* 0x000000ffff117224 */ /* 0x004fc800078e0a0d */
[----:B------:R-:W-:-:S04]  /*2d80*/  IMAD R17, R17, R26, RZ ;  /* 0x0000001a11117224 */ /* 0x000fc800078e02ff */
[----:B------:R-:W-:-:S06]  /*2d90*/  IMAD.HI.U32 R13, R13, R17, R12 ;  /* 0x000000110d0d7227 */ /* 0x000fcc00078e000c */
[----:B------:R-:W-:-:S04]  /*2da0*/  IMAD.HI.U32 R11, R13, UR14, RZ ;  /* 0x0000000e0d0b7c27 */ /* 0x000fc8000f8e00ff */
[----:B------:R-:W-:-:S04]  /*2db0*/  IMAD.MOV R13, RZ, RZ, -R11 ;  /* 0x000000ffff0d7224 */ /* 0x000fc800078e0a0b */
[----:B------:R-:W-:-:S05]  /*2dc0*/  IMAD R13, R26, R13, UR14 ;  /* 0x0000000e1a0d7e24 */ /* 0x000fca000f8e020d */
[----:B------:R-:W-:-:S13]  /*2dd0*/  ISETP.GE.U32.AND P1, PT, R13, R26, PT ;  /* 0x0000001a0d00720c */ /* 0x000fda0003f26070 */
[----:B------:R-:W-:Y:S01]  /*2de0*/  @P1 IADD3 R13, R13, -R26, RZ ;  /* 0x8000001a0d0d1210 */ /* 0x000fe20007ffe0ff */
[----:B------:R-:W-:-:S03]  /*2df0*/  @P1 VIADD R11, R11, 0x1 ;  /* 0x000000010b0b1836 */ /* 0x000fc60000000000 */
[----:B------:R-:W-:-:S13]  /*2e00*/  ISETP.GE.U32.AND P2, PT, R13, R26, PT ;  /* 0x0000001a0d00720c */ /* 0x000fda0003f46070 */
[----:B------:R-:W-:Y:S02]  /*2e10*/  @P2 IADD3 R11, R11, 0x1, RZ ;  /* 0x000000010b0b2810 */ /* 0x000fe40007ffe0ff */
[----:B------:R-:W-:-:S05]  /*2e20*/  @!P3 LOP3.LUT R11, RZ, R26, RZ, 0x33, !PT ;  /* 0x0000001aff0bb212 */ /* 0x000fca00078e33ff */
[----:B------:R-:W-:-:S04]  /*2e30*/  IMAD.MOV R13, RZ, RZ, -R11 ;  /* 0x000000ffff0d7224 */ /* 0x000fc800078e0a0b */
[----:B------:R-:W-:-:S07]  /*2e40*/  IMAD R13, R26, R13, UR14 ;  /* 0x0000000e1a0d7e24 */ /* 0x000fce000f8e020d */
.L_x_22:
[----:B------:R-:W1:Y:S01]  /*2e50*/  LDC R18, c[0x0][0x8a8] ;  /* 0x00022a00ff127b82 */ /* 0x000e620000000800 */
[----:B------:R-:W-:Y:S01]  /*2e60*/  ULDC UR14, c[0x0][0x904] ;  /* 0x00024100000e7ab9 */ /* 0x000fe20000000800 */
[----:B------:R-:W-:Y:S01]  /*2e70*/  UMOV UR13, 0xffffffff ;  /* 0xffffffff000d7882 */ /* 0x000fe20000000000 */
[----:B------:R-:W-:Y:S01]  /*2e80*/  PLOP3.LUT P1, PT, PT, PT, UP3, 0x80, 0x0 ;  /* 0x000000000000781c */ /* 0x000fe20003f2f038 */
[----:B------:R-:W-:-:S04]  /*2e90*/  USHF.L.U32 UR13, UR13, UR14, URZ ;  /* 0x0000000e0d0d7299 */ /* 0x000fc8000800063f */
[----:B------:R-:W2:Y:S02]  /*2ea0*/  LDC R16, c[0x0][0x8b8] ;  /* 0x00022e00ff107b82 */ /* 0x000ea40000000800 */
[----:B------:R-:W-:Y:S01]  /*2eb0*/  LOP3.LUT R12, RZ, UR13, RZ, 0x33, !PT ;  /* 0x0000000dff0c7c12 */ /* 0x000fe2000f8e33ff */
[----:B------:R-:W-:Y:S02]  /*2ec0*/  UMOV UR13, 0x1 ;  /* 0x00000001000d7882 */ /* 0x000fe40000000000 */
[----:B------:R-:W-:Y:S01]  /*2ed0*/  USHF.L.U32 UR13, UR13, UR14, URZ ;  /* 0x0000000e0d0d7299 */ /* 0x000fe2000800063f */
[----:B------:R-:W-:-:S05]  /*2ee0*/  LOP3.LUT R12, R12, UR16, RZ, 0xc0, !PT ;  /* 0x000000100c0c7c12 */ /* 0x000fca000f8ec0ff */
[----:B------:R-:W-:Y:S02]  /*2ef0*/  IMAD R11, R11, UR13, R12 ;  /* 0x0000000d0b0b7c24 */ /* 0x000fe4000f8e020c */
[----:B-1----:R-:W-:Y:S01]  /*2f00*/  IMAD R13, R13, R18, UR15 ;  /* 0x0000000f0d0d7e24 */ /* 0x002fe2000f8e0212 */
[----:B------:R-:W-:Y:S02]  /*2f10*/  @P1 MOV R18, UR4 ;  /* 0x0000000400121c02 */ /* 0x000fe40008000f00 */
[----:B------:R-:W-:Y:S01]  /*2f20*/  @!P1 MOV R18, UR4 ;  /* 0x0000000400129c02 */ /* 0x000fe20008000f00 */
[----:B--2---:R-:W-:Y:S01]  /*2f30*/  IMAD R17, R11, R16, UR11 ;  /* 0x0000000b0b117e24 */ /* 0x004fe2000f8e0210 */
[----:B------:R-:W-:Y:S01]  /*2f40*/  UMOV UR11, 0x1 ;  /* 0x00000001000b7882 */ /* 0x000fe20000000000 */
[----:B------:R-:W-:Y:S02]  /*2f50*/  @P1 IMAD.MOV.U32 R16, RZ, RZ, R13 ;  /* 0x000000ffff101224 */ /* 0x000fe400078e000d */
[----:B------:R-:W-:Y:S01]  /*2f60*/  @!P1 IMAD.MOV.U32 R16, RZ, RZ, R17 ;  /* 0x000000ffff109224 */ /* 0x000fe200078e0011 */
[----:B------:R-:W-:-:S07]  /*2f70*/  @!P1 MOV R17, R13 ;  /* 0x0000000d00119202 */ /* 0x000fce0000000f00 */
.L_x_9:
[----:B------:R-:W-:-:S13]  /*2f80*/  ISETP.NE.AND P1, PT, RZ, UR11, PT ;  /* 0x0000000bff007c0c */ /* 0x000fda000bf25270 */
[----:B------:R-:W-:Y:S05]  /*2f90*/  @!P1 EXIT ;  /* 0x000000000000994d */ /* 0x000fea0003800000 */
[----:B------:R-:W1:Y:S02]  /*2fa0*/  LDC.64 R24, c[0x0][0x290] ;  /* 0x0000a400ff187b82 */ /* 0x000e640000000a00 */
[----:B-1----:R-:W-:-:S05]  /*2fb0*/  IMAD.WIDE R12, R18, 0xc, R24 ;  /* 0x0000000c120c7825 */ /* 0x002fca00078e0218 */
[----:B------:R1:W5:Y:S01]  /*2fc0*/  LDG.E R11, desc[UR38][R12.64+0x8] ;  /* 0x000008260c0b7981 */ /* 0x000362000c1e1900 */
[----:B------:R-:W-:Y:S01]  /*2fd0*/  UISETP.NE.AND UP2, UPT, UR12, 0x2, UPT ;  /* 0x000000020c00788c */ /* 0x000fe2000bf45270 */
[----:B------:R-:W2:Y:S01]  /*2fe0*/  S2UR UR43, SR_CgaCtaId ;  /* 0x00000000002b79c3 */ /* 0x000ea20000008800 */
[----:B------:R-:W-:Y:S01]  /*2ff0*/  UMOV UR40, URZ ;  /* 0x0000003f00287c82 */ /* 0x000fe20008000000 */
[----:B------:R1:W-:Y:S01]  /*3000*/  STL [R1+0x200], RZ ;  /* 0x000200ff01007387 */ /* 0x0003e20000100800 */
[----:B------:R-:W-:Y:S01]  /*3010*/  UMOV UR41, URZ ;  /* 0x0000003f00297c82 */ /* 0x000fe20008000000 */
[----:B------:R-:W-:Y:S02]  /*3020*/  SHF.R.S32.HI R19, RZ, 0x1f, R18 ;  /* 0x0000001fff137819 */ /* 0x000fe40000011412 */
[----:B------:R-:W-:-:S13]  /*3030*/  PLOP3.LUT P1, PT, PT, PT, UP2, 0x80, 0x0 ;  /* 0x000000000000781c */ /* 0x000fda0003f2f028 */
[----:B-1----:R-:W-:Y:S05]  /*3040*/  @P1 BRA `(.L_x_23) ;  /* 0x0000000000941947 */ /* 0x002fea0003800000 */
[----:B------:R-:W-:-:S04]  /*3050*/  ULOP3.LUT UR11, UR59, 0x1, URZ, 0xfc, !UPT ;  /* 0x000000013b0b7892 */ /* 0x000fc8000f8efc3f */
[----:B------:R-:W-:-:S06]  /*3060*/  UISETP.NE.AND UP2, UPT, UR11, 0x3, UPT ;  /* 0x000000030b00788c */ /* 0x000fcc000bf45270 */
[----:B------:R-:W-:-:S13]  /*3070*/  PLOP3.LUT P2, PT, PT, PT, UP2, 0x80, 0x0 ;  /* 0x000000000000781c */ /* 0x000fda0003f4f028 */
[----:B------:R-:W-:Y:S05]  /*3080*/  @!P2 BRA `(.L_x_24) ;  /* 0x000000000004a947 */ /* 0x000fea0003800000 */
[----:B--2---:R-:W-:Y:S01]  /*3090*/  BPT.TRAP 0x1 ;  /* 0x000000040000795c */ /* 0x004fe20000300000 */
.L_x_24:
[----:B------:R-:W-:Y:S01]  /*30a0*/  UMOV UR11, 0x400 ;  /* 0x00000400000b7882 */ /* 0x000fe20000000000 */
[----:B------:R-:W-:Y:S01]  /*30b0*/  SHF.L.U32 R12, RZ, 0x1f, RZ ;  /* 0x0000001fff0c7819 */ /* 0x000fe200000006ff */
[----:B--2---:R-:W-:-:S09]  /*30c0*/  ULEA UR11, UR43, UR11, 0x18 ;  /* 0x0000000b2b0b7291 */ /* 0x004fd2000f8ec03f */
[----:B------:R-:W1:Y:S02]  /*30d0*/  SYNCS.PHASECHK.TRANS64.TRYWAIT P1, [UR11+0x34400], R12 ;  /* 0x0344000cff0075a7 */ /* 0x000e64000802014b */
[----:B-1----:R-:W-:Y:S05]  /*30e0*/  @!P1 BRA `(.L_x_25) ;  /* 0x000001f400389947 */ /* 0x002fea0003800000 */
.L_x_359:
[----:B------:R-:W2:Y:S01]  /*30f0*/  LDS.128 R16, [UR11+0x34510] ;  /* 0x0345100bff107984 */ /* 0x000ea20008000c00 */
[----:B------:R-:W-:Y:S01]  /*3100*/  @!PT LDS RZ, [RZ] ;  /* 0x00000000fffff984 */ /* 0x000fe20000000800 */
[----:B------:R-:W-:Y:S01]  /*3110*/  @!PT LDS RZ, [RZ] ;  /* 0x00000000fffff984 */ /* 0x000fe20000000800 */
[----:B------:R-:W-:Y:S01]  /*3120*/  @!PT LDS RZ, [RZ] ;  /* 0x00000000fffff984 */ /* 0x000fe20000000800 */
[----:B------:R-:W-:Y:S01]  /*3130*/  @!PT LDS RZ, [RZ] ;  /* 0x00000000fffff984 */ /* 0x000fe20000000800 */
[----:B------:R3:W-:Y:S06]  /*3140*/  MEMBAR.ALL.CTA ;  /* 0x0000000000007992 */ /* 0x0007ec0000008000 */
[----:B---3--:R-:W3:Y:S01]  /*3150*/  FENCE.VIEW.ASYNC.S ;  /* 0x00000000000073c6 */ /* 0x008ee20000000000 */
[----:B------:R-:W-:Y:S05]  /*3160*/  @!P2 BRA `(.L_x_26) ;  /* 0x000000000004a947 */ /* 0x000fea0003800000 */
[----:B------:R-:W-:Y:S01]  /*3170*/  BPT.TRAP 0x1 ;  /* 0x000000040000795c */ /* 0x000fe20000300000 */
.L_x_26:
[----:B------:R-:W-:Y:S01]  /*3180*/  UIADD3 UR11, UR11, 0x34440, URZ ;  /* 0x000344400b0b7890 */ /* 0x000fe2000fffe03f */
[----:B--2---:R-:W-:-:S03]  /*3190*/  ISETP.NE.AND P1, PT, R19, RZ, PT ;  /* 0x000000ff1300720c */ /* 0x004fc60003f25270 */
[----:B------:R-:W-:-:S09]  /*31a0*/  UPRMT UR11, UR43, 0x654, UR11 ;  /* 0x000006542b0b7896 */ /* 0x000fd2000800000b */
[----:B---3--:R-:W-:Y:S01]  /*31b0*/  SYNCS.ARRIVE.TRANS64.RED.A1T0 RZ, [UR11], RZ ;  /* 0x000000ffffff79a7 */ /* 0x008fe2000810040b */
[----:B------:R-:W-:Y:S05]  /*31c0*/  @!P1 EXIT ;  /* 0x000000000000994d */ /* 0x000fea0003800000 */
[----:B-1----:R-:W-:Y:S01]  /*31d0*/  IMAD.WIDE R12, R18, 0xc, R24 ;  /* 0x0000000c120c7825 */ /* 0x002fe200078e0218 */
[----:B-----5:R-:W-:-:S04]  /*31e0*/  R2UR UR11, R11 ;  /* 0x000000000b0b72ca */ /* 0x020fc800000e0000 */
[----:B------:R1:W5:Y:S01]  /*31f0*/  LDG.E R11, desc[UR38][R12.64+0x8] ;  /* 0x000008260c0b7981 */ /* 0x000362000c1e1900 */
[----:B------:R-:W-:-:S08]  /*3200*/  SHF.R.S32.HI R19, RZ, 0x1f, R18 ;  /* 0x0000001fff137819 */ /* 0x000fd00000011412 */
[----:B------:R-:W-:Y:S01]  /*3210*/  UIADD3 UR11, UR11, 0x7f, URZ ;  /* 0x0000007f0b0b7890 */ /* 0x000fe2000fffe03f */
[----:B-1----:R-:W-:-:S03]  /*3220*/  IMAD.MOV.U32 R12, RZ, RZ, 0x1 ;  /* 0x00000001ff0c7424 */ /* 0x002fc600078e00ff */
[----:B------:R-:W-:Y:S02]  /*3230*/  USHF.R.S32.HI UR13, URZ, 0x1f, UR11 ;  /* 0x0000001f3f0d7899 */ /* 0x000fe4000801140b */
[----:B------:R1:W-:Y:S02]  /*3240*/  STL [R1+0x200], R12 ;  /* 0x0002000c01007387 */ /* 0x0003e40000100800 */
[----:B------:R-:W-:-:S04]  /*3250*/  ULEA.HI UR13, UR13, UR11, URZ, 0x7 ;  /* 0x0000000b0d0d7291 */ /* 0x000fc8000f8f383f */
[----:B------:R-:W-:-:S04]  /*3260*/  USHF.R.S32.HI UR13, URZ, 0x7, UR13 ;  /* 0x000000073f0d7899 */ /* 0x000fc8000801140d */
[----:B------:R-:W-:Y:S02]  /*3270*/  USHF.R.U32.HI UR41, URZ, 0x1, UR13 ;  /* 0x000000013f297899 */ /* 0x000fe4000801160d */
[----:B------:R-:W-:Y:S02]  /*3280*/  ULOP3.LUT UR40, UR13, 0x1, URZ, 0xc0, !UPT ;  /* 0x000000010d287892 */ /* 0x000fe4000f8ec03f */
[----:B-1----:R-:W-:-:S12]  /*3290*/  ULOP3.LUT UR41, UR41, 0x1, URZ, 0xc0, !UPT ;  /* 0x0000000129297892 */ /* 0x002fd8000f8ec03f */
.L_x_23:
[----:B------:R-:W-:-:S04]  /*32a0*/  IMAD.WIDE.U32 R24, R18, 0xc, R24 ;  /* 0x0000000c12187825 */ /* 0x000fc800078e0018 */
[----:B------:R-:W-:-:S05]  /*32b0*/  IMAD R13, R19, 0xc, RZ ;  /* 0x0000000c130d7824 */ /* 0x000fca00078e02ff */
[----:B------:R-:W-:-:S05]  /*32c0*/  IADD3 R25, R25, R13, RZ ;  /* 0x0000000d19197210 */ /* 0x000fca0007ffe0ff */
[----:B------:R1:W5:Y:S04]  /*32d0*/  LDG.E R19, desc[UR38][R24.64+0x4] ;  /* 0x0000042618137981 */ /* 0x000368000c1e1900 */
[----:B------:R1:W5:Y:S01]  /*32e0*/  LDG.E R13, desc[UR38][R24.64] ;  /* 0x00000026180d7981 */ /* 0x000362000c1e1900 */
[----:B------:R-:W-:-:S13]  /*32f0*/  PLOP3.LUT P1, PT, PT, PT, UP1, 0x80, 0x0 ;  /* 0x000000000000781c */ /* 0x000fda0003f2f018 */
[----:B-1----:R-:W-:Y:S05]  /*3300*/  @!P1 BRA `(.L_x_27) ;  /* 0x0000018c00389947 */ /* 0x002fea0003800000 */
[----:B------:R-:W-:-:S06]  /*3310*/  UISETP.GT.U32.AND UP0, UPT, UR18, 0x1, UPT ;  /* 0x000000011200788c */ /* 0x000fcc000bf04070 */
[----:B------:R-:W-:-:S13]  /*3320*/  PLOP3.LUT P0, PT, PT, PT, UP0, 0x80, 0x0 ;  /* 0x000000000000781c */ /* 0x000fda0003f0f008 */
[----:B--2---:R-:W-:Y:S05]  /*3330*/  @P0 EXIT ;  /* 0x000000000000094d */ /* 0x004fea0003800000 */
.L_x_28:
[----:B------:R-:W-:-:S08]  /*3340*/  NOP ;  /* 0x0000000000007918 */ /* 0x000fd00000000000 */
[----:B------:R-:W1:Y:S02]  /*3350*/  USETMAXREG.TRY_ALLOC.CTAPOOL UP0, 0xe8 ;  /* 0x000000e8000079c8 */ /* 0x000e640008000600 */
[----:B-1----:R-:W-:-:S13]  /*3360*/  PLOP3.LUT P0, PT, PT, PT, UP0, 0x80, 0x0 ;  /* 0x000000000000781c */ /* 0x002fda0003f0f008 */
[----:B------:R-:W-:Y:S05]  /*3370*/  @!P0 BRA `(.L_x_28) ;  /* 0xfffffffc00f08947 */ /* 0x000fea000383ffff */
[----:B------:R-:W1:Y:S01]  /*3380*/  SHFL.IDX PT, R14, R14, RZ, 0x1f ;  /* 0x00001fff0e0e7589 */ /* 0x000e6200000e0000 */
[----:B------:R-:W2:Y:S01]  /*3390*/  S2UR UR4, SR_CTAID.Y ;  /* 0x00000000000479c3 */ /* 0x000ea20000002600 */
[----:B------:R-:W-:Y:S01]  /*33a0*/  UMOV UR36, URZ ;  /* 0x0000003f00247c82 */ /* 0x000fe20008000000 */
[----:B------:R-:W-:Y:S01]  /*33b0*/  UMOV UR37, URZ ;  /* 0x0000003f00257c82 */ /* 0x000fe20008000000 */
[----:B-1----:R-:W-:Y:S01]  /*33c0*/  LOP3.LUT P0, RZ, R14, 0x3, RZ, 0xc0, !PT ;  /* 0x000000030eff7812 */ /* 0x002fe2000780c0ff */
[----:B--2---:R-:W-:-:S12]  /*33d0*/  UIMAD UR4, UR4, UR60, UR53 ;  /* 0x0000003c040472a4 */ /* 0x004fd8000f8e0235 */
[----:B------:R-:W-:Y:S05]  /*33e0*/  @P0 BRA `(.L_x_29) ;  /* 0x0000000000a40947 */ /* 0x000fea0003800000 */
[----:B------:R-:W-:Y:S01]  /*33f0*/  ELECT P0, URZ, PT ;  /* 0x00000000003f782f */ /* 0x000fe20003800000 */
[----:B------:R-:W-:-:S12]  /*3400*/  BSSY B0, `(.L_x_30) ;  /* 0x0000020000007945 */ /* 0x000fd80003800000 */
[----:B------:R-:W-:Y:S05]  /*3410*/  @!P0 BRA `(.L_x_31) ;  /* 0x0000000000788947 */ /* 0x000fea0003800000 */
[----:B------:R-:W1:Y:S01]  /*3420*/  S2UR UR6, SR_CgaCtaId ;  /* 0x00000000000679c3 */ /* 0x000e620000008800 */
[----:B------:R-:W-:Y:S01]  /*3430*/  UISETP.NE.AND UP0, UPT, UR12, 0x1, UPT ;  /* 0x000000010c00788c */ /* 0x000fe2000bf05270 */
[----:B------:R-:W-:-:S06]  /*3440*/  UMOV UR5, 0x400 ;  /* 0x0000040000057882 */ /* 0x000fcc0000000000 */
[----:B------:R-:W2:Y:S08]  /*3450*/  LDC.64 R4, c[0x0][0x700] ;  /* 0x0001c000ff047b82 */ /* 0x000eb00000000a00 */
[----:B----4-:R-:W2:Y:S08]  /*3460*/  LDC.64 R6, c[0x0][0x708] ;  /* 0x0001c200ff067b82 */ /* 0x010eb00000000a00 */
[----:B-----5:R-:W3:Y:S01]  /*3470*/  LDC.64 R8, c[0x0][0x710] ;  /* 0x0001c400ff087b82 */ /* 0x020ee20000000a00 */
[----:B-1----:R-:W-:-:S04]  /*3480*/  ULEA UR5, UR6, UR5, 0x18 ;  /* 0x0000000506057291 */ /* 0x002fc8000f8ec03f */
[----:B------:R-:W-:Y:S02]  /*3490*/  UIADD3 UR6, UR5, 0x80, URZ ;  /* 0x0000008005067890 */ /* 0x000fe4000fffe03f */
[----:B------:R-:W-:Y:S01]  /*34a0*/  @!UP0 UIADD3 UR6, UR5, URZ, URZ ;  /* 0x0000003f05068290 */ /* 0x000fe2000fffe03f */
[----:B------:R-:W3:Y:S08]  /*34b0*/  LDC.64 R10, c[0x0][0x718] ;  /* 0x0001c600ff0a7b82 */ /* 0x000ef00000000a00 */
[----:B------:R-:W1:Y:S01]  /*34c0*/  LDC.64 R24, c[0x0][0x720] ;  /* 0x0001c800ff187b82 */ /* 0x000e620000000a00 */
[----:B--2---:R2:W-:Y:S07]  /*34d0*/  STS.128 [UR6+0x34780], R4 ;  /* 0x03478004ff007988 */ /* 0x0045ee0008000c06 */
[----:B------:R-:W1:Y:S08]  /*34e0*/  LDC.64 R26, c[0x0][0x728] ;  /* 0x0001ca00ff1a7b82 */ /* 0x000e700000000a00 */
[----:B------:R-:W4:Y:S01]  /*34f0*/  LDC.64 R28, c[0x0][0x730] ;  /* 0x0001cc00ff1c7b82 */ /* 0x000f220000000a00 */
[----:B---3--:R2:W-:Y:S07]  /*3500*/  STS.128 [UR6+0x34790], R8 ;  /* 0x03479008ff007988 */ /* 0x0085ee0008000c06 */
[----:B------:R-:W4:Y:S08]  /*3510*/  LDC.64 R30, c[0x0][0x738] ;  /* 0x0001ce00ff1e7b82 */ /* 0x000f300000000a00 */
[----:B------:R-:W3:Y:S01]  /*3520*/  LDC.64 R32, c[0x0][0x740] ;  /* 0x0001d000ff207b82 */ /* 0x000ee20000000a00 */
[----:B-1----:R2:W-:Y:S07]  /*3530*/  STS.128 [UR6+0x347a0], R24 ;  /* 0x0347a018ff007988 */ /* 0x0025ee0008000c06 */
[----:B------:R-:W3:Y:S08]  /*3540*/  LDC.64 R34, c[0x0][0x748] ;  /* 0x0001d200ff227b82 */ /* 0x000ef00000000a00 */
[----:B------:R-:W1:Y:S01]  /*3550*/  LDC.64 R36, c[0x0][0x750] ;  /* 0x0001d400ff247b82 */ /* 0x000e620000000a00 */
[----:B----4-:R2:W-:Y:S07]  /*3560*/  STS.128 [UR6+0x347b0], R28 ;  /* 0x0347b01cff007988 */ /* 0x0105ee0008000c06 */
[----:B------:R-:W1:Y:S08]  /*3570*/  LDC.64 R38, c[0x0][0x758] ;  /* 0x0001d600ff267b82 */ /* 0x000e700000000a00 */
[----:B------:R-:W4:Y:S01]  /*3580*/  LDC.64 R40, c[0x0][0x760] ;  /* 0x0001d800ff287b82 */ /* 0x000f220000000a00 */
[----:B---3--:R2:W-:Y:S07]  /*3590*/  STS.128 [UR6+0x347c0], R32 ;  /* 0x0347c020ff007988 */ /* 0x0085ee0008000c06 */
[----:B------:R-:W4:Y:S08]  /*35a0*/  LDC.64 R42, c[0x0][0x768] ;  /* 0x0001da00ff2a7b82 */ /* 0x000f300000000a00 */
[----:B------:R-:W3:Y:S01]  /*35b0*/  LDC.64 R44, c[0x0][0x770] ;  /* 0x0001dc00ff2c7b82 */ /* 0x000ee20000000a00 */
[----:B-1----:R2:W-:Y:S07]  /*35c0*/  STS.128 [UR6+0x347d0], R36 ;  /* 0x0347d024ff007988 */ /* 0x0025ee0008000c06 */
[----:B------:R-:W3:Y:S01]  /*35d0*/  LDC.64 R46, c[0x0][0x778] ;  /* 0x0001de00ff2e7b82 */ /* 0x000ee20000000a00 */
[----:B----4-:R2:W-:Y:S04]  /*35e0*/  STS.128 [UR6+0x347e0], R40 ;  /* 0x0347e028ff007988 */ /* 0x0105e80008000c06 */
[----:B---3--:R2:W-:Y:S02]  /*35f0*/  STS.128 [UR6+0x347f0], R44 ;  /* 0x0347f02cff007988 */ /* 0x0085e40008000c06 */
.L_x_31:
[----:B------:R-:W-:Y:S05]  /*3600*/  BSYNC B0 ;  /* 0x0000000000007941 */ /* 0x000fea0003800000 */
.L_x_30:
[----:B------:R-:W-:Y:S01]  /*3610*/  UISETP.NE.AND UP0, UPT, UR12, 0x1, UPT ;  /* 0x000000010c00788c */ /* 0x000fe2000bf05270 */
[----:B------:R-:W-:Y:S01]  /*3620*/  NOP ;  /* 0x0000000000007918 */ /* 0x000fe20000000000 */
[----:B------:R-:W-:Y:S01]  /*3630*/  ULDC UR5, c[0x0][0x884] ;  /* 0x0002210000057ab9 */ /* 0x000fe20000000800 */
[----:B------:R-:W-:Y:S01]  /*3640*/  ULDC.64 UR36, c[0x0][0x800] ;  /* 0x0002000000247ab9 */ /* 0x000fe20000000a00 */
[----:B------:R-:W-:-:S04]  /*3650*/  USEL UR5, UR5, URZ, UP0 ;  /* 0x0000003f05057287 */ /* 0x000fc80008000000 */
[----:B------:R-:W-:-:S04]  /*3660*/  UIADD3 UR5, UR4, UR5, URZ ;  /* 0x0000000504057290 */ /* 0x000fc8000fffe03f */
[----:B------:R-:W-:-:S12]  /*3670*/  UIMAD.WIDE UR36, UR5, 0x80, UR36 ;  /* 0x00000080052478a5 */ /* 0x000fd8000f8e0224 */
.L_x_29:
[----:B------:R-:W-:-:S13]  /*3680*/  ISETP.NE.AND P0, PT, RZ, UR52, PT ;  /* 0x00000034ff007c0c */ /* 0x000fda000bf05270 */
[----:B------:R-:W-:Y:S05]  /*3690*/  @P0 BRA `(.L_x_32) ;  /* 0x00000004000c0947 */ /* 0x000fea0003800000 */
[----:B------:R-:W-:Y:S01]  /*36a0*/  ELECT P0, URZ, PT ;  /* 0x00000000003f782f */ /* 0x000fe20003800000 */
[----:B------:R-:W-:-:S12]  /*36b0*/  BSSY B0, `(.L_x_33) ;  /* 0x000002c000007945 */ /* 0x000fd80003800000 */
[----:B------:R-:W-:Y:S05]  /*36c0*/  @!P0 BRA `(.L_x_34) ;  /* 0x0000000000a88947 */ /* 0x000fea0003800000 */
[----:B--2-4-:R-:W1:Y:S08]  /*36d0*/  LDC.64 R6, c[0x0][0x820] ;  /* 0x00020800ff067b82 */ /* 0x014e700000000a00 */
[----:B------:R-:W2:Y:S01]  /*36e0*/  LDC.64 R4, c[0x0][0x818] ;  /* 0x00020600ff047b82 */ /* 0x000ea20000000a00 */
[----:B-1----:R-:W-:-:S06]  /*36f0*/  IMAD.WIDE R6, R18, 0x8, R6 ;  /* 0x0000000812067825 */ /* 0x002fcc00078e0206 */
[----:B------:R-:W3:Y:S01]  /*3700*/  LDG.E.64 R6, desc[UR38][R6.64] ;  /* 0x0000002606067981 */ /* 0x000ee2000c1e1b00 */
[----:B--2---:R-:W-:-:S06]  /*3710*/  IMAD.WIDE R4, R18, 0x8, R4 ;  /* 0x0000000812047825 */ /* 0x004fcc00078e0204 */
[----:B------:R-:W2:Y:S01]  /*3720*/  LDG.E.64 R4, desc[UR38][R4.64] ;  /* 0x0000002604047981 */ /* 0x000ea2000c1e1b00 */
[----:B------:R-:W1:Y:S01]  /*3730*/  S2UR UR5, SR_CgaCtaId ;  /* 0x00000000000579c3 */ /* 0x000e620000008800 */
[----:B------:R-:W-:Y:S01]  /*3740*/  UISETP.NE.AND UP0, UPT, UR12, 0x1, UPT ;  /* 0x000000010c00788c */ /* 0x000fe2000bf05270 */
[----:B-----5:R-:W-:Y:S01]  /*3750*/  IADD3 R9, R19, -0x1, RZ ;  /* 0xffffffff13097810 */ /* 0x020fe20007ffe0ff */
[----:B------:R-:W-:Y:S01]  /*3760*/  UMOV UR4, 0x400 ;  /* 0x0000040000047882 */ /* 0x000fe20000000000 */
[----:B------:R-:W-:Y:S01]  /*3770*/  CS2R R10, SRZ ;  /* 0x00000000000a7805 */ /* 0x000fe2000001ff00 */
[----:B-1----:R-:W-:-:S04]  /*3780*/  ULEA UR4, UR5, UR4, 0x18 ;  /* 0x0000000405047291 */ /* 0x002fc8000f8ec03f */
[----:B------:R-:W-:-:S03]  /*3790*/  UIADD3 UR5, UR4, 0x80, URZ ;  /* 0x0000008004057890 */ /* 0x000fc6000fffe03f */
[----:B------:R-:W-:-:S04]  /*37a0*/  @!UP0 UIADD3 UR5, UR4, URZ, URZ ;  /* 0x0000003f04058290 */ /* 0x000fc8000fffe03f */
[----:B------:R-:W-:-:S05]  /*37b0*/  UIADD3 UR4, UR5, 0x34780, URZ ;  /* 0x0003478005047890 */ /* 0x000fca000fffe03f */
[----:B------:R-:W1:Y:S01]  /*37c0*/  LDS R0, [UR5+0x3479c] ;  /* 0x03479c05ff007984 */ /* 0x000e620008000800 */
[----:B------:R-:W-:-:S03]  /*37d0*/  IMAD.U32 R14, RZ, RZ, UR4 ;  /* 0x00000004ff0e7e24 */ /* 0x000fc6000f8e00ff */
[----:B------:R-:W-:Y:S02]  /*37e0*/  STS [UR5+0x347b0], RZ ;  /* 0x0347b0ffff007988 */ /* 0x000fe40008000805 */
[----:B------:R-:W-:-:S05]  /*37f0*/  SHF.R.U64 R14, R14, 0x4, RZ ;  /* 0x000000040e0e7819 */ /* 0x000fca00000012ff */
[----:B------:R-:W-:Y:S04]  /*3800*/  STS [UR5+0x34790], R14 ;  /* 0x0347900eff007988 */ /* 0x000fe80008000805 */
[----:B------:R-:W-:Y:S01]  /*3810*/  STS [UR5+0x34794], R14 ;  /* 0x0347940eff007988 */ /* 0x000fe20008000805 */
[----:B---3--:R-:W-:-:S04]  /*3820*/  SHF.L.U64.HI R21, R6, 0x1, R7 ;  /* 0x0000000106157819 */ /* 0x008fc80000010207 */
[----:B------:R-:W-:-:S04]  /*3830*/  LOP3.LUT R21, R21, 0x1fffffff, RZ, 0xc0, !PT ;  /* 0x1fffffff15157812 */ /* 0x000fc800078ec0ff */
[----:B------:R-:W-:Y:S01]  /*3840*/  SHF.R.U32.HI R7, RZ, 0x4, R21 ;  /* 0x00000004ff077819 */ /* 0x000fe20000011615 */
[----:B--2---:R-:W-:Y:S03]  /*3850*/  STS.64 [UR5+0x34780], R4 ;  /* 0x03478004ff007988 */ /* 0x004fe60008000a05 */
[----:B-1----:R-:W-:-:S05]  /*3860*/  LOP3.LUT R0, R0, 0xf, R7, 0xb8, !PT ;  /* 0x0000000f00007812 */ /* 0x002fca00078eb807 */
[----:B------:R1:W-:Y:S04]  /*3870*/  STS [UR5+0x3479c], R0 ;  /* 0x03479c00ff007988 */ /* 0x0003e80008000805 */
[----:B------:R-:W2:Y:S01]  /*3880*/  LDS R7, [UR5+0x3479c] ;  /* 0x03479c05ff077984 */ /* 0x000ea20008000800 */
[----:B-1----:R-:W-:-:S04]  /*3890*/  SHF.L.U32 R0, R6, 0x1, RZ ;  /* 0x0000000106007819 */ /* 0x002fc800000006ff */
[----:B------:R-:W-:-:S04]  /*38a0*/  LOP3.LUT R0, R0, 0xfffffffe, RZ, 0xc0, !PT ;  /* 0xfffffffe00007812 */ /* 0x000fc800078ec0ff */
[----:B------:R-:W-:-:S05]  /*38b0*/  SHF.R.U64 R0, R0, 0x4, R21 ;  /* 0x0000000400007819 */ /* 0x000fca0000001215 */
[----:B------:R-:W-:Y:S01]  /*38c0*/  STS [UR5+0x3478c], R0 ;  /* 0x03478c00ff007988 */ /* 0x000fe20008000805 */
[----:B--2---:R-:W-:-:S05]  /*38d0*/  LOP3.LUT R7, R7, 0xf0, RZ, 0xb8, !PT ;  /* 0x000000f007077812 */ /* 0x004fca00078eb8ff */
[----:B------:R-:W-:Y:S04]  /*38e0*/  STS [UR5+0x3479c], R7 ;  /* 0x03479c07ff007988 */ /* 0x000fe80008000805 */
[----:B------:R-:W1:Y:S02]  /*38f0*/  LDS R8, [UR5+0x3479c] ;  /* 0x03479c05ff087984 */ /* 0x000e640008000800 */
[----:B-1----:R-:W-:Y:S01]  /*3900*/  LOP3.LUT R15, R8, 0xf00, RZ, 0xb8, !PT ;  /* 0x00000f00080f7812 */ /* 0x002fe200078eb8ff */
[----:B------:R-:W-:-:S04]  /*3910*/  VIADD R8, R13, 0xffffffff ;  /* 0xffffffff0d087836 */ /* 0x000fc80000000000 */
[----:B------:R-:W-:Y:S04]  /*3920*/  STS.64 [UR5+0x34798], R14 ;  /* 0x0347980eff007988 */ /* 0x000fe80008000a05 */
[----:B------:R-:W1:Y:S04]  /*3930*/  LDS R12, [UR5+0x3479c] ;  /* 0x03479c05ff0c7984 */ /* 0x000e680008000800 */
[----:B------:R3:W-:Y:S01]  /*3940*/  STS.128 [UR5+0x347a0], R8 ;  /* 0x0347a008ff007988 */ /* 0x0007e20008000c05 */
[----:B-1----:R-:W-:-:S05]  /*3950*/  LOP3.LUT R12, R12, 0xf000, RZ, 0xb8, !PT ;  /* 0x0000f0000c0c7812 */ /* 0x002fca00078eb8ff */
[----:B------:R3:W-:Y:S02]  /*3960*/  STS [UR5+0x3479c], R12 ;  /* 0x03479c0cff007988 */ /* 0x0007e40008000805 */
.L_x_34:
[----:B------:R-:W-:Y:S05]  /*3970*/  BSYNC B0 ;  /* 0x0000000000007941 */ /* 0x000fea0003800000 */
.L_x_33:
[----:B------:R-:W-:Y:S01]  /*3980*/  ELECT P0, URZ, PT ;  /* 0x00000000003f782f */ /* 0x000fe20003800000 */
[----:B------:R-:W-:Y:S01]  /*3990*/  NOP ;  /* 0x0000000000007918 */ /* 0x000fe20000000000 */
[----:B------:R-:W-:Y:S11]  /*39a0*/  BSSY B0, `(.L_x_35) ;  /* 0x0000004000007945 */ /* 0x000ff60003800000 */
[----:B------:R-:W-:Y:S05]  /*39b0*/  @!P0 BRA `(.L_x_36) ;  /* 0x0000000000088947 */ /* 0x000fea0003800000 */
[----:B------:R0:W-:Y:S01]  /*39c0*/  UTMACMDFLUSH ;  /* 0x00000000000079b7 */ /* 0x0001e20000000000 */
[----:B------:R-:W-:-:S04]  /*39d0*/  DEPBAR.LE SB0, 0x0 ;  /* 0x000080000000791a */ /* 0x000fc80000000000 */
.L_x_36:
[----:B------:R-:W-:Y:S05]  /*39e0*/  BSYNC B0 ;  /* 0x0000000000007941 */ /* 0x000fea0003800000 */
.L_x_35:
[----:B------:R-:W1:Y:S01]  /*39f0*/  S2UR UR5, SR_CgaCtaId ;  /* 0x00000000000579c3 */ /* 0x000e620000008800 */
[----:B-----5:R-:W2:Y:S01]  /*3a00*/  S2R R0, SR_LANEID ;  /* 0x0000000000007919 */ /* 0x020ea20000000000 */
[----:B------:R-:W-:Y:S01]  /*3a10*/  UISETP.NE.AND UP0, UPT, UR12, 0x1, UPT ;  /* 0x000000010c00788c */ /* 0x000fe2000bf05270 */
[----:B------:R-:W-:Y:S02]  /*3a20*/  UMOV UR4, 0x400 ;  /* 0x0000040000047882 */ /* 0x000fe40000000000 */
[----:B-1----:R-:W-:-:S04]  /*3a30*/  ULEA UR4, UR5, UR4, 0x18 ;  /* 0x0000000405047291 */ /* 0x002fc8000f8ec03f */
[----:B------:R-:W-:-:S04]  /*3a40*/  UIADD3 UR5, UR4, 0x80, URZ ;  /* 0x0000008004057890 */ /* 0x000fc8000fffe03f */
[----:B------:R-:W-:Y:S01]  /*3a50*/  @!UP0 UIADD3 UR5, UR4, URZ, URZ ;  /* 0x0000003f04058290 */ /* 0x000fe2000fffe03f */
[----:B--2---:R-:W-:-:S05]  /*3a60*/  IMAD.SHL.U32 R0, R0, 0x4, RZ ;  /* 0x0000000400007824 */ /* 0x004fca00078e00ff */
[----:B------:R-:W-:Y:S02]  /*3a70*/  MOV R5, UR5 ;  /* 0x0000000500057c02 */ /* 0x000fe40008000f00 */
[C---:B------:R-:W-:Y:S02]  /*3a80*/  IADD3 R4, P0, R0.reuse, UR36, RZ ;  /* 0x0000002400047c10 */ /* 0x040fe4000ff1e0ff */
[----:B----4-:R-:W-:-:S03]  /*3a90*/  IADD3 R6, R0, 0x34780, R5 ;  /* 0x0003478000067810 */ /* 0x010fc60007ffe005 */
[----:B------:R-:W-:Y:S02]  /*3aa0*/  IMAD.X R5, RZ, RZ, UR37, P0 ;  /* 0x00000025ff057e24 */ /* 0x000fe400080e06ff */
[----:B------:R-:W1:Y:S04]  /*3ab0*/  LDS R7, [R6] ;  /* 0x0000000006077984 */ /* 0x000e680000000800 */
[----:B-1----:R1:W5:Y:S02]  /*3ac0*/  ATOMG.E.EXCH.STRONG.GPU PT, RZ, [R4], R7 ;  /* 0x0000000704ff73a8 */ /* 0x00236400041ee100 */
.L_x_32:
[----:B-----5:R-:W-:Y:S01]  /*3ad0*/  SHF.L.U32 R0, R158, 0x6, RZ ;  /* 0x000000069e007819 */ /* 0x020fe200000006ff */
[----:B------:R-:W3:Y:S01]  /*3ae0*/  S2UR UR58, SR_CgaCtaId ;  /* 0x00000000003a79c3 */ /* 0x000ee20000008800 */
[-C--:B-12---:R-:W-:Y:S01]  /*3af0*/  LEA.HI R5, R3, R158.reuse, RZ, 0x5 ;  /* 0x0000009e03057211 */ /* 0x086fe200078f28ff */
[----:B------:R-:W-:Y:S01]  /*3b00*/  IMAD.SHL.U32 R2, R2, 0x8, RZ ;  /* 0x0000000802027824 */ /* 0x000fe200078e00ff */
[----:B------:R-:W-:Y:S01]  /*3b10*/  LOP3.LUT R4, R0, 0x40, RZ, 0xc0, !PT ;  /* 0x0000004000047812 */ /* 0x000fe200078ec0ff */
[----:B------:R-:W-:Y:S01]  /*3b20*/  UISETP.NE.AND UP1, UPT, UR12, 0x1, UPT ;  /* 0x000000010c00788c */ /* 0x000fe2000bf25270 */
[----:B------:R-:W-:Y:S01]  /*3b30*/  SHF.R.U32.HI R5, RZ, 0x1, R5 ;  /* 0x00000001ff057819 */ /* 0x000fe20000011605 */
[----:B------:R-:W-:Y:S01]  /*3b40*/  UISETP.NE.AND UP0, UPT, UR18, URZ, UPT ;  /* 0x0000003f1200728c */ /* 0x000fe2000bf05270 */
[-C--:B------:R-:W-:Y:S01]  /*3b50*/  LEA.HI R0, R158, R158.reuse, RZ, 0x1 ;  /* 0x0000009e9e007211 */ /* 0x080fe200078f08ff */
[----:B------:R-:W-:Y:S01]  /*3b60*/  UMOV UR48, 0x400 ;  /* 0x0000040000307882 */ /* 0x000fe20000000000 */
[----:B------:R-:W-:Y:S01]  /*3b70*/  LOP3.LUT R5, R4, 0x30, R5, 0xf8, !PT ;  /* 0x0000003004057812 */ /* 0x000fe200078ef805 */
[----:B------:R-:W-:Y:S01]  /*3b80*/  USEL UR4, URZ, 0x1, UP0 ;  /* 0x000000013f047887 */ /* 0x000fe20008000000 */
[----:B------:R-:W-:Y:S01]  /*3b90*/  SHF.R.S32.HI R0, RZ, 0x1, R0 ;  /* 0x00000001ff007819 */ /* 0x000fe20000011400 */
[----:B------:R-:W-:Y:S01]  /*3ba0*/  USHF.L.U32 UR51, UR18, 0x3, URZ ;  /* 0x0000000312337899 */ /* 0x000fe2000800063f */
[----:B------:R-:W-:Y:S01]  /*3bb0*/  LOP3.LUT R2, R5, 0x8, R2, 0xf8, !PT ;  /* 0x0000000805027812 */ /* 0x000fe200078ef802 */
[----:B------:R-:W-:Y:S01]  /*3bc0*/  IMAD.MOV.U32 R152, RZ, RZ, RZ ;  /* 0x000000ffff987224 */ /* 0x000fe200078e00ff */
[----:B------:R-:W-:Y:S01]  /*3bd0*/  LEA.HI R5, R3, R158, RZ, 0x4 ;  /* 0x0000009e03057211 */ /* 0x000fe200078f20ff */
[----:B------:R-:W-:Y:S01]  /*3be0*/  ULOP3.LUT UR55, UR51, 0x8, URZ, 0xc0, !UPT ;  /* 0x0000000833377892 */ /* 0x000fe2000f8ec03f */
[----:B------:R-:W-:Y:S01]  /*3bf0*/  SHF.L.U32 R0, R0, 0x7, RZ ;  /* 0x0000000700007819 */ /* 0x000fe200000006ff */
[----:B------:R-:W-:Y:S01]  /*3c00*/  ULOP3.LUT UR47, UR42, 0x1, URZ, 0xfc, !UPT ;  /* 0x000000012a2f7892 */ /* 0x000fe2000f8efc3f */
[----:B----4-:R-:W-:Y:S01]  /*3c10*/  SHF.R.S32.HI R6, RZ, 0x4, R5 ;  /* 0x00000004ff067819 */ /* 0x010fe20000011405 */
[----:B------:R-:W-:Y:S01]  /*3c20*/  ULOP3.LUT UR54, UR59, 0x1, URZ, 0xfc, !UPT ;  /* 0x000000013b367892 */ /* 0x000fe2000f8efc3f */
[----:B------:R-:W-:Y:S01]  /*3c30*/  LOP3.LUT R3, R0, 0x180, RZ, 0xc0, !PT ;  /* 0x0000018000037812 */ /* 0x000fe200078ec0ff */
[----:B------:R-:W-:Y:S01]  /*3c40*/  ULOP3.LUT UR56, UR61, 0x1, URZ, 0xfc, !UPT ;  /* 0x000000013d387892 */ /* 0x000fe2000f8efc3f */
[----:B------:R-:W-:Y:S01]  /*3c50*/  LEA.HI R5, R5, R6, RZ, 0x1 ;  /* 0x0000000605057211 */ /* 0x000fe200078f08ff */
[----:B---3--:R-:W-:Y:S01]  /*3c60*/  ULEA UR48, UR58, UR48, 0x18 ;  /* 0x000000303a307291 */ /* 0x008fe2000f8ec03f */
[----:B------:R-:W-:Y:S01]  /*3c70*/  LOP3.LUT R4, R3, R4, RZ, 0xfc, !PT ;  /* 0x0000000403047212 */ /* 0x000fe200078efcff */
[----:B------:R-:W-:Y:S01]  /*3c80*/  ULOP3.LUT UR57, UR51, 0x8, URZ, 0xc, !UPT ;  /* 0x0000000833397892 */ /* 0x000fe2000f8e0c3f */
[----:B------:R-:W-:Y:S01]  /*3c90*/  LOP3.LUT R5, R5, 0x7ffffe, RZ, 0xc0, !PT ;  /* 0x007ffffe05057812 */ /* 0x000fe200078ec0ff */
[----:B------:R-:W-:Y:S01]  /*3ca0*/  UIADD3 UR49, UR48, 0x80, URZ ;  /* 0x0000008030317890 */ /* 0x000fe2000fffe03f */
[----:B------:R-:W-:Y:S01]  /*3cb0*/  SHF.R.U32.HI R4, RZ, 0x3, R4 ;  /* 0x00000003ff047819 */ /* 0x000fe20000011604 */
[----:B------:R-:W-:Y:S01]  /*3cc0*/  UIADD3 UR50, UR48, 0x344f0, URZ ;  /* 0x000344f030327890 */ /* 0x000fe2000fffe03f */
[----:B------:R-:W-:Y:S01]  /*3cd0*/  MOV R7, 0x1 ;  /* 0x0000000100077802 */ /* 0x000fe20000000f00 */
[----:B------:R-:W-:Y:S01]  /*3ce0*/  IMAD.IADD R5, R6, 0x1, -R5 ;  /* 0x0000000106057824 */ /* 0x000fe200078e0a05 */
[----:B------:R-:W-:Y:S01]  /*3cf0*/  LOP3.LUT R2, R4, R2, R3, 0x1e, !PT ;  /* 0x0000000204027212 */ /* 0x000fe200078e1e03 */
[----:B------:R-:W-:Y:S01]  /*3d00*/  @!UP1 UIADD3 UR49, UR48, URZ, URZ ;  /* 0x0000003f30319290 */ /* 0x000fe2000fffe03f */
[----:B------:R-:W-:Y:S01]  /*3d10*/  IADD3 R158, R158, 0x1f, RZ ;  /* 0x0000001f9e9e7810 */ /* 0x000fe20007ffe0ff */
[----:B------:R-:W-:Y:S01]  /*3d20*/  ULOP3.LUT UR55, UR55, 0x18, URZ, 0x3c, !UPT ;  /* 0x0000001837377892 */ /* 0x000fe2000f8e3c3f */
[----:B------:R-:W-:Y:S01]  /*3d30*/  MOV R153, UR4 ;  /* 0x0000000400997c02 */ /* 0x000fe20008000f00 */
[----:B------:R-:W-:Y:S01]  /*3d40*/  IMAD R157, R5, 0x200, R2 ;  /* 0x00000200059d7824 */ /* 0x000fe200078e0202 */
[----:B------:R-:W-:-:S02]  /*3d50*/  UIADD3 UR5, UR51, UR50, URZ ;  /* 0x0000003233057290 */ /* 0x000fc4000fffe03f */
[----:B------:R-:W-:-:S12]  /*3d60*/  UIADD3 UR49, UR49, 0x34780, URZ ;  /* 0x0003478031317890 */ /* 0x000fd8000fffe03f */
.L_x_160:
[----:B-1-3--:R-:W1:Y:S02]  /*3d70*/  LDC.64 R2, c[0x0][0x290] ;  /* 0x0000a400ff027b82 */ /* 0x00ae640000000a00 */
[----:B-1----:R-:W-:-:S05]  /*3d80*/  IMAD.WIDE R2, R18, 0xc, R2 ;  /* 0x0000000c12027825 */ /* 0x002fca00078e0202 */
[----:B--2---:R-:W2:Y:S01]  /*3d90*/  LDG.E R5, desc[UR38][R2.64+0x8] ;  /* 0x0000082602057981 */ /* 0x004ea2000c1e1900 */
[----:B------:R-:W-:Y:S01]  /*3da0*/  SHF.L.U32 R11, R153, 0x1f, RZ ;  /* 0x0000001f990b7819 */ /* 0x000fe200000006ff */
[----:B------:R-:W-:Y:S01]  /*3db0*/  IMAD.U32 R8, RZ, RZ, UR50 ;  /* 0x00000032ff087e24 */ /* 0x000fe2000f8e00ff */
[----:B------:R-:W-:-:S03]  /*3dc0*/  UMOV UR5, UR40 ;  /* 0x0000002800057c82 */ /* 0x000fc60008000000 */
[----:B------:R-:W1:Y:S01]  /*3dd0*/  SYNCS.PHASECHK.TRANS64.TRYWAIT P0, [R8+UR51], R11 ;  /* 0x0000000b080075a7 */ /* 0x000e620008000173 */
[----:B--2---:R-:W-:-:S04]  /*3de0*/  IADD3 R6, R5, 0x7f, RZ ;  /* 0x0000007f05067810 */ /* 0x004fc80007ffe0ff */
[----:B------:R-:W-:-:S04]  /*3df0*/  SHF.R.S32.HI R9, RZ, 0x1f, R6 ;  /* 0x0000001fff097819 */ /* 0x000fc80000011406 */
[----:B------:R-:W-:Y:S01]  /*3e00*/  LEA.HI R6, R9, R6, RZ, 0x7 ;  /* 0x0000000609067211 */ /* 0x000fe200078f38ff */
[----:B-1----:R-:W-:Y:S06]  /*3e10*/  @!P0 BRA `(.L_x_37) ;  /* 0x000001e800048947 */ /* 0x002fec0003800000 */
.L_x_360:
[----:B------:R2:W-:Y:S01]  /*3e20*/  STL [R1], RZ ;  /* 0x000000ff01007387 */ /* 0x0005e20000100800 */
[----:B------:R-:W-:Y:S01]  /*3e30*/  ISETP.GE.AND P0, PT, R5, 0x1, PT ;  /* 0x000000010500780c */ /* 0x000fe20003f06270 */
[----:B------:R-:W-:Y:S01]  /*3e40*/  UMOV UR4, URZ ;  /* 0x0000003f00047c82 */ /* 0x000fe20008000000 */
[--C-:B------:R-:W-:Y:S01]  /*3e50*/  IMAD.MOV.U32 R155, RZ, RZ, R18.reuse ;  /* 0x000000ffff9b7224 */ /* 0x100fe200078e0012 */
[----:B------:R2:W-:Y:S01]  /*3e60*/  STL [R1+0x4], RZ ;  /* 0x000004ff01007387 */ /* 0x0005e20000100800 */
[----:B------:R-:W-:Y:S02]  /*3e70*/  SHF.R.S32.HI R19, RZ, 0x1f, R18 ;  /* 0x0000001fff137819 */ /* 0x000fe40000011412 */
[----:B------:R-:W-:Y:S02]  /*3e80*/  CS2R R150, SRZ ;  /* 0x0000000000967805 */ /* 0x000fe4000001ff00 */
[----:B------:R-:W-:Y:S01]  /*3e90*/  MOV R2, UR41 ;  /* 0x0000002900027c02 */ /* 0x000fe20008000f00 */
[----:B------:R2:W-:Y:S01]  /*3ea0*/  STL [R1+0x8], RZ ;  /* 0x000008ff01007387 */ /* 0x0005e20000100800 */
[----:B------:R-:W-:-:S02]  /*3eb0*/  CS2R R24, SRZ ;  /* 0x0000000000187805 */ /* 0x000fc4000001ff00 */
[----:B------:R-:W-:Y:S02]  /*3ec0*/  CS2R R26, SRZ ;  /* 0x00000000001a7805 */ /* 0x000fe4000001ff00 */
[----:B------:R-:W-:Y:S01]  /*3ed0*/  CS2R R28, SRZ ;  /* 0x00000000001c7805 */ /* 0x000fe2000001ff00 */
[----:B------:R2:W-:Y:S01]  /*3ee0*/  STL [R1+0xc], RZ ;  /* 0x00000cff01007387 */ /* 0x0005e20000100800 */
[----:B------:R-:W-:Y:S02]  /*3ef0*/  CS2R R30, SRZ ;  /* 0x00000000001e7805 */ /* 0x000fe4000001ff00 */
[----:B------:R-:W-:Y:S02]  /*3f00*/  CS2R R32, SRZ ;  /* 0x0000000000207805 */ /* 0x000fe4000001ff00 */
[----:B------:R-:W-:Y:S01]  /*3f10*/  CS2R R34, SRZ ;  /* 0x0000000000227805 */ /* 0x000fe2000001ff00 */
        /* <DEDUP_REMOVED lines=65> */
[----:B------:R-:W-:-:S02]  /*4330*/  SHF.R.S32.HI R6, RZ, 0x7, R6 ;  /* 0x00000007ff067819 */ /* 0x000fc40000011406 */
        /* <DEDUP_REMOVED lines=11> */
[----:B------:R-:W-:-:S03]  /*43f0*/  CS2R R148, SRZ ;  /* 0x0000000000947805 */ /* 0x000fc6000001ff00 */
[----:B------:R2:W-:Y:S04]  /*4400*/  STL [R1+0x60], RZ ;  /* 0x000060ff01007387 */ /* 0x0005e80000100800 */
        /* <DEDUP_REMOVED lines=102> */
[----:B------:R2:W-:Y:S01]  /*4a70*/  STL [R1+0x1fc], RZ ;  /* 0x0001fcff01007387 */ /* 0x0005e20000100800 */
[----:B------:R-:W-:Y:S05]  /*4a80*/  @!P0 BRA `(.L_x_38) ;  /* 0x0000007800cc8947 */ /* 0x000fea0003800000 */
[----:B------:R-:W-:-:S06]  /*4a90*/  UISETP.NE.AND UP0, UPT, UR47, 0x3, UPT ;  /* 0x000000032f00788c */ /* 0x000fcc000bf05270 */
[----:B------:R-:W-:-:S13]  /*4aa0*/  PLOP3.LUT P1, PT, PT, PT, UP0, 0x80, 0x0 ;  /* 0x000000000000781c */ /* 0x000fda0003f2f008 */
[----:B------:R-:W-:Y:S05]  /*4ab0*/  @!P1 BRA `(.L_x_39) ;  /* 0x0000000000049947 */ /* 0x000fea0003800000 */
[----:B------:R-:W-:Y:S01]  /*4ac0*/  BPT.TRAP 0x1 ;  /* 0x000000040000795c */ /* 0x000fe20000300000 */
.L_x_39:
[----:B------:R-:W-:Y:S01]  /*4ad0*/  ULEA UR4, UR40, UR48, 0x3 ;  /* 0x0000003028047291 */ /* 0x000fe2000f8e183f */
[----:B-1----:R-:W-:-:S05]  /*4ae0*/  IMAD.U32 R0, RZ, RZ, UR41 ;  /* 0x00000029ff007e24 */ /* 0x002fca000f8e00ff */
[----:B------:R-:W-:-:S04]  /*4af0*/  SHF.L.U32 R0, R0, 0x1f, RZ ;  /* 0x0000001f00007819 */ /* 0x000fc800000006ff */
[----:B------:R1:W3:Y:S01]  /*4b00*/  SYNCS.PHASECHK.TRANS64.TRYWAIT P0, [UR4+0x34480], R0 ;  /* 0x03448000ff0075a7 */ /* 0x0002e20008000144 */
[----:B------:R-:W-:Y:S05]  /*4b10*/  @!P1 BRA `(.L_x_40) ;  /* 0x0000000000049947 */ /* 0x000fea0003800000 */
[----:B------:R-:W-:Y:S01]  /*4b20*/  BPT.TRAP 0x1 ;  /* 0x000000040000795c */ /* 0x000fe20000300000 */
.L_x_40:
[----:B---3--:R-:W-:Y:S05]  /*4b30*/  @P0 BRA `(.L_x_41) ;  /* 0x0000000000080947 */ /* 0x008fea0003800000 */
[----:B------:R-:W3:Y:S02]  /*4b40*/  SYNCS.PHASECHK.TRANS64.TRYWAIT P0, [UR4+0x34480], R0 ;  /* 0x03448000ff0075a7 */ /* 0x000ee40008000144 */
[----:B---3--:R-:W-:Y:S05]  /*4b50*/  @!P0 BRA `(.L_x_42) ;  /* 0x000001d800d08947 */ /* 0x008fea0003800000 */
.L_x_41:
[----:B------:R-:W-:Y:S01]  /*4b60*/  UIADD3 UR5, UR48, 0x10000, URZ ;  /* 0x0001000030057890 */ /* 0x000fe2000fffe03f */
[----:B------:R-:W-:Y:S01]  /*4b70*/  WARPGROUP.ARRIVE ;  /* 0x00000000000079c5 */ /* 0x000fe20000000000 */
[----:B------:R-:W-:Y:S01]  /*4b80*/  USHF.R.U32.HI UR4, URZ, 0x4, UR48 ;  /* 0x000000043f047899 */ /* 0x000fe20008011630 */
[----:B------:R4:W-:Y:S01]  /*4b90*/  STL [R1+0x310], R23 ;  /* 0x0003101701007387 */ /* 0x0009e20000100800 */
[----:B------:R-:W-:Y:S02]  /*4ba0*/  USHF.R.U32.HI UR5, URZ, 0x4, UR5 ;  /* 0x000000043f057899 */ /* 0x000fe40008011605 */
[----:B------:R-:W-:Y:S01]  /*4bb0*/  ULOP3.LUT UR4, UR4, 0x3fff, URZ, 0xc0, !UPT ;  /* 0x00003fff04047892 */ /* 0x000fe2000f8ec03f */
[----:B------:R1:W-:Y:S01]  /*4bc0*/  STL [R1+0x30c], R22 ;  /* 0x00030c1601007387 */ /* 0x0003e20000100800 */
[----:B------:R-:W-:Y:S02]  /*4bd0*/  ULOP3.LUT UR5, UR5, 0x3fff, URZ, 0xc0, !UPT ;  /* 0x00003fff05057892 */ /* 0x000fe4000f8ec03f */
[----:B------:R-:W-:Y:S01]  /*4be0*/  ULOP3.LUT UR6, UR4, 0x10000, URZ, 0xfc, !UPT ;  /* 0x0001000004067892 */ /* 0x000fe2000f8efc3f */
[----:B------:R2:W-:Y:S01]  /*4bf0*/  STL [R1+0x308], R19 ;  /* 0x0003081301007387 */ /* 0x0005e20000100800 */
[----:B------:R-:W-:-:S02]  /*4c00*/  ULOP3.LUT UR4, UR5, 0x10000, URZ, 0xfc, !UPT ;  /* 0x0001000005047892 */ /* 0x000fc4000f8efc3f */
[----:B------:R-:W-:Y:S01]  /*4c10*/  ULEA UR5, UR40, UR6, 0xb ;  /* 0x0000000628057291 */ /* 0x000fe2000f8e583f */
[----:B------:R3:W-:Y:S01]  /*4c20*/  STL [R1+0x304], R18 ;  /* 0x0003041201007387 */ /* 0x0007e20000100800 */
[----:B------:R-:W-:Y:S01]  /*4c30*/  ULEA UR4, UR40, UR4, 0xc ;  /* 0x0000000428047291 */ /* 0x000fe2000f8e603f */
[----:B------:R-:W-:Y:S01]  /*4c40*/  UMOV UR9, 0x40000040 ;  /* 0x4000004000097882 */ /* 0x000fe20000000000 */
[----:B------:R-:W-:Y:S01]  /*4c50*/  UMOV UR11, 0x40000040 ;  /* 0x40000040000b7882 */ /* 0x000fe20000000000 */
[----:B------:R3:W-:Y:S02]  /*4c60*/  STL [R1+0x300], R17 ;  /* 0x0003001101007387 */ /* 0x0007e40000100800 */
[----:B------:R-:W-:Y:S02]  /*4c70*/  UMOV UR8, UR5 ;  /* 0x0000000500087c82 */ /* 0x000fe40008000000 */
[----:B------:R-:W-:Y:S01]  /*4c80*/  UMOV UR10, UR4 ;  /* 0x00000004000a7c82 */ /* 0x000fe20008000000 */
[----:B------:R3:W-:Y:S01]  /*4c90*/  STL [R1+0x2fc], R16 ;  /* 0x0002fc1001007387 */ /* 0x0007e20000100800 */
[----:B------:R-:W-:Y:S01]  /*4ca0*/  HGMMA.64x256x16.F32 R24, gdesc[UR8], RZ, !UPT, gsb0 ;  /* 0x03e00000081879f0 */ /* 0x000fe2000c0008ff */
[----:B------:R-:W-:-:S02]  /*4cb0*/  UIADD3 UR8, UR5, 0x200, URZ ;  /* 0x0000020005087890 */ /* 0x000fc4000fffe03f */
[----:B------:R3:W-:Y:S01]  /*4cc0*/  STL [R1+0x2f8], R8 ;  /* 0x0002f80801007387 */ /* 0x0007e20000100800 */
[----:B------:R-:W-:-:S03]  /*4cd0*/  UMOV UR9, 0x40000040 ;  /* 0x4000004000097882 */ /* 0x000fc60000000000 */
[----:B------:R3:W-:Y:S04]  /*4ce0*/  STL [R1+0x2f4], R7 ;  /* 0x0002f40701007387 */ /* 0x0007e80000100800 */
[----:B------:R3:W-:Y:S04]  /*4cf0*/  STL [R1+0x2f0], R6 ;  /* 0x0002f00601007387 */ /* 0x0007e80000100800 */
[----:B------:R3:W-:Y:S01]  /*4d00*/  STL [R1+0x2ec], R5 ;  /* 0x0002ec0501007387 */ /* 0x0007e20000100800 */
[----:B------:R-:W-:-:S03]  /*4d10*/  WARPGROUP.DEPBAR.LE gsb0, 0x0 ;  /* 0x00008000000079c5 */ /* 0x000fc60000010000 */
[----:B------:R-:W-:Y:S01]  /*4d20*/  STL.64 [R1], R24 ;  /* 0x0000001801007387 */ /* 0x000fe20000100a00 */
[----:B------:R-:W-:Y:S01]  /*4d30*/  MOV R227, R58 ;  /* 0x0000003a00e37202 */ /* 0x000fe20000000f00 */
[----:B------:R-:W-:Y:S01]  /*4d40*/  IMAD.MOV.U32 R226, RZ, RZ, R59 ;  /* 0x000000ffffe27224 */ /* 0x000fe200078e003b */
[----:B------:R-:W-:Y:S01]  /*4d50*/  MOV R225, R60 ;  /* 0x0000003c00e17202 */ /* 0x000fe20000000f00 */
[----:B------:R-:W-:Y:S01]  /*4d60*/  STL.64 [R1+0x8], R26 ;  /* 0x0000081a01007387 */ /* 0x000fe20000100a00 */
[----:B------:R-:W-:Y:S01]  /*4d70*/  IMAD.MOV.U32 R224, RZ, RZ, R61 ;  /* 0x000000ffffe07224 */ /* 0x000fe200078e003d */
[----:B------:R-:W-:Y:S01]  /*4d80*/  MOV R223, R62 ;  /* 0x0000003e00df7202 */ /* 0x000fe20000000f00 */
[----:B------:R-:W-:Y:S01]  /*4d90*/  IMAD.MOV.U32 R222, RZ, RZ, R63 ;  /* 0x000000ffffde7224 */ /* 0x000fe200078e003f */
[----:B------:R-:W-:Y:S01]  /*4da0*/  STL.64 [R1+0x10], R28 ;  /* 0x0000101c01007387 */ /* 0x000fe20000100a00 */
        /* <DEDUP_REMOVED lines=78> */
[----:B----4-:R-:W-:Y:S01]  /*5290*/  IMAD.MOV.U32 R23, RZ, RZ, R129 ;  /* 0x000000ffff177224 */ /* 0x010fe200078e0081 */
[----:B-1----:R-:W-:Y:S01]  /*52a0*/  MOV R22, R130 ;  /* 0x0000008200167202 */ /* 0x002fe20000000f00 */
[----:B------:R-:W-:Y:S01]  /*52b0*/  IMAD.MOV.U32 R21, RZ, RZ, R131 ;  /* 0x000000ffff157224 */ /* 0x000fe200078e0083 */
[----:B------:R-:W-:Y:S01]  /*52c0*/  MOV R20, R132 ;  /* 0x0000008400147202 */ /* 0x000fe20000000f00 */
[----:B--2---:R-:W-:Y:S01]  /*52d0*/  IMAD.MOV.U32 R19, RZ, RZ, R133 ;  /* 0x000000ffff137224 */ /* 0x004fe200078e0085 */
[----:B---3--:R-:W-:Y:S01]  /*52e0*/  MOV R18, R134 ;  /* 0x0000008600127202 */ /* 0x008fe20000000f00 */
        /* <DEDUP_REMOVED lines=16> */
[----:B------:R1:W-:Y:S01]  /*53f0*/  STL.64 [R1+0x80], R56 ;  /* 0x0000803801007387 */ /* 0x0003e20000100a00 */
[----:B------:R-:W-:-:S03]  /*5400*/  IMAD.MOV.U32 R0, RZ, RZ, R151 ;  /* 0x000000ffff007224 */ /* 0x000fc600078e0097 */
[----:B------:R-:W-:Y:S04]  /*5410*/  STL [R1+0xbc8], R158 ;  /* 0x000bc89e01007387 */ /* 0x000fe80000100800 */
[----:B------:R-:W-:Y:S01]  /*5420*/  STL [R1+0xbc4], R157 ;  /* 0x000bc49d01007387 */ /* 0x000fe20000100800 */
[----:B-1----:R-:W-:-:S03]  /*5430*/  WARPGROUP.ARRIVE ;  /* 0x00000000000079c5 */ /* 0x002fc60000000000 */
[----:B------:R-:W-:Y:S04]  /*5440*/  STL [R1+0xbc0], R155 ;  /* 0x000bc09b01007387 */ /* 0x000fe80000100800 */
[----:B------:R-:W-:Y:S01]  /*5450*/  STL.64 [R1+0xbb8], R152 ;  /* 0x000bb89801007387 */ /* 0x000fe20000100a00 */
[----:B------:R-:W-:Y:S03]  /*5460*/  HGMMA.64x256x16.F32 R24, gdesc[UR8], RZ, !UPT, gsb0 ;  /* 0x03e00000081879f0 */ /* 0x000fe6000c0008ff */
[----:B------:R-:W-:Y:S02]  /*5470*/  WARPGROUP.DEPBAR.LE gsb0, 0x0 ;  /* 0x00008000000079c5 */ /* 0x000fe40000010000 */
[----:B------:R-:W-:Y:S04]  /*5480*/  STL.64 [R1+0xbb0], R150 ;  /* 0x000bb09601007387 */ /* 0x000fe80000100a00 */
        /* <DEDUP_REMOVED lines=24> */
[----:B------:R1:W-:Y:S04]  /*5610*/  STL.64 [R1+0xae8], R100 ;  /* 0x000ae86401007387 */ /* 0x0003e80000100a00 */
[----:B-1----:R-:W2:Y:S04]  /*5620*/  LDL.LU R100, [R1] ;  /* 0x0000000001647983 */ /* 0x002ea80000300800 */
[----:B------:R-:W2:Y:S04]  /*5630*/  LDL.LU R101, [R1+0x4] ;  /* 0x0000040001657983 */ /* 0x000ea80000300800 */
        /* <DEDUP_REMOVED lines=31> */
[----:B------:R-:W2:Y:S01]  /*5830*/  LDL.LU R133, [R1+0x84] ;  /* 0x0000840001857983 */ /* 0x000ea20000300800 */
        /* <DEDUP_REMOVED lines=46> */
[----:B------:R-:W-:-:S02]  /*5b20*/  UIADD3 UR8, UR5, 0x2, URZ ;  /* 0x0000000205087890 */ /* 0x000fc4000fffe03f */
[----:B------:R-:W-:Y:S01]  /*5b30*/  UIADD3 UR10, UR4, 0x2, URZ ;  /* 0x00000002040a7890 */ /* 0x000fe2000fffe03f */
[----:B------:R-:W-:Y:S01]  /*5b40*/  UMOV UR9, 0x40000040 ;  /* 0x4000004000097882 */ /* 0x000fe20000000000 */
[----:B------:R-:W-:Y:S01]  /*5b50*/  UMOV UR11, 0x40000040 ;  /* 0x40000040000b7882 */ /* 0x000fe20000000000 */
[----:B--2---:R-:W-:-:S06]  /*5b60*/  WARPGROUP.ARRIVE ;  /* 0x00000000000079c5 */ /* 0x004fcc0000000000 */
[----:B------:R-:W-:Y:S03]  /*5b70*/  HGMMA.64x256x16.F32 R100, gdesc[UR8], R100, gsb0 ;  /* 0x03e00000086479f0 */ /* 0x000fe60008000864 */
[----:B------:R-:W-:Y:S02]  /*5b80*/  WARPGROUP.DEPBAR.LE gsb0, 0x0 ;  /* 0x00008000000079c5 */ /* 0x000fe40000010000 */
[----:B------:R-:W-:Y:S04]  /*5b90*/  STL.64 [R1], R100 ;  /* 0x0000006401007387 */ /* 0x000fe80000100a00 */
        /* <DEDUP_REMOVED lines=63> */
[----:B-1----:R-:W2:Y:S04]  /*5f90*/  LDL.LU R158, [R1+0xbc8] ;  /* 0x000bc800019e7983 */ /* 0x002ea80000300800 */
[----:B------:R-:W3:Y:S04]  /*5fa0*/  LDL.LU R157, [R1+0xbc4] ;  /* 0x000bc400019d7983 */ /* 0x000ee80000300800 */
[----:B------:R-:W4:Y:S04]  /*5fb0*/  LDL.LU R155, [R1+0xbc0] ;  /* 0x000bc000019b7983 */ /* 0x000f280000300800 */
[----:B------:R-:W4:Y:S04]  /*5fc0*/  LDL.LU.64 R152, [R1+0xbb8] ;  /* 0x000bb80001987983 */ /* 0x000f280000300a00 */
[----:B------:R-:W2:Y:S04]  /*5fd0*/  LDL.LU.64 R150, [R1+0xbb0] ;  /* 0x000bb00001967983 */ /* 0x000ea80000300a00 */
        /* <DEDUP_REMOVED lines=24> */
[----:B------:R-:W2:Y:S01]  /*6160*/  LDL.LU.64 R100, [R1+0xae8] ;  /* 0x000ae80001647983 */ /* 0x000ea20000300a00 */
[----:B------:R-:W-:Y:S01]  /*6170*/  UIADD3 UR8, UR5, 0x202, URZ ;  /* 0x0000020205087890 */ /* 0x000fe2000fffe03f */
[----:B------:R-:W-:Y:S01]  /*6180*/  UMOV UR9, 0x40000040 ;  /* 0x4000004000097882 */ /* 0x000fe20000000000 */
[----:B--2---:R-:W-:-:S07]  /*6190*/  WARPGROUP.ARRIVE ;  /* 0x00000000000079c5 */ /* 0x004fce0000000000 */
[----:B------:R-:W-:Y:S03]  /*61a0*/  HGMMA.64x256x16.F32 R24, gdesc[UR8], R24, gsb0 ;  /* 0x03e00000081879f0 */ /* 0x000fe60008000818 */
        /* <DEDUP_REMOVED lines=65> */
[----:B-1----:R-:W2:Y:S04]  /*65c0*/  LDL.LU.64 R24, [R1] ;  /* 0x0000000001187983 */ /* 0x002ea80000300a00 */
        /* <DEDUP_REMOVED lines=63> */
[----:B------:R-:W-:-:S02]  /*69c0*/  UIADD3 UR8, UR5, 0x4, URZ ;  /* 0x0000000405087890 */ /* 0x000fc4000fffe03f */
[----:B------:R-:W-:Y:S01]  /*69d0*/  UIADD3 UR10, UR4, 0x4, URZ ;  /* 0x00000004040a7890 */ /* 0x000fe2000fffe03f */
[----:B------:R-:W-:Y:S01]  /*69e0*/  UMOV UR9, 0x40000040 ;  /* 0x4000004000097882 */ /* 0x000fe20000000000 */
[----:B------:R-:W-:Y:S01]  /*69f0*/  UMOV UR11, 0x40000040 ;  /* 0x40000040000b7882 */ /* 0x000fe20000000000 */
[----:B--2---:R-:W-:-:S06]  /*6a00*/  WARPGROUP.ARRIVE ;  /* 0x00000000000079c5 */ /* 0x004fcc0000000000 */
[----:B------:R-:W-:Y:S03]  /*6a10*/  HGMMA.64x256x16.F32 R24, gdesc[UR8], R24, gsb0 ;  /* 0x03e00000081879f0 */ /* 0x000fe60008000818 */
[----:B------:R-:W-:Y:S02]  /*6a20*/  WARPGROUP.DEPBAR.LE gsb0, 0x0 ;  /* 0x00008000000079c5 */ /* 0x000fe40000010000 */
        /* <DEDUP_REMOVED lines=64> */
[----:B------:R1:W-:Y:S01]  /*6e30*/  STL.64 [R1+0x80], R56 ;  /* 0x0000803801007387 */ /* 0x0003e20000100a00 */
[----:B------:R-:W-:Y:S01]  /*6e40*/  MOV R178, R102 ;  /* 0x0000006600b27202 */ /* 0x000fe20000000f00 */
[----:B------:R-:W-:Y:S01]  /*6e50*/  IMAD.MOV.U32 R179, RZ, RZ, R103 ;  /* 0x000000ffffb37224 */ /* 0x000fe200078e0067 */
[----:B------:R-:W-:Y:S01]  /*6e60*/  MOV R176, R100 ;  /* 0x0000006400b07202 */ /* 0x000fe20000000f00 */
[----:B------:R-:W2:Y:S01]  /*6e70*/  LDL.LU.64 R150, [R1+0xae0] ;  /* 0x000ae00001967983 */ /* 0x000ea20000300a00 */
[----:B------:R-:W-:Y:S01]  /*6e80*/  IMAD.MOV.U32 R177, RZ, RZ, R101 ;  /* 0x000000ffffb17224 */ /* 0x000fe200078e0065 */
[----:B------:R-:W-:Y:S01]  /*6e90*/  MOV R174, R98 ;  /* 0x0000006200ae7202 */ /* 0x000fe20000000f00 */
[----:B------:R-:W-:Y:S01]  /*6ea0*/  IMAD.MOV.U32 R175, RZ, RZ, R99 ;  /* 0x000000ffffaf7224 */ /* 0x000fe200078e0063 */
[----:B------:R-:W2:Y:S01]  /*6eb0*/  LDL.LU.64 R148, [R1+0xad8] ;  /* 0x000ad80001947983 */ /* 0x000ea20000300a00 */
        /* <DEDUP_REMOVED lines=52> */
[----:B------:R-:W-:-:S03]  /*7200*/  IMAD.MOV.U32 R226, RZ, RZ, R59 ;  /* 0x000000ffffe27224 */ /* 0x000fc600078e003b */
        /* <DEDUP_REMOVED lines=32> */
[----:B-1----:R-:W2:Y:S04]  /*7410*/  LDL.LU.64 R56, [R1+0x968] ;  /* 0x0009680001387983 */ /* 0x002ea80000300a00 */
        /* <DEDUP_REMOVED lines=17> */
[----:B------:R-:W-:-:S02]  /*7530*/  UMOV UR9, 0x40000040 ;  /* 0x4000004000097882 */ /* 0x000fc40000000000 */
[----:B------:R-:W-:Y:S04]  /*7540*/  STL [R1+0x8e0], R158 ;  /* 0x0008e09e01007387 */ /* 0x000fe80000100800 */
[----:B---3--:R-:W-:Y:S04]  /*7550*/  STL [R1+0x8dc], R157 ;  /* 0x0008dc9d01007387 */ /* 0x008fe80000100800 */
[----:B----4-:R-:W-:Y:S04]  /*7560*/  STL [R1+0x8d8], R155 ;  /* 0x0008d89b01007387 */ /* 0x010fe80000100800 */
[----:B------:R-:W-:Y:S01]  /*7570*/  STL.64 [R1+0x8d0], R152 ;  /* 0x0008d09801007387 */ /* 0x000fe20000100a00 */
[----:B--2---:R-:W-:-:S06]  /*7580*/  WARPGROUP.ARRIVE ;  /* 0x00000000000079c5 */ /* 0x004fcc0000000000 */
        /* <DEDUP_REMOVED lines=361> */
[----:B------:R-:W-:Y:S01]  /*8c20*/  STL.64 [R1+0x60], R48 ;  /* 0x0000603001007387 */ /* 0x000fe20000100a00 */
[----:B------:R-:W-:-:S03]  /*8c30*/  MOV R2, R150 ;  /* 0x0000009600027202 */ /* 0x000fc60000000f00 */
[----:B------:R-:W-:Y:S01]  /*8c40*/  STL.64 [R1+0x68], R50 ;  /* 0x0000683201007387 */ /* 0x000fe20000100a00 */
[----:B------:R-:W-:-:S03]  /*8c50*/  IMAD.MOV.U32 R0, RZ, RZ, R151 ;  /* 0x000000ffff007224 */ /* 0x000fc600078e0097 */
[----:B------:R-:W-:Y:S01]  /*8c60*/  STL.64 [R1+0x70], R52 ;  /* 0x0000703401007387 */ /* 0x000fe20000100a00 */
[----:B------:R-:W-:Y:S01]  /*8c70*/  MOV R4, R148 ;  /* 0x0000009400047202 */ /* 0x000fe20000000f00 */
[----:B------:R-:W-:Y:S02]  /*8c80*/  IMAD.MOV.U32 R3, RZ, RZ, R149 ;  /* 0x000000ffff037224 */ /* 0x000fe400078e0095 */
[----:B------:R-:W-:Y:S01]  /*8c90*/  STL.64 [R1+0x78], R54 ;  /* 0x0000783601007387 */ /* 0x000fe20000100a00 */
[----:B------:R-:W-:Y:S01]  /*8ca0*/  MOV R6, R146 ;  /* 0x0000009200067202 */ /* 0x000fe20000000f00 */
[----:B------:R-:W-:Y:S02]  /*8cb0*/  IMAD.MOV.U32 R5, RZ, RZ, R147 ;  /* 0x000000ffff057224 */ /* 0x000fe400078e0093 */
[----:B------:R1:W-:Y:S01]  /*8cc0*/  STL.64 [R1+0x80], R56 ;  /* 0x0000803801007387 */ /* 0x0003e20000100a00 */
[----:B------:R-:W-:Y:S01]  /*8cd0*/  MOV R8, R144 ;  /* 0x0000009000087202 */ /* 0x000fe20000000f00 */
[----:B------:R-:W-:-:S02]  /*8ce0*/  IMAD.MOV.U32 R7, RZ, RZ, R145 ;  /* 0x000000ffff077224 */ /* 0x000fc400078e0091 */
[----:B------:R-:W2:Y:S01]  /*8cf0*/  LDL.LU.64 R150, [R1+0x7f8] ;  /* 0x0007f80001967983 */ /* 0x000ea20000300a00 */
[----:B------:R-:W-:Y:S01]  /*8d00*/  MOV R10, R142 ;  /* 0x0000008e000a7202 */ /* 0x000fe20000000f00 */
[----:B------:R-:W-:Y:S02]  /*8d10*/  IMAD.MOV.U32 R9, RZ, RZ, R143 ;  /* 0x000000ffff097224 */ /* 0x000fe400078e008f */
[----:B------:R-:W2:Y:S01]  /*8d20*/  LDL.LU.64 R148, [R1+0x7f0] ;  /* 0x0007f00001947983 */ /* 0x000ea20000300a00 */
[----:B------:R-:W-:Y:S01]  /*8d30*/  MOV R12, R140 ;  /* 0x0000008c000c7202 */ /* 0x000fe20000000f00 */
[----:B------:R-:W-:Y:S02]  /*8d40*/  IMAD.MOV.U32 R11, RZ, RZ, R141 ;  /* 0x000000ffff0b7224 */ /* 0x000fe400078e008d */
[----:B------:R-:W2:Y:S01]  /*8d50*/  LDL.LU.64 R146, [R1+0x7e8] ;  /* 0x0007e80001927983 */ /* 0x000ea20000300a00 */
        /* <DEDUP_REMOVED lines=779> */
[----:B------:R-:W-:Y:S01]  /*be10*/  UIADD3 UR8, UR5, 0x406, URZ ;  /* 0x0000040605087890 */ /* 0x000fe2000fffe03f */
[----:B------:R3:W5:Y:S01]  /*be20*/  LDL.LU R23, [R1+0x310] ;  /* 0x0003100001177983 */ /* 0x0007620000300800 */
[----:B------:R-:W-:Y:S01]  /*be30*/  UIADD3 UR10, UR4, 0x806, URZ ;  /* 0x00000806040a7890 */ /* 0x000fe2000fffe03f */
[----:B------:R-:W-:Y:S01]  /*be40*/  UMOV UR9, 0x40000040 ;  /* 0x4000004000097882 */ /* 0x000fe20000000000 */
[----:B------:R-:W-:Y:S01]  /*be50*/  UMOV UR11, 0x40000040 ;  /* 0x40000040000b7882 */ /* 0x000fe20000000000 */
[----:B------:R3:W5:Y:S04]  /*be60*/  LDL.LU R22, [R1+0x30c] ;  /* 0x00030c0001167983 */ /* 0x0007680000300800 */
[----:B------:R3:W5:Y:S04]  /*be70*/  LDL.LU R19, [R1+0x308] ;  /* 0x0003080001137983 */ /* 0x0007680000300800 */
[----:B------:R3:W5:Y:S04]  /*be80*/  LDL.LU R18, [R1+0x304] ;  /* 0x0003040001127983 */ /* 0x0007680000300800 */
[----:B------:R3:W5:Y:S04]  /*be90*/  LDL.LU R17, [R1+0x300] ;  /* 0x0003000001117983 */ /* 0x0007680000300800 */
[----:B------:R3:W5:Y:S04]  /*bea0*/  LDL.LU R16, [R1+0x2fc] ;  /* 0x0002fc0001107983 */ /* 0x0007680000300800 */
[----:B------:R3:W5:Y:S04]  /*beb0*/  LDL.LU R8, [R1+0x2f8] ;  /* 0x0002f80001087983 */ /* 0x0007680000300800 */
[----:B------:R3:W5:Y:S04]  /*bec0*/  LDL.LU R7, [R1+0x2f4] ;  /* 0x0002f40001077983 */ /* 0x0007680000300800 */
[----:B------:R3:W5:Y:S04]  /*bed0*/  LDL.LU R6, [R1+0x2f0] ;  /* 0x0002f00001067983 */ /* 0x0007680000300800 */
[----:B------:R3:W5:Y:S01]  /*bee0*/  LDL.LU R5, [R1+0x2ec] ;  /* 0x0002ec0001057983 */ /* 0x0007620000300800 */
        /* <DEDUP_REMOVED lines=67> */
[----:B-1----:R3:W5:Y:S04]  /*c320*/  LDL.LU R158, [R1+0x2e8] ;  /* 0x0002e800019e7983 */ /* 0x0027680000300800 */
[----:B------:R3:W5:Y:S04]  /*c330*/  LDL.LU R157, [R1+0x2e4] ;  /* 0x0002e400019d7983 */ /* 0x0007680000300800 */
[----:B------:R3:W5:Y:S04]  /*c340*/  LDL.LU R155, [R1+0x2e0] ;  /* 0x0002e000019b7983 */ /* 0x0007680000300800 */
[----:B------:R3:W5:Y:S04]  /*c350*/  LDL.LU.64 R152, [R1+0x2d8] ;  /* 0x0002d80001987983 */ /* 0x0007680000300a00 */
        /* <DEDUP_REMOVED lines=28> */
[----:B------:R-:W-:-:S04]  /*c520*/  UIADD3 UR5, UR40, 0x1, URZ ;  /* 0x0000000128057890 */ /* 0x000fc8000fffe03f */
[----:B------:R-:W-:-:S04]  /*c530*/  UISETP.NE.AND UP0, UPT, UR5, 0x2, UPT ;  /* 0x000000020500788c */ /* 0x000fc8000bf05270 */
[----:B------:R-:W-:-:S04]  /*c540*/  USEL UR4, URZ, 0x1, UP0 ;  /* 0x000000013f047887 */ /* 0x000fc80008000000 */
[----:B------:R-:W-:Y:S02]  /*c550*/  ULOP3.LUT UR4, UR41, UR4, URZ, 0x3c, !UPT ;  /* 0x0000000429047292 */ /* 0x000fe4000f8e3c3f */
[----:B------:R-:W-:-:S04]  /*c560*/  USEL UR5, UR5, URZ, UP0 ;  /* 0x0000003f05057287 */ /* 0x000fc80008000000 */
[----:B------:R-:W-:Y:S01]  /*c570*/  MOV R2, UR4 ;  /* 0x0000000400027c02 */ /* 0x000fe20008000f00 */
[----:B------:R-:W-:Y:S01]  /*c580*/  UMOV UR4, 0x1 ;  /* 0x0000000100047882 */ /* 0x000fe20000000000 */
[----:B--2---:R-:W-:-:S06]  /*c590*/  WARPGROUP.ARRIVE ;  /* 0x00000000000079c5 */ /* 0x004fcc0000000000 */
[----:B---3--:R-:W-:Y:S03]  /*c5a0*/  HGMMA.64x256x16.F32 R24, gdesc[UR8], R24, gsb0 ;  /* 0x03e00000081879f0 */ /* 0x008fe60008000818 */
[----:B------:R-:W-:Y:S02]  /*c5b0*/  WARPGROUP.DEPBAR.LE gsb0, 0x0 ;  /* 0x00008000000079c5 */ /* 0x000fe40000010000 */
.L_x_38:
[----:B-1---5:R-:W-:-:S05]  /*c5c0*/  VIMNMX R0, R6, 0x1, PT ;  /* 0x0000000106007848 */ /* 0x022fca0003fe0100 */
[----:B------:R-:W-:-:S05]  /*c5d0*/  IMAD.IADD R6, R6, 0x1, -R0 ;  /* 0x0000000106067824 */ /* 0x000fca00078e0a00 */
[----:B------:R-:W-:-:S13]  /*c5e0*/  ISETP.GE.AND P0, PT, R6, 0x1, PT ;  /* 0x000000010600780c */ /* 0x000fda0003f06270 */
[----:B------:R-:W-:Y:S05]  /*c5f0*/  @!P0 BRA `(.L_x_43) ;  /* 0x00000088001c8947 */ /* 0x000fea0003800000 */
[----:B------:R-:W-:Y:S01]  /*c600*/  MOV R3, R6 ;  /* 0x0000000600037202 */ /* 0x000fe20000000f00 */
[----:B------:R-:W-:-:S07]  /*c610*/  IMAD.U32 R0, RZ, RZ, UR40 ;  /* 0x00000028ff007e24 */ /* 0x000fce000f8e00ff */
.L_x_50:
[----:B------:R-:W-:-:S06]  /*c620*/  UISETP.NE.AND UP0, UPT, UR47, 0x3, UPT ;  /* 0x000000032f00788c */ /* 0x000fcc000bf05270 */
[----:B------:R-:W-:-:S13]  /*c630*/  PLOP3.LUT P1, PT, PT, PT, UP0, 0x80, 0x0 ;  /* 0x000000000000781c */ /* 0x000fda0003f2f008 */
[----:B------:R-:W-:Y:S05]  /*c640*/  @!P1 BRA `(.L_x_44) ;  /* 0x0000000000049947 */ /* 0x000fea0003800000 */
[----:B------:R-:W-:Y:S01]  /*c650*/  BPT.TRAP 0x1 ;  /* 0x000000040000795c */ /* 0x000fe20000300000 */
.L_x_44:
[----:B------:R-:W-:Y:S01]  /*c660*/  ULEA UR6, UR5, UR48, 0x3 ;  /* 0x0000003005067291 */ /* 0x000fe2000f8e183f */
[----:B------:R-:W-:-:S08]  /*c670*/  SHF.L.U32 R4, R2, 0x1f, RZ ;  /* 0x0000001f02047819 */ /* 0x000fd000000006ff */
[----:B------:R1:W3:Y:S01]  /*c680*/  SYNCS.PHASECHK.TRANS64.TRYWAIT P0, [UR6+0x34480], R4 ;  /* 0x03448004ff0075a7 */ /* 0x0002e20008000146 */
[----:B------:R-:W-:Y:S05]  /*c690*/  @!P1 BRA `(.L_x_45) ;  /* 0x0000000000049947 */ /* 0x000fea0003800000 */
[----:B------:R-:W-:Y:S01]  /*c6a0*/  BPT.TRAP 0x1 ;  /* 0x000000040000795c */ /* 0x000fe20000300000 */
.L_x_45:
[----:B---3--:R-:W-:Y:S05]  /*c6b0*/  @P0 BRA `(.L_x_46) ;  /* 0x0000000000080947 */ /* 0x008fea0003800000 */
[----:B------:R-:W3:Y:S02]  /*c6c0*/  SYNCS.PHASECHK.TRANS64.TRYWAIT P0, [UR6+0x34480], R4 ;  /* 0x03448004ff0075a7 */ /* 0x000ee40008000146 */
[----:B---3--:R-:W-:Y:S05]  /*c6d0*/  @!P0 BRA `(.L_x_47) ;  /* 0x0000016000088947 */ /* 0x008fea0003800000 */
.L_x_46:
        /* <DEDUP_REMOVED lines=64> */
[----:B----4-:R-:W4:Y:S04]  /*cae0*/  LDL.LU.64 R24, [R1] ;  /* 0x0000000001187983 */ /* 0x010f280000300a00 */
[----:B------:R-:W4:Y:S04]  /*caf0*/  LDL.LU.64 R26, [R1+0x8] ;  /* 0x00000800011a7983 */ /* 0x000f280000300a00 */
        /* <DEDUP_REMOVED lines=61> */
[----:B------:R-:W4:Y:S01]  /*ced0*/  LDL.LU.64 R150, [R1+0x1f8] ;  /* 0x0001f80001967983 */ /* 0x000f220000300a00 */
[----:B------:R-:W-:-:S02]  /*cee0*/  UIADD3 UR7, UR48, 0x10000, URZ ;  /* 0x0001000030077890 */ /* 0x000fc4000fffe03f */
[----:B------:R-:W-:Y:S01]  /*cef0*/  USHF.R.U32.HI UR6, URZ, 0x4, UR48 ;  /* 0x000000043f067899 */ /* 0x000fe20008011630 */
[----:B------:R-:W-:Y:S01]  /*cf00*/  STL [R1+0x31c], R23 ;  /* 0x00031c1701007387 */ /* 0x000fe20000100800 */
[----:B------:R-:W-:Y:S02]  /*cf10*/  USHF.R.U32.HI UR7, URZ, 0x4, UR7 ;  /* 0x000000043f077899 */ /* 0x000fe40008011607 */
[----:B------:R-:W-:Y:S01]  /*cf20*/  ULOP3.LUT UR6, UR6, 0x3fff, URZ, 0xc0, !UPT ;  /* 0x00003fff06067892 */ /* 0x000fe2000f8ec03f */
[----:B------:R-:W-:Y:S01]  /*cf30*/  STL [R1+0x318], R22 ;  /* 0x0003181601007387 */ /* 0x000fe20000100800 */
[----:B------:R-:W-:Y:S02]  /*cf40*/  ULOP3.LUT UR7, UR7, 0x3fff, URZ, 0xc0, !UPT ;  /* 0x00003fff07077892 */ /* 0x000fe4000f8ec03f */
[----:B------:R-:W-:Y:S01]  /*cf50*/  ULOP3.LUT UR6, UR6, 0x10000, URZ, 0xfc, !UPT ;  /* 0x0001000006067892 */ /* 0x000fe2000f8efc3f */
[----:B------:R-:W-:Y:S01]  /*cf60*/  STL [R1+0x314], R19 ;  /* 0x0003141301007387 */ /* 0x000fe20000100800 */
[----:B------:R-:W-:-:S02]  /*cf70*/  ULOP3.LUT UR8, UR7, 0x10000, URZ, 0xfc, !UPT ;  /* 0x0001000007087892 */ /* 0x000fc4000f8efc3f */
[----:B------:R-:W-:Y:S01]  /*cf80*/  UISETP.NE.U32.AND UP0, UPT, UR4, URZ, UPT ;  /* 0x0000003f0400728c */ /* 0x000fe2000bf05070 */
[----:B------:R-:W-:Y:S01]  /*cf90*/  STL [R1+0x310], R18 ;  /* 0x0003101201007387 */ /* 0x000fe20000100800 */
[----:B------:R-:W-:Y:S02]  /*cfa0*/  ULEA UR7, UR5, UR6, 0xb ;  /* 0x0000000605077291 */ /* 0x000fe4000f8e583f */
[----:B------:R-:W-:Y:S01]  /*cfb0*/  ULEA UR6, UR5, UR8, 0xc ;  /* 0x0000000805067291 */ /* 0x000fe2000f8e603f */
[----:B------:R-:W-:Y:S01]  /*cfc0*/  STL [R1+0x30c], R17 ;  /* 0x00030c1101007387 */ /* 0x000fe20000100800 */
[----:B------:R-:W-:Y:S01]  /*cfd0*/  UMOV UR9, 0x40000040 ;  /* 0x4000004000097882 */ /* 0x000fe20000000000 */
[----:B------:R-:W-:Y:S02]  /*cfe0*/  UMOV UR11, 0x40000040 ;  /* 0x40000040000b7882 */ /* 0x000fe40000000000 */
[----:B------:R-:W-:Y:S01]  /*cff0*/  UMOV UR8, UR7 ;  /* 0x0000000700087c82 */ /* 0x000fe20008000000 */
[----:B------:R-:W-:Y:S01]  /*d000*/  STL [R1+0x308], R16 ;  /* 0x0003081001007387 */ /* 0x000fe20000100800 */
[----:B------:R-:W-:-:S03]  /*d010*/  UMOV UR10, UR6 ;  /* 0x00000006000a7c82 */ /* 0x000fc60008000000 */
[----:B------:R-:W-:Y:S04]  /*d020*/  STL [R1+0x304], R8 ;  /* 0x0003040801007387 */ /* 0x000fe80000100800 */
[----:B------:R-:W-:Y:S04]  /*d030*/  STL [R1+0x300], R7 ;  /* 0x0003000701007387 */ /* 0x000fe80000100800 */
[----:B------:R-:W-:Y:S04]  /*d040*/  STL [R1+0x2fc], R6 ;  /* 0x0002fc0601007387 */ /* 0x000fe80000100800 */
[----:B------:R-:W-:Y:S04]  /*d050*/  STL [R1+0x2f8], R5 ;  /* 0x0002f80501007387 */ /* 0x000fe80000100800 */
[----:B------:R-:W-:Y:S04]  /*d060*/  STL [R1+0x2f4], R3 ;  /* 0x0002f40301007387 */ /* 0x000fe80000100800 */
[----:B------:R1:W-:Y:S04]  /*d070*/  STL [R1+0x2f0], R2 ;  /* 0x0002f00201007387 */ /* 0x0003e80000100800 */
[----:B------:R2:W-:Y:S01]  /*d080*/  STL [R1+0x2ec], R0 ;  /* 0x0002ec0001007387 */ /* 0x0005e20000100800 */
[----:B----4-:R-:W-:-:S06]  /*d090*/  WARPGROUP.ARRIVE ;  /* 0x00000000000079c5 */ /* 0x010fcc0000000000 */
[----:B------:R-:W-:Y:S03]  /*d0a0*/  HGMMA.64x256x16.F32 R24, gdesc[UR8], R24, UP0, gsb0 ;  /* 0x03e00000081879f0 */ /* 0x000fe6000b800818 */
[----:B------:R-:W-:Y:S02]  /*d0b0*/  WARPGROUP.DEPBAR.LE gsb0, 0x0 ;  /* 0x00008000000079c5 */ /* 0x000fe40000010000 */
[----:B------:R-:W-:Y:S01]  /*d0c0*/  STL.64 [R1], R24 ;  /* 0x0000001801007387 */ /* 0x000fe20000100a00 */
[----:B-1----:R-:W-:Y:S01]  /*d0d0*/  MOV R2, R150 ;  /* 0x0000009600027202 */ /* 0x002fe20000000f00 */
[----:B--2---:R-:W-:Y:S01]  /*d0e0*/  IMAD.MOV.U32 R0, RZ, RZ, R151 ;  /* 0x000000ffff007224 */ /* 0x004fe200078e0097 */
[----:B---3--:R-:W-:Y:S01]  /*d0f0*/  MOV R4, R148 ;  /* 0x0000009400047202 */ /* 0x008fe20000000f00 */
        /* <DEDUP_REMOVED lines=174> */
[----:B------:R-:W-:Y:S04]  /*dbe0*/  STL [R1+0xbcc], R157 ;  /* 0x000bcc9d01007387 */ /* 0x000fe80000100800 */
[----:B------:R-:W-:Y:S04]  /*dbf0*/  STL [R1+0xbc8], R155 ;  /* 0x000bc89b01007387 */ /* 0x000fe80000100800 */
[----:B------:R-:W-:Y:S01]  /*dc00*/  STL.64 [R1+0xbc0], R152 ;  /* 0x000bc09801007387 */ /* 0x000fe20000100a00 */
[----:B--2---:R-:W-:-:S06]  /*dc10*/  WARPGROUP.ARRIVE ;  /* 0x00000000000079c5 */ /* 0x004fcc0000000000 */
[----:B------:R-:W-:Y:S03]  /*dc20*/  HGMMA.64x256x16.F32 R24, gdesc[UR8], R24, UP0, gsb0 ;  /* 0x03e00000081879f0 */ /* 0x000fe6000b800818 */
        /* <DEDUP_REMOVED lines=112> */
[----:B------:R-:W-:Y:S03]  /*e330*/  HGMMA.64x256x16.F32 R100, gdesc[UR8], R100, UP0, gsb0 ;  /* 0x03e00000086479f0 */ /* 0x000fe6000b800864 */
        /* <DEDUP_REMOVED lines=1573> */
[----:B------:R-:W-:Y:S01]  /*14590*/  UIADD3 UR8, UR7, 0x406, URZ ;  /* 0x0000040607087890 */ /* 0x000fe2000fffe03f */
[----:B------:R-:W-:Y:S01]  /*145a0*/  MOV R227, R4 ;  /* 0x0000000400e37202 */ /* 0x000fe20000000f00 */
[----:B------:R-:W-:Y:S01]  /*145b0*/  UIADD3 UR10, UR6, 0x806, URZ ;  /* 0x00000806060a7890 */ /* 0x000fe2000fffe03f */
[----:B------:R1:W5:Y:S01]  /*145c0*/  LDL.LU R23, [R1+0x31c] ;  /* 0x00031c0001177983 */ /* 0x0003620000300800 */
[----:B------:R-:W-:Y:S01]  /*145d0*/  UMOV UR9, 0x40000040 ;  /* 0x4000004000097882 */ /* 0x000fe20000000000 */
[----:B------:R-:W-:-:S02]  /*145e0*/  UMOV UR11, 0x40000040 ;  /* 0x40000040000b7882 */ /* 0x000fc40000000000 */
        /* <DEDUP_REMOVED lines=79> */
[----:B--2---:R1:W5:Y:S04]  /*14ae0*/  LDL.LU R158, [R1+0x2e8] ;  /* 0x0002e800019e7983 */ /* 0x0043680000300800 */
        /* <DEDUP_REMOVED lines=34> */
[----:B-1----:R-:W-:Y:S05]  /*14d10*/  @!P1 BRA `(.L_x_48) ;  /* 0x0000000000049947 */ /* 0x002fea0003800000 */
[----:B------:R-:W-:Y:S01]  /*14d20*/  BPT.TRAP 0x1 ;  /* 0x000000040000795c */ /* 0x000fe20000300000 */
.L_x_48:
[----:B-----5:R-:W-:Y:S01]  /*14d30*/  ISETP.NE.AND P0, PT, R22, RZ, PT ;  /* 0x000000ff1600720c */ /* 0x020fe20003f05270 */
[----:B------:R-:W-:-:S12]  /*14d40*/  UISETP.GT.U32.AND UP0, UPT, UR42, 0x1, UPT ;  /* 0x000000012a00788c */ /* 0x000fd8000bf04070 */
[----:B------:R-:W-:-:S05]  /*14d50*/  @P0 LEA R4, R0, UR48, 0x3 ;  /* 0x0000003000040c11 */ /* 0x000fca000f8e18ff */
[----:B------:R-:W-:-:S05]  /*14d60*/  @P0 VIADD R4, R4, 0x34490 ;  /* 0x0003449004040836 */ /* 0x000fca0000000000 */
[----:B------:R-:W-:-:S04]  /*14d70*/  @P0 PRMT R4, R23, 0x654, R4 ;  /* 0x0000065417040816 */ /* 0x000fc80000000004 */
[----:B------:R1:W-:Y:S01]  /*14d80*/  @P0 SYNCS.ARRIVE.TRANS64.RED.A1T0 RZ, [R4+URZ], RZ ;  /* 0x000000ff04ff09a7 */ /* 0x0003e2000810043f */
[----:B------:R-:W-:-:S13]  /*14d90*/  PLOP3.LUT P0, PT, PT, PT, UP0, 0x80, 0x0 ;  /* 0x000000000000781c */ /* 0x000fda0003f0f008 */
[----:B-1----:R-:W-:Y:S05]  /*14da0*/  @P0 BRA `(.L_x_49) ;  /* 0x0000000000040947 */ /* 0x002fea0003800000 */
[----:B------:R-:W-:Y:S01]  /*14db0*/  BPT.TRAP 0x1 ;  /* 0x000000040000795c */ /* 0x000fe20000300000 */
.L_x_49:
[----:B------:R-:W-:Y:S01]  /*14dc0*/  UIADD3 UR5, UR5, 0x1, URZ ;  /* 0x0000000105057890 */ /* 0x000fe2000fffe03f */
[C---:B------:R-:W-:Y:S01]  /*14dd0*/  ISETP.GT.AND P1, PT, R3.reuse, 0x1, PT ;  /* 0x000000010300780c */ /* 0x040fe20003f24270 */
[----:B------:R-:W-:Y:S01]  /*14de0*/  VIADD R3, R3, 0xffffffff ;  /* 0xffffffff03037836 */ /* 0x000fe20000000000 */
[----:B------:R-:W-:Y:S01]  /*14df0*/  IADD3 R0, R0, 0x1, RZ ;  /* 0x0000000100007810 */ /* 0x000fe20007ffe0ff */
[----:B------:R-:W-:-:S03]  /*14e00*/  UISETP.NE.AND UP0, UPT, UR5, 0x2, UPT ;  /* 0x000000020500788c */ /* 0x000fc6000bf05270 */
[C---:B------:R-:W-:Y:S01]  /*14e10*/  ISETP.NE.AND P0, PT, R0.reuse, 0x2, PT ;  /* 0x000000020000780c */ /* 0x040fe20003f05270 */
[----:B------:R-:W-:Y:S02]  /*14e20*/  USEL UR6, URZ, 0x1, UP0 ;  /* 0x000000013f067887 */ /* 0x000fe40008000000 */
[----:B------:R-:W-:Y:S01]  /*14e30*/  USEL UR5, UR5, URZ, UP0 ;  /* 0x0000003f05057287 */ /* 0x000fe20008000000 */
[----:B------:R-:W-:-:S03]  /*14e40*/  SEL R0, R0, RZ, P0 ;  /* 0x000000ff00007207 */ /* 0x000fc60000000000 */
[----:B------:R-:W-:Y:S01]  /*14e50*/  LOP3.LUT R2, R2, UR6, RZ, 0x3c, !PT ;  /* 0x0000000602027c12 */ /* 0x000fe2000f8e3cff */
[----:B------:R-:W-:Y:S07]  /*14e60*/  @P1 BRA `(.L_x_50) ;  /* 0xffffff7400ec1947 */ /* 0x000fee000383ffff */
.L_x_43:
[----:B------:R-:W-:Y:S02]  /*14e70*/  ISETP.GE.AND P0, PT, R5, 0x1, PT ;  /* 0x000000010500780c */ /* 0x000fe40003f06270 */
[----:B------:R-:W-:-:S04]  /*14e80*/  MOV R0, UR57 ;  /* 0x0000003900007c02 */ /* 0x000fc80008000f00 */
[----:B------:R1:W-:Y:S07]  /*14e90*/  SYNCS.ARRIVE.TRANS64.A1T0 RZ, [R0+UR50], RZ ;  /* 0x000000ff00ff79a7 */ /* 0x0003ee0008100032 */
[----:B------:R-:W-:Y:S05]  /*14ea0*/  @!P0 BRA `(.L_x_51) ;  /* 0x0000000000408947 */ /* 0x000fea0003800000 */
[----:B------:R-:W-:-:S06]  /*14eb0*/  UISETP.NE.AND UP0, UPT, UR47, 0x3, UPT ;  /* 0x000000032f00788c */ /* 0x000fcc000bf05270 */
[----:B------:R-:W-:-:S13]  /*14ec0*/  PLOP3.LUT P0, PT, PT, PT, UP0, 0x80, 0x0 ;  /* 0x000000000000781c */ /* 0x000fda0003f0f008 */
[----:B------:R-:W-:Y:S05]  /*14ed0*/  @!P0 BRA `(.L_x_52) ;  /* 0x0000000000048947 */ /* 0x000fea0003800000 */
[----:B------:R-:W-:Y:S01]  /*14ee0*/  BPT.TRAP 0x1 ;  /* 0x000000040000795c */ /* 0x000fe20000300000 */
.L_x_52:
[----:B------:R-:W-:Y:S01]  /*14ef0*/  ISETP.NE.AND P0, PT, R22, RZ, PT ;  /* 0x000000ff1600720c */ /* 0x000fe20003f05270 */
[----:B------:R-:W-:Y:S01]  /*14f00*/  IMAD.U32 R2, RZ, RZ, UR48 ;  /* 0x00000030ff027e24 */ /* 0x000fe2000f8e00ff */
[----:B------:R-:W-:-:S11]  /*14f10*/  UISETP.GT.U32.AND UP0, UPT, UR42, 0x1, UPT ;  /* 0x000000012a00788c */ /* 0x000fd6000bf04070 */
[----:B------:R-:W-:-:S05]  /*14f20*/  @P0 VIADD R6, R6, UR40 ;  /* 0x0000002806060c36 */ /* 0x000fca0008000000 */
[----:B-1----:R-:W-:-:S04]  /*14f30*/  @P0 SHF.L.U32 R0, R6, 0x3, RZ ;  /* 0x0000000306000819 */ /* 0x002fc800000006ff */
[----:B------:R-:W-:-:S04]  /*14f40*/  @P0 LOP3.LUT R0, R0, 0x8, RZ, 0xc0, !PT ;  /* 0x0000000800000812 */ /* 0x000fc800078ec0ff */
[----:B------:R-:W-:-:S04]  /*14f50*/  @P0 IADD3 R0, R2, 0x34490, R0 ;  /* 0x0003449002000810 */ /* 0x000fc80007ffe000 */
[----:B------:R-:W-:-:S04]  /*14f60*/  @P0 PRMT R0, R23, 0x654, R0 ;  /* 0x0000065417000816 */ /* 0x000fc80000000000 */
[----:B------:R3:W-:Y:S01]  /*14f70*/  @P0 SYNCS.ARRIVE.TRANS64.RED.A1T0 RZ, [R0+URZ], RZ ;  /* 0x000000ff00ff09a7 */ /* 0x0007e2000810043f */
[----:B------:R-:W-:-:S13]  /*14f80*/  PLOP3.LUT P0, PT, PT, PT, UP0, 0x80, 0x0 ;  /* 0x000000000000781c */ /* 0x000fda0003f0f008 */
[----:B---3--:R-:W-:Y:S05]  /*14f90*/  @P0 BRA `(.L_x_51) ;  /* 0x0000000000040947 */ /* 0x008fea0003800000 */
[----:B------:R-:W-:Y:S01]  /*14fa0*/  BPT.TRAP 0x1 ;  /* 0x000000040000795c */ /* 0x000fe20000300000 */
.L_x_51:
[----:B-1----:R-:W-:Y:S02]  /*14fb0*/  SHF.L.U32 R0, R153, 0x1f, RZ ;  /* 0x0000001f99007819 */ /* 0x002fe400000006ff */
[----:B------:R-:W-:Y:S02]  /*14fc0*/  R2UR UR4, R5 ;  /* 0x00000000050472ca */ /* 0x000fe400000e0000 */
[----:B------:R-:W1:Y:S11]  /*14fd0*/  SYNCS.PHASECHK.TRANS64.TRYWAIT P0, [R8+UR51+0x10], R0 ;  /* 0x00001000080075a7 */ /* 0x000e760008000173 */
[----:B------:R-:W-:-:S04]  /*14fe0*/  UIADD3 UR4, UR4, 0x7f, URZ ;  /* 0x0000007f04047890 */ /* 0x000fc8000fffe03f */
[----:B------:R-:W-:-:S04]  /*14ff0*/  USHF.R.S32.HI UR5, URZ, 0x1f, UR4 ;  /* 0x0000001f3f057899 */ /* 0x000fc80008011404 */
[----:B------:R-:W-:-:S04]  /*15000*/  ULEA.HI UR5, UR5, UR4, URZ, 0x7 ;  /* 0x0000000405057291 */ /* 0x000fc8000f8f383f */
[----:B------:R-:W-:Y:S01]  /*15010*/  USHF.R.S32.HI UR5, URZ, 0x7, UR5 ;  /* 0x000000073f057899 */ /* 0x000fe20008011405 */
[----:B-1----:R-:W-:Y:S11]  /*15020*/  @!P0 BRA `(.L_x_53) ;  /* 0x000000d400cc8947 */ /* 0x002ff60003800000 */
.L_x_361:
[----:B------:R-:W-:Y:S01]  /*15030*/  UIADD3 UR40, UR5, UR40, URZ ;  /* 0x0000002805287290 */ /* 0x000fe2000fffe03f */
[----:B------:R-:W-:-:S03]  /*15040*/  LOP3.LUT P0, RZ, R7, 0xff, RZ, 0xc0, !PT ;  /* 0x000000ff07ff7812 */ /* 0x000fc6000780c0ff */
[----:B------:R-:W-:Y:S02]  /*15050*/  USHF.R.U32.HI UR4, URZ, 0x1, UR40 ;  /* 0x000000013f047899 */ /* 0x000fe40008011628 */
[----:B------:R-:W-:Y:S02]  /*15060*/  UISETP.GT.U32.AND UP0, UPT, UR40, 0x1, UPT ;  /* 0x000000012800788c */ /* 0x000fe4000bf04070 */
[----:B------:R-:W-:Y:S02]  /*15070*/  ULOP3.LUT UR4, UR4, 0x1, URZ, 0xc0, !UPT ;  /* 0x0000000104047892 */ /* 0x000fe4000f8ec03f */
[----:B------:R-:W-:Y:S02]  /*15080*/  UISETP.LT.U32.AND UP0, UPT, UR5, 0x2, UP0 ;  /* 0x000000020500788c */ /* 0x000fe40008701070 */
[----:B------:R-:W-:Y:S02]  /*15090*/  UISETP.NE.U32.AND UP1, UPT, UR4, 0x1, UPT ;  /* 0x000000010400788c */ /* 0x000fe4000bf25070 */
[----:B------:R-:W-:-:S02]  /*150a0*/  ULOP3.LUT UR40, UR40, 0x1, URZ, 0xc0, !UPT ;  /* 0x0000000128287892 */ /* 0x000fc4000f8ec03f */
[----:B------:R-:W-:Y:S02]  /*150b0*/  UISETP.GT.U32.AND UP1, UPT, UR5, 0x1, !UP1 ;  /* 0x000000010500788c */ /* 0x000fe4000cf24070 */
[----:B------:R-:W-:Y:S02]  /*150c0*/  USEL UR5, URZ, 0x1, !UP0 ;  /* 0x000000013f057887 */ /* 0x000fe4000c000000 */
[----:B------:R-:W-:-:S04]  /*150d0*/  USEL UR4, URZ, 0x1, !UP1 ;  /* 0x000000013f047887 */ /* 0x000fc8000c800000 */
[----:B------:R-:W-:Y:S01]  /*150e0*/  ULOP3.LUT UR41, UR4, UR41, UR5, 0x96, !UPT ;  /* 0x0000002904297292 */ /* 0x000fe2000f8e9605 */
[----:B------:R-:W-:Y:S11]  /*150f0*/  @!P0 BRA `(.L_x_54) ;  /* 0x00000000000c8947 */ /* 0x000ff60003800000 */
[----:B------:R-:W-:-:S04]  /*15100*/  DEPBAR {5,4,3,2,1,0} ;  /* 0x0000003f0000791a */ /* 0x000fc80000000000 */
[----:B------:R3:W-:Y:S02]  /*15110*/  UTMACCTL.IV [UR36] ;  /* 0x00000000240079b9 */ /* 0x0007e40008000000 */
[----:B---3--:R-:W-:Y:S01]  /*15120*/  NOP ;  /* 0x0000000000007918 */ /* 0x008fe20000000000 */
.L_x_54:
[----:B------:R-:W-:Y:S01]  /*15130*/  UIADD3 UR4, UR48, 0x30000, URZ ;  /* 0x0003000030047890 */ /* 0x000fe2000fffe03f */
[----:B------:R-:W-:Y:S02]  /*15140*/  R2UR UR45, R16 ;  /* 0x00000000102d72ca */ /* 0x000fe400000e0000 */
[----:B------:R-:W-:Y:S01]  /*15150*/  R2UR UR46, R17 ;  /* 0x00000000112e72ca */ /* 0x000fe200000e0000 */
[----:B------:R-:W-:-:S06]  /*15160*/  ULOP3.LUT UP0, URZ, UR4, 0x3ff, URZ, 0xc0, !UPT ;  /* 0x000003ff043f7892 */ /* 0x000fcc000f80c03f */
[----:B------:R-:W-:-:S04]  /*15170*/  PLOP3.LUT P0, PT, PT, PT, UP0, 0x80, 0x0 ;  /* 0x000000000000781c */ /* 0x000fc80003f0f008 */
[----:B------:R-:W-:Y:S02]  /*15180*/  USHF.L.U32 UR45, UR45, 0x7, URZ ;  /* 0x000000072d2d7899 */ /* 0x000fe4000800063f */
[----:B------:R-:W-:-:S07]  /*15190*/  USHF.L.U32 UR46, UR46, 0x8, URZ ;  /* 0x000000082e2e7899 */ /* 0x000fce000800063f */
[----:B------:R-:W-:Y:S05]  /*151a0*/  @!P0 BRA `(.L_x_55) ;  /* 0x00000000007c8947 */ /* 0x000fea0003800000 */
[----:B------:R-:W-:Y:S01]  /*151b0*/  MOV R16, 0x0 ;  /* 0x0000000000107802 */ /* 0x000fe20000000f00 */
[----:B------:R-:W-:Y:S01]  /*151c0*/  ULDC.64 UR4, c[0x4][0x68] ;  /* 0x01001a0000047ab9 */ /* 0x000fe20000000a00 */
[----:B------:R-:W-:Y:S01]  /*151d0*/  ULDC.64 UR6, c[0x4][0x70] ;  /* 0x01001c0000067ab9 */ /* 0x000fe20000000a00 */
[----:B------:R-:W-:Y:S01]  /*151e0*/  ULDC.64 UR8, c[0x4][0x8] ;  /* 0x0100020000087ab9 */ /* 0x000fe20000000a00 */
[----:B-1----:R1:W3:Y:S01]  /*151f0*/  LDC.64 R2, c[0x4][R16] ;  /* 0x0100000010027b82 */ /* 0x0022e20000000a00 */
[----:B------:R-:W-:Y:S01]  /*15200*/  MOV R4, UR4 ;  /* 0x0000000400047c02 */ /* 0x000fe20008000f00 */
[----:B------:R-:W-:Y:S01]  /*15210*/  IMAD.U32 R5, RZ, RZ, UR5 ;  /* 0x00000005ff057e24 */ /* 0x000fe2000f8e00ff */
[----:B------:R-:W-:Y:S01]  /*15220*/  MOV R6, UR6 ;  /* 0x0000000600067c02 */ /* 0x000fe20008000f00 */
[----:B------:R-:W-:Y:S01]  /*15230*/  IMAD.U32 R7, RZ, RZ, UR7 ;  /* 0x00000007ff077e24 */ /* 0x000fe2000f8e00ff */
[----:B------:R-:W-:Y:S01]  /*15240*/  MOV R10, UR8 ;  /* 0x00000008000a7c02 */ /* 0x000fe20008000f00 */
[----:B------:R-:W-:Y:S01]  /*15250*/  IMAD.U32 R11, RZ, RZ, UR9 ;  /* 0x00000009ff0b7e24 */ /* 0x000fe2000f8e00ff */
[----:B------:R-:W-:Y:S01]  /*15260*/  MOV R8, 0x70 ;  /* 0x0000007000087802 */ /* 0x000fe20000000f00 */
[----:B------:R-:W-:Y:S01]  /*15270*/  IMAD.MOV.U32 R12, RZ, RZ, 0x1 ;  /* 0x00000001ff0c7424 */ /* 0x000fe200078e00ff */
[----:B-1----:R-:W-:-:S07]  /*15280*/  MOV R13, RZ ;  /* 0x000000ff000d7202 */ /* 0x002fce0000000f00 */
[----:B------:R-:W-:-:S07]  /*15290*/  LEPC R20, `(.L_x_56) ;  /* 0x000000001014794e */ /* 0x000fce0000000000 */
[----:B--23--:R-:W-:Y:S05]  /*152a0*/  CALL.ABS.NOINC R2 ;  /* 0x0000000002007343 */ /* 0x00cfea0003c00000 */
.L_x_56:
[----:B------:R1:W2:Y:S01]  /*152b0*/  LDC.64 R2, c[0x4][R16] ;  /* 0x0100000010027b82 */ /* 0x0002a20000000a00 */
[----:B------:R-:W-:Y:S01]  /*152c0*/  ULDC.64 UR4, c[0x4][0x68] ;  /* 0x01001a0000047ab9 */ /* 0x000fe20000000a00 */
[----:B------:R-:W-:Y:S01]  /*152d0*/  ULDC.64 UR6, c[0x4][0x70] ;  /* 0x01001c0000067ab9 */ /* 0x000fe20000000a00 */
[----:B------:R-:W-:Y:S01]  /*152e0*/  ULDC.64 UR8, c[0x4][0x8] ;  /* 0x0100020000087ab9 */ /* 0x000fe20000000a00 */
[----:B------:R-:W-:Y:S01]  /*152f0*/  IMAD.U32 R4, RZ, RZ, UR4 ;  /* 0x00000004ff047e24 */ /* 0x000fe2000f8e00ff */
[----:B------:R-:W-:Y:S01]  /*15300*/  MOV R5, UR5 ;  /* 0x0000000500057c02 */ /* 0x000fe20008000f00 */
[----:B------:R-:W-:Y:S01]  /*15310*/  IMAD.U32 R6, RZ, RZ, UR6 ;  /* 0x00000006ff067e24 */ /* 0x000fe2000f8e00ff */
[----:B------:R-:W-:Y:S01]  /*15320*/  MOV R7, UR7 ;  /* 0x0000000700077c02 */ /* 0x000fe20008000f00 */
[----:B------:R-:W-:Y:S01]  /*15330*/  IMAD.U32 R10, RZ, RZ, UR8 ;  /* 0x00000008ff0a7e24 */ /* 0x000fe2000f8e00ff */
[----:B------:R-:W-:Y:S01]  /*15340*/  MOV R11, UR9 ;  /* 0x00000009000b7c02 */ /* 0x000fe20008000f00 */
[----:B------:R-:W-:Y:S01]  /*15350*/  IMAD.MOV.U32 R8, RZ, RZ, 0x70 ;  /* 0x00000070ff087424 */ /* 0x000fe200078e00ff */
[----:B------:R-:W-:Y:S01]  /*15360*/  MOV R12, 0x1 ;  /* 0x00000001000c7802 */ /* 0x000fe20000000f00 */
[----:B-1----:R-:W-:-:S07]  /*15370*/  IMAD.MOV.U32 R13, RZ, RZ, RZ ;  /* 0x000000ffff0d7224 */ /* 0x002fce00078e00ff */
[----:B------:R-:W-:-:S07]  /*15380*/  LEPC R20, `(.L_x_55) ;  /* 0x000000001014794e */ /* 0x000fce0000000000 */
[----:B--2---:R-:W-:Y:S05]  /*15390*/  CALL.ABS.NOINC R2 ;  /* 0x0000000002007343 */ /* 0x004fea0003c00000 */
.L_x_55:
[----:B------:R-:W-:Y:S02]  /*153a0*/  ULDC.64 UR4, c[0x0][0x590] ;  /* 0x0001640000047ab9 */ /* 0x000fe40000000a00 */
[----:B------:R-:W-:-:S04]  /*153b0*/  ISETP.NE.U32.AND P0, PT, RZ, UR4, PT ;  /* 0x00000004ff007c0c */ /* 0x000fc8000bf05070 */
[----:B------:R-:W-:-:S13]  /*153c0*/  ISETP.NE.AND.EX P0, PT, RZ, UR5, PT, P0 ;  /* 0x00000005ff007c0c */ /* 0x000fda000bf05300 */
[----:B------:R-:W-:Y:S05]  /*153d0*/  @!P0 BRA `(.L_x_57) ;  /* 0x0000000000148947 */ /* 0x000fea0003800000 */
[----:B-1----:R-:W-:-:S04]  /*153e0*/  LEA R2, P0, R18, UR4, 0x3 ;  /* 0x0000000412027c11 */ /* 0x002fc8000f8018ff */
[----:B------:R-:W-:-:S06]  /*153f0*/  LEA.HI.X R3, R18, UR5, R19, 0x3, P0 ;  /* 0x0000000512037c11 */ /* 0x000fcc00080f1c13 */
[----:B------:R-:W3:Y:S04]  /*15400*/  LDG.E.64 R2, desc[UR38][R2.64] ;  /* 0x0000002602027981 */ /* 0x000ee8000c1e1b00 */
[----:B---3--:R1:W5:Y:S01]  /*15410*/  LD.E R0, desc[UR38][R2.64] ;  /* 0x0000002602007980 */ /* 0x008362000c101900 */
[----:B------:R-:W-:Y:S05]  /*15420*/  BRA `(.L_x_58) ;  /* 0x0000000000307947 */ /* 0x000fea0003800000 */
.L_x_57:
[----:B------:R-:W-:Y:S02]  /*15430*/  ULDC.64 UR4, c[0x0][0x588] ;  /* 0x0001620000047ab9 */ /* 0x000fe40000000a00 */
[----:B------:R-:W-:-:S04]  /*15440*/  ISETP.NE.U32.AND P0, PT, RZ, UR4, PT ;  /* 0x00000004ff007c0c */ /* 0x000fc8000bf05070 */
[----:B------:R-:W-:-:S13]  /*15450*/  ISETP.NE.AND.EX P0, PT, RZ, UR5, PT, P0 ;  /* 0x00000005ff007c0c */ /* 0x000fda000bf05300 */
[----:B------:R-:W-:Y:S05]  /*15460*/  @!P0 BRA `(.L_x_59) ;  /* 0x0000000000188947 */ /* 0x000fea0003800000 */
[----:B------:R-:W3:Y:S01]  /*15470*/  LDC.64 R4, c[0x0][0x588] ;  /* 0x00016200ff047b82 */ /* 0x000ee20000000a00 */
[----:B------:R-:W-:Y:S02]  /*15480*/  ULDC UR4, c[0x0][0x598] ;  /* 0x0001660000047ab9 */ /* 0x000fe40000000800 */
[----:B-1----:R-:W-:-:S04]  /*15490*/  IMAD R2, R18, UR4, RZ ;  /* 0x0000000412027c24 */ /* 0x002fc8000f8e02ff */
[----:B---3--:R-:W-:-:S05]  /*154a0*/  IMAD.WIDE R2, R2, 0x4, R4 ;  /* 0x0000000402027825 */ /* 0x008fca00078e0204 */
[----:B------:R3:W5:Y:S01]  /*154b0*/  LDG.E R0, desc[UR38][R2.64] ;  /* 0x0000002602007981 */ /* 0x000762000c1e1900 */
[----:B------:R-:W-:Y:S05]  /*154c0*/  BRA `(.L_x_58) ;  /* 0x0000000000087947 */ /* 0x000fea0003800000 */
.L_x_59:
[----:B------:R-:W-:Y:S02]  /*154d0*/  ULDC UR4, c[0x0][0x580] ;  /* 0x0001600000047ab9 */ /* 0x000fe40000000800 */
[----:B-1----:R-:W-:-:S07]  /*154e0*/  MOV R0, UR4 ;  /* 0x0000000400007c02 */ /* 0x002fce0008000f00 */
.L_x_58:
[----:B------:R-:W-:Y:S02]  /*154f0*/  ULDC.64 UR4, c[0x0][0x5b8] ;  /* 0x00016e0000047ab9 */ /* 0x000fe40000000a00 */
[----:B------:R-:W-:-:S04]  /*15500*/  ISETP.NE.U32.AND P0, PT, RZ, UR4, PT ;  /* 0x00000004ff007c0c */ /* 0x000fc8000bf05070 */
[----:B------:R-:W-:-:S13]  /*15510*/  ISETP.NE.AND.EX P0, PT, RZ, UR5, PT, P0 ;  /* 0x00000005ff007c0c */ /* 0x000fda000bf05300 */
[----:B------:R-:W-:Y:S05]  /*15520*/  @!P0 BRA `(.L_x_60) ;  /* 0x0000000000148947 */ /* 0x000fea0003800000 */
[----:B-1-3--:R-:W-:-:S04]  /*15530*/  LEA R2, P0, R18, UR4, 0x3 ;  /* 0x0000000412027c11 */ /* 0x00afc8000f8018ff */
[----:B------:R-:W-:-:S06]  /*15540*/  LEA.HI.X R3, R18, UR5, R19, 0x3, P0 ;  /* 0x0000000512037c11 */ /* 0x000fcc00080f1c13 */
[----:B------:R-:W3:Y:S04]  /*15550*/  LDG.E.64 R2, desc[UR38][R2.64] ;  /* 0x0000002602027981 */ /* 0x000ee8000c1e1b00 */
[----:B---3--:R3:W5:Y:S01]  /*15560*/  LD.E R2, desc[UR38][R2.64] ;  /* 0x0000002602027980 */ /* 0x008762000c101900 */
[----:B------:R-:W-:Y:S05]  /*15570*/  BRA `(.L_x_61) ;  /* 0x0000000000307947 */ /* 0x000fea0003800000 */
.L_x_60:
[----:B------:R-:W-:Y:S02]  /*15580*/  ULDC.64 UR4, c[0x0][0x5b0] ;  /* 0x00016c0000047ab9 */ /* 0x000fe40000000a00 */
[----:B------:R-:W-:-:S04]  /*15590*/  ISETP.NE.U32.AND P0, PT, RZ, UR4, PT ;  /* 0x00000004ff007c0c */ /* 0x000fc8000bf05070 */
[----:B------:R-:W-:-:S13]  /*155a0*/  ISETP.NE.AND.EX P0, PT, RZ, UR5, PT, P0 ;  /* 0x00000005ff007c0c */ /* 0x000fda000bf05300 */
[----:B------:R-:W-:Y:S05]  /*155b0*/  @!P0 BRA `(.L_x_62) ;  /* 0x0000000000188947 */ /* 0x000fea0003800000 */
[----:B------:R-:W4:Y:S01]  /*155c0*/  LDC.64 R4, c[0x0][0x5b0] ;  /* 0x00016c00ff047b82 */ /* 0x000f220000000a00 */
[----:B------:R-:W-:Y:S02]  /*155d0*/  ULDC UR4, c[0x0][0x5c0] ;  /* 0x0001700000047ab9 */ /* 0x000fe40000000800 */
[----:B-1-3--:R-:W-:-:S04]  /*155e0*/  IMAD R2, R18, UR4, RZ ;  /* 0x0000000412027c24 */ /* 0x00afc8000f8e02ff */
[----:B----4-:R-:W-:-:S06]  /*155f0*/  IMAD.WIDE R2, R2, 0x4, R4 ;  /* 0x0000000402027825 */ /* 0x010fcc00078e0204 */
[----:B------:R1:W5:Y:S01]  /*15600*/  LDG.E R2, desc[UR38][R2.64] ;  /* 0x0000002602027981 */ /* 0x000362000c1e1900 */
[----:B------:R-:W-:Y:S05]  /*15610*/  BRA `(.L_x_61) ;  /* 0x0000000000087947 */ /* 0x000fea0003800000 */
.L_x_62:
[----:B------:R-:W-:Y:S02]  /*15620*/  ULDC UR4, c[0x0][0x5a8] ;  /* 0x00016a0000047ab9 */ /* 0x000fe40000000800 */
[----:B-1-3--:R-:W-:-:S07]  /*15630*/  IMAD.U32 R2, RZ, RZ, UR4 ;  /* 0x00000004ff027e24 */ /* 0x00afce000f8e00ff */
.L_x_61:
[----:B------:R-:W-:Y:S01]  /*15640*/  ISETP.GT.U32.AND P0, PT, R158, 0x3e, PT ;  /* 0x0000003e9e00780c */ /* 0x000fe20003f04070 */
[----:B------:R-:W-:Y:S01]  /*15650*/  BSSY B0, `(.L_x_63) ;  /* 0x0000007000007945 */ /* 0x000fe20003800000 */
[----:B------:R-:W-:-:S11]  /*15660*/  PRMT R16, RZ, 0x7610, R16 ;  /* 0x00007610ff107816 */ /* 0x000fd60000000010 */
[----:B------:R-:W-:Y:S05]  /*15670*/  @P0 BRA `(.L_x_64) ;  /* 0x0000000000100947 */ /* 0x000fea0003800000 */
[----:B------:R-:W-:-:S03]  /*15680*/  UMOV UR4, 0xffffffff ;  /* 0xffffffff00047882 */ /* 0x000fc60000000000 */
[----:B------:R-:W-:Y:S05]  /*15690*/  BRA.DIV UR4, `(.L_x_65) ;  /* 0x000000d2044c7947 */ /* 0x000fea000b800000 */
[----:B------:R-:W-:-:S13]  /*156a0*/  ELECT P6, URZ, PT ;  /* 0x00000000003f782f */ /* 0x000fda00038c0000 */
.L_x_363:
[----:B------:R-:W-:-:S07]  /*156b0*/  SEL R16, RZ, 0x1, !P6 ;  /* 0x00000001ff107807 */ /* 0x000fce0007000000 */
.L_x_64:
[----:B------:R-:W-:Y:S05]  /*156c0*/  BSYNC B0 ;  /* 0x0000000000007941 */ /* 0x000fea0003800000 */
.L_x_63:
[----:B-1-3--:R-:W-:-:S04]  /*156d0*/  MOV R3, UR56 ;  /* 0x0000003800037c02 */ /* 0x00afc80008000f00 */
[----:B------:R-:W-:-:S13]  /*156e0*/  ISETP.NE.AND P0, PT, R3, 0x3, PT ;  /* 0x000000030300780c */ /* 0x000fda0003f05270 */
[----:B------:R-:W-:Y:S05]  /*156f0*/  @!P0 BRA `(.L_x_66) ;  /* 0x0000000000048947 */ /* 0x000fea0003800000 */
[----:B------:R-:W-:Y:S01]  /*15700*/  BPT.TRAP 0x1 ;  /* 0x000000040000795c */ /* 0x000fe20000300000 */
.L_x_66:
[----:B------:R-:W-:Y:S02]  /*15710*/  SHF.L.U32 R159, RZ, 0x1f, RZ ;  /* 0x0000001fff9f7819 */ /* 0x000fe400000006ff */
[----:B-----5:R-:W-:Y:S02]  /*15720*/  FSETP.NEU.AND P1, PT, R0, RZ, PT ;  /* 0x000000ff0000720b */ /* 0x020fe40003f2d000 */
[----:B------:R-:W1:Y:S02]  /*15730*/  SYNCS.PHASECHK.TRANS64.TRYWAIT P2, [UR48+0x344a0], R159 ;  /* 0x0344a09fff0075a7 */ /* 0x000e640008040170 */
[----:B-1----:R-:W-:Y:S09]  /*15740*/  @!P2 BRA `(.L_x_67) ;  /* 0x000000d00038a947 */ /* 0x002ff20003800000 */
.L_x_364:
[----:B------:R-:W3:Y:S04]  /*15750*/  LDL.LU R3, [R1] ;  /* 0x0000000001037983 */ /* 0x000ee80000300800 */
[----:B------:R-:W4:Y:S04]  /*15760*/  LDL.LU R7, [R1+0x4] ;  /* 0x0000040001077983 */ /* 0x000f280000300800 */
[----:B------:R-:W5:Y:S01]  /*15770*/  LDL.LU R6, [R1+0x8] ;  /* 0x0000080001067983 */ /* 0x000f620000300800 */
[----:B------:R-:W-:Y:S01]  /*15780*/  IMAD.MOV.U32 R8, RZ, RZ, RZ ;  /* 0x000000ffff087224 */ /* 0x000fe200078e00ff */
[----:B-1----:R-:W-:Y:S01]  /*15790*/  @P1 LEA R4, R157, UR48, 0x1 ;  /* 0x000000309d041c11 */ /* 0x002fe2000f8e08ff */
[----:B------:R-:W-:Y:S05]  /*157a0*/  @P1 WARPSYNC.ALL ;  /* 0x0000000000001948 */ /* 0x000fea0003800000 */
[----:B------:R-:W1:Y:S01]  /*157b0*/  @P1 LDSM.16.MT88.4 R8, [R4+0x30000] ;  /* 0x030000000408183b */ /* 0x000e620000004200 */
[----:B------:R-:W-:Y:S01]  /*157c0*/  BSSY B0, `(.L_x_68) ;  /* 0x000000f000007945 */ /* 0x000fe20003800000 */
[----:B-1----:R-:W-:-:S02]  /*157d0*/  HADD2.F32 R5, -RZ, R8.H0_H0 ;  /* 0x20000008ff057230 */ /* 0x002fc40000004100 */
[----:B---3--:R-:W-:-:S04]  /*157e0*/  FMUL R3, R3, R2 ;  /* 0x0000000203037220 */ /* 0x008fc80000400000 */
[----:B------:R-:W-:Y:S01]  /*157f0*/  FFMA R5, R5, R0, R3 ;  /* 0x0000000005057223 */ /* 0x000fe20000000003 */
[----:B------:R-:W-:Y:S02]  /*15800*/  HADD2.F32 R3, -RZ, R8.H1_H1 ;  /* 0x30000008ff037230 */ /* 0x000fe40000004100 */
[-C--:B----4-:R-:W-:Y:S01]  /*15810*/  FMUL R12, R7, R2.reuse ;  /* 0x00000002070c7220 */ /* 0x090fe20000400000 */
[----:B-----5:R-:W-:-:S03]  /*15820*/  FMUL R13, R6, R2 ;  /* 0x00000002060d7220 */ /* 0x020fc60000400000 */
[----:B------:R-:W-:-:S05]  /*15830*/  FFMA R12, R3, R0, R12 ;  /* 0x00000000030c7223 */ /* 0x000fca000000000c */
[----:B------:R-:W-:Y:S02]  /*15840*/  F2FP.F16.F32.PACK_AB R12, R12, R5 ;  /* 0x000000050c0c723e */ /* 0x000fe400000000ff */
[----:B------:R-:W1:Y:S01]  /*15850*/  @P1 LDSM.16.MT88.4 R4, [R4+0x30800] ;  /* 0x030800000404183b */ /* 0x000e620000004200 */
[----:B------:R-:W-:Y:S05]  /*15860*/  @P1 BRA `(.L_x_69) ;  /* 0x0000000000101947 */ /* 0x000fea0003800000 */
[----:B------:R-:W-:Y:S02]  /*15870*/  MOV R9, RZ ;  /* 0x000000ff00097202 */ /* 0x000fe40000000f00 */
[----:B------:R-:W-:Y:S02]  /*15880*/  CS2R R10, SRZ ;  /* 0x00000000000a7805 */ /* 0x000fe4000001ff00 */
[----:B-1----:R-:W-:Y:S02]  /*15890*/  CS2R R4, SRZ ;  /* 0x0000000000047805 */ /* 0x002fe4000001ff00 */
[----:B------:R-:W-:-:S07]  /*158a0*/  CS2R R6, SRZ ;  /* 0x0000000000067805 */ /* 0x000fce000001ff00 */
.L_x_69:
[----:B------:R-:W-:Y:S05]  /*158b0*/  BSYNC B0 ;  /* 0x0000000000007941 */ /* 0x000fea0003800000 */
.L_x_68:
[----:B------:R-:W3:Y:S04]  /*158c0*/  LDL.LU R164, [R1+0xc] ;  /* 0x00000c0001a47983 */ /* 0x000ee80000300800 */
[----:B------:R-:W4:Y:S04]  /*158d0*/  LDL.LU R18, [R1+0x10] ;  /* 0x0000100001127983 */ /* 0x000f280000300800 */
[----:B------:R-:W5:Y:S04]  /*158e0*/  LDL.LU R17, [R1+0x14] ;  /* 0x0000140001117983 */ /* 0x000f680000300800 */
        /* <DEDUP_REMOVED lines=10> */
[--C-:B------:R-:W-:Y:S01]  /*15990*/  HADD2.F32 R3, -RZ, R9.reuse.H0_H0 ;  /* 0x20000009ff037230 */ /* 0x100fe20000004100 */
[----:B------:R-:W-:Y:S05]  /*159a0*/  WARPSYNC.ALL ;  /* 0x0000000000007948 */ /* 0x000fea0003800000 */
[----:B------:R-:W-:Y:S01]  /*159b0*/  FFMA R14, R3, R0, R13 ;  /* 0x00000000030e7223 */ /* 0x000fe2000000000d */
[----:B------:R-:W-:Y:S01]  /*159c0*/  HADD2.F32 R3, -RZ, R9.H1_H1 ;  /* 0x30000009ff037230 */ /* 0x000fe20000004100 */
[----:B------:R-:W-:Y:S01]  /*159d0*/  PRMT R16, R16, 0x9910, RZ ;  /* 0x0000991010107816 */ /* 0x000fe200000000ff */
[----:B------:R-:W-:Y:S01]  /*159e0*/  BSSY B0, `(.L_x_70) ;  /* 0x000003f000007945 */ /* 0x000fe20003800000 */
[----:B---3--:R-:W-:-:S04]  /*159f0*/  FMUL R13, R164, R2 ;  /* 0x00000002a40d7220 */ /* 0x008fc80000400000 */
[----:B------:R-:W-:Y:S01]  /*15a00*/  FFMA R13, R3, R0, R13 ;  /* 0x00000000030d7223 */ /* 0x000fe2000000000d */
[----:B----4-:R-:W-:-:S04]  /*15a10*/  FMUL R3, R18, R2 ;  /* 0x0000000212037220 */ /* 0x010fc80000400000 */
[----:B------:R-:W-:Y:S01]  /*15a20*/  F2FP.F16.F32.PACK_AB R13, R13, R14 ;  /* 0x0000000e0d0d723e */ /* 0x000fe200000000ff */
[----:B------:R-:W-:-:S05]  /*15a30*/  HADD2.F32 R14, -RZ, R10.H0_H0 ;  /* 0x2000000aff0e7230 */ /* 0x000fca0000004100 */
[----:B------:R-:W-:Y:S01]  /*15a40*/  FFMA R18, R14, R0, R3 ;  /* 0x000000000e127223 */ /* 0x000fe20000000003 */
[----:B------:R-:W-:Y:S02]  /*15a50*/  HADD2.F32 R14, -RZ, R10.H1_H1 ;  /* 0x3000000aff0e7230 */ /* 0x000fe40000004100 */
[----:B-----5:R-:W-:-:S04]  /*15a60*/  FMUL R3, R17, R2 ;  /* 0x0000000211037220 */ /* 0x020fc80000400000 */
[----:B------:R-:W-:Y:S01]  /*15a70*/  FFMA R17, R14, R0, R3 ;  /* 0x000000000e117223 */ /* 0x000fe20000000003 */
[----:B------:R-:W-:Y:S02]  /*15a80*/  HADD2.F32 R14, -RZ, R11.H0_H0 ;  /* 0x2000000bff0e7230 */ /* 0x000fe40000004100 */
[----:B--2---:R-:W-:-:S04]  /*15a90*/  FMUL R3, R15, R2 ;  /* 0x000000020f037220 */ /* 0x004fc80000400000 */
[----:B------:R-:W-:Y:S01]  /*15aa0*/  FFMA R15, R14, R0, R3 ;  /* 0x000000000e0f7223 */ /* 0x000fe20000000003 */
[----:B------:R-:W-:Y:S02]  /*15ab0*/  HADD2.F32 R14, -RZ, R11.H1_H1 ;  /* 0x3000000bff0e7230 */ /* 0x000fe40000004100 */
[----:B------:R-:W-:-:S04]  /*15ac0*/  FMUL R3, R163, R2 ;  /* 0x00000002a3037220 */ /* 0x000fc80000400000 */
[----:B------:R-:W-:Y:S01]  /*15ad0*/  FFMA R3, R14, R0, R3 ;  /* 0x000000000e037223 */ /* 0x000fe20000000003 */
[----:B------:R-:W-:-:S04]  /*15ae0*/  F2FP.F16.F32.PACK_AB R14, R17, R18 ;  /* 0x00000012110e723e */ /* 0x000fc800000000ff */
[----:B------:R-:W-:Y:S02]  /*15af0*/  F2FP.F16.F32.PACK_AB R15, R3, R15 ;  /* 0x0000000f030f723e */ /* 0x000fe400000000ff */
[----:B------:R-:W-:-:S05]  /*15b00*/  LEA R3, R157, UR48, 0x1 ;  /* 0x000000309d037c11 */ /* 0x000fca000f8e08ff */
[----:B------:R1:W-:Y:S02]  /*15b10*/  STSM.16.MT88.4 [R3+0x30000], R12 ;  /* 0x0300000c03007844 */ /* 0x0003e40000004200 */
[--C-:B-1----:R-:W-:Y:S02]  /*15b20*/  HADD2.F32 R13, -RZ, R4.reuse.H1_H1 ;  /* 0x30000004ff0d7230 */ /* 0x102fe40000004100 */
[-C--:B------:R-:W-:Y:S01]  /*15b30*/  FMUL R12, R21, R2.reuse ;  /* 0x00000002150c7220 */ /* 0x080fe20000400000 */
[----:B------:R-:W-:Y:S02]  /*15b40*/  HADD2.F32 R14, -RZ, R4.H0_H0 ;  /* 0x20000004ff0e7230 */ /* 0x000fe40000004100 */
[----:B------:R-:W-:Y:S01]  /*15b50*/  FMUL R15, R154, R2 ;  /* 0x000000029a0f7220 */ /* 0x000fe20000400000 */
[-C--:B------:R-:W-:Y:S01]  /*15b60*/  FFMA R21, R13, R0.reuse, R12 ;  /* 0x000000000d157223 */ /* 0x080fe2000000000c */
[--C-:B------:R-:W-:Y:S02]  /*15b70*/  HADD2.F32 R13, -RZ, R5.reuse.H1_H1 ;  /* 0x30000005ff0d7230 */ /* 0x100fe40000004100 */
[----:B------:R-:W-:Y:S01]  /*15b80*/  FFMA R154, R14, R0, R15 ;  /* 0x000000000e9a7223 */ /* 0x000fe2000000000f */
[----:B------:R-:W-:Y:S01]  /*15b90*/  FMUL R12, R19, R2 ;  /* 0x00000002130c7220 */ /* 0x000fe20000400000 */
[----:B------:R-:W-:-:S02]  /*15ba0*/  HADD2.F32 R14, -RZ, R5.H0_H0 ;  /* 0x20000005ff0e7230 */ /* 0x000fc40000004100 */
[----:B------:R-:W-:Y:S01]  /*15bb0*/  FMUL R15, R20, R2 ;  /* 0x00000002140f7220 */ /* 0x000fe20000400000 */
[-C--:B------:R-:W-:Y:S01]  /*15bc0*/  FFMA R19, R13, R0.reuse, R12 ;  /* 0x000000000d137223 */ /* 0x080fe2000000000c */
[--C-:B------:R-:W-:Y:S02]  /*15bd0*/  HADD2.F32 R13, -RZ, R6.reuse.H1_H1 ;  /* 0x30000006ff0d7230 */ /* 0x100fe40000004100 */
[----:B------:R-:W-:Y:S01]  /*15be0*/  FFMA R20, R14, R0, R15 ;  /* 0x000000000e147223 */ /* 0x000fe2000000000f */
[-C--:B------:R-:W-:Y:S01]  /*15bf0*/  FMUL R12, R161, R2.reuse ;  /* 0x00000002a10c7220 */ /* 0x080fe20000400000 */
[----:B------:R-:W-:Y:S02]  /*15c00*/  HADD2.F32 R14, -RZ, R6.H0_H0 ;  /* 0x20000006ff0e7230 */ /* 0x000fe40000004100 */
[----:B------:R-:W-:Y:S01]  /*15c10*/  FMUL R15, R162, R2 ;  /* 0x00000002a20f7220 */ /* 0x000fe20000400000 */
[----:B------:R-:W-:Y:S01]  /*15c20*/  FFMA R17, R13, R0, R12 ;  /* 0x000000000d117223 */ /* 0x000fe2000000000c */
[----:B------:R-:W-:-:S02]  /*15c30*/  HADD2.F32 R13, -RZ, R7.H0_H0 ;  /* 0x20000007ff0d7230 */ /* 0x000fc40000004100 */
[----:B------:R-:W-:Y:S01]  /*15c40*/  FFMA R18, R14, R0, R15 ;  /* 0x000000000e127223 */ /* 0x000fe2000000000f */
[----:B------:R-:W-:Y:S02]  /*15c50*/  HADD2.F32 R12, -RZ, R7.H1_H1 ;  /* 0x30000007ff0c7230 */ /* 0x000fe40000004100 */
[-C--:B------:R-:W-:Y:S01]  /*15c60*/  FMUL R14, R160, R2.reuse ;  /* 0x00000002a00e7220 */ /* 0x080fe20000400000 */
[----:B------:R-:W-:Y:S01]  /*15c70*/  FMUL R15, R156, R2 ;  /* 0x000000029c0f7220 */ /* 0x000fe20000400000 */
[----:B------:R-:W-:Y:S02]  /*15c80*/  IMAD.MOV.U32 R156, RZ, RZ, R16 ;  /* 0x000000ffff9c7224 */ /* 0x000fe400078e0010 */
[-C--:B------:R-:W-:Y:S01]  /*15c90*/  FFMA R16, R13, R0.reuse, R14 ;  /* 0x000000000d107223 */ /* 0x080fe2000000000e */
[----:B------:R-:W-:Y:S01]  /*15ca0*/  FFMA R15, R12, R0, R15 ;  /* 0x000000000c0f7223 */ /* 0x000fe2000000000f */
[----:B------:R-:W-:Y:S02]  /*15cb0*/  F2FP.F16.F32.PACK_AB R12, R21, R154 ;  /* 0x0000009a150c723e */ /* 0x000fe400000000ff */
[----:B------:R-:W-:-:S02]  /*15cc0*/  F2FP.F16.F32.PACK_AB R13, R19, R20 ;  /* 0x00000014130d723e */ /* 0x000fc400000000ff */
[----:B------:R-:W-:Y:S02]  /*15cd0*/  F2FP.F16.F32.PACK_AB R14, R17, R18 ;  /* 0x00000012110e723e */ /* 0x000fe400000000ff */
[----:B------:R-:W-:Y:S02]  /*15ce0*/  F2FP.F16.F32.PACK_AB R15, R15, R16 ;  /* 0x000000100f0f723e */ /* 0x000fe400000000ff */
[----:B------:R-:W-:-:S03]  /*15cf0*/  ISETP.NE.AND P2, PT, R156, RZ, PT ;  /* 0x000000ff9c00720c */ /* 0x000fc60003f45270 */
[----:B------:R1:W-:Y:S01]  /*15d00*/  STSM.16.MT88.4 [R3+0x30800], R12 ;  /* 0x0308000c03007844 */ /* 0x0003e20000004200 */
[----:B------:R-:W-:Y:S01]  /*15d10*/  @!PT LDS RZ, [RZ] ;  /* 0x00000000fffff984 */ /* 0x000fe20000000800 */
[----:B------:R-:W-:Y:S01]  /*15d20*/  @!PT LDS RZ, [RZ] ;  /* 0x00000000fffff984 */ /* 0x000fe20000000800 */
[----:B------:R-:W-:Y:S01]  /*15d30*/  @!PT LDS RZ, [RZ] ;  /* 0x00000000fffff984 */ /* 0x000fe20000000800 */
[----:B------:R-:W-:Y:S01]  /*15d40*/  @!PT LDS RZ, [RZ] ;  /* 0x00000000fffff984 */ /* 0x000fe20000000800 */
[----:B------:R2:W-:Y:S06]  /*15d50*/  MEMBAR.ALL.CTA ;  /* 0x0000000000007992 */ /* 0x0005ec0000008000 */
[----:B--2---:R-:W2:Y:S02]  /*15d60*/  FENCE.VIEW.ASYNC.S ;  /* 0x00000000000073c6 */ /* 0x004ea40000000000 */
[----:B--2---:R-:W-:Y:S06]  /*15d70*/  BAR.SYNC.DEFER_BLOCKING 0x1, 0x80 ;  /* 0x0042000000007b1d */ /* 0x004fec0000010000 */
[----:B------:R-:W-:Y:S05]  /*15d80*/  @!P2 BRA `(.L_x_71) ;  /* 0x000000000010a947 */ /* 0x000fea0003800000 */
[----:B------:R-:W-:-:S09]  /*15d90*/  UIADD3 UR44, UR48, 0x30000, URZ ;  /* 0x00030000302c7890 */ /* 0x000fd2000fffe03f */
[----:B------:R2:W-:Y:S01]  /*15da0*/  UTMASTG.2D [UR44], [UR36] ;  /* 0x0000002c240073b5 */ /* 0x0005e20008008000 */
[----:B------:R0:W-:Y:S01]  /*15db0*/  UTMACMDFLUSH ;  /* 0x00000000000079b7 */ /* 0x0001e20000000000 */
[----:B--2---:R-:W-:-:S04]  /*15dc0*/  DEPBAR.LE SB0, 0x1 ;  /* 0x000080400000791a */ /* 0x004fc80000000000 */
.L_x_71:
[----:B------:R-:W-:Y:S05]  /*15dd0*/  BSYNC B0 ;  /* 0x0000000000007941 */ /* 0x000fea0003800000 */
.L_x_70:
[----:B------:R-:W-:Y:S06]  /*15de0*/  BAR.SYNC.DEFER_BLOCKING 0x1, 0x80 ;  /* 0x0042000000007b1d */ /* 0x000fec0000010000 */
[----:B------:R-:W-:Y:S05]  /*15df0*/  @!P0 BRA `(.L_x_72) ;  /* 0x0000000000048947 */ /* 0x000fea0003800000 */
[----:B------:R-:W-:Y:S01]  /*15e00*/  BPT.TRAP 0x1 ;  /* 0x000000040000795c */ /* 0x000fe20000300000 */
.L_x_72:
[----:B------:R-:W2:Y:S02]  /*15e10*/  SYNCS.PHASECHK.TRANS64.TRYWAIT P3, [UR48+0x344a8], R159 ;  /* 0x0344a89fff0075a7 */ /* 0x000ea40008060170 */
[----:B--2---:R-:W-:Y:S05]  /*15e20*/  @!P3 BRA `(.L_x_73) ;  /* 0x000000c80098b947 */ /* 0x004fea0003800000 */
.L_x_365:
[----:B------:R-:W-:Y:S05]  /*15e30*/  @P1 WARPSYNC.ALL ;  /* 0x0000000000001948 */ /* 0x000fea0003800000 */
[----:B------:R-:W2:Y:S01]  /*15e40*/  @P1 LDSM.16.MT88.4 R8, [R3+0x31000] ;  /* 0x031000000308183b */ /* 0x000ea20000004200 */
[-C--:B------:R-:W-:Y:S01]  /*15e50*/  FMUL R28, R28, R2.reuse ;  /* 0x000000021c1c7220 */ /* 0x080fe20000400000 */
[-C--:B------:R-:W-:Y:S01]  /*15e60*/  FMUL R29, R29, R2.reuse ;  /* 0x000000021d1d7220 */ /* 0x080fe20000400000 */
[-C--:B------:R-:W-:Y:S01]  /*15e70*/  FMUL R24, R24, R2.reuse ;  /* 0x0000000218187220 */ /* 0x080fe20000400000 */
[----:B------:R-:W3:Y:S01]  /*15e80*/  @P1 LDSM.16.MT88.4 R4, [R3+0x31800] ;  /* 0x031800000304183b */ /* 0x000ee20000004200 */
[-C--:B------:R-:W-:Y:S01]  /*15e90*/  FMUL R26, R26, R2.reuse ;  /* 0x000000021a1a7220 */ /* 0x080fe20000400000 */
[-C--:B------:R-:W-:Y:S01]  /*15ea0*/  FMUL R30, R30, R2.reuse ;  /* 0x000000021e1e7220 */ /* 0x080fe20000400000 */
[-C--:B------:R-:W-:Y:S01]  /*15eb0*/  FMUL R25, R25, R2.reuse ;  /* 0x0000000219197220 */ /* 0x080fe20000400000 */
[-C--:B------:R-:W-:Y:S01]  /*15ec0*/  FMUL R27, R27, R2.reuse ;  /* 0x000000021b1b7220 */ /* 0x080fe20000400000 */
[-C--:B-1----:R-:W-:Y:S01]  /*15ed0*/  FMUL R15, R31, R2.reuse ;  /* 0x000000021f0f7220 */ /* 0x082fe20000400000 */
[----:B------:R-:W-:Y:S05]  /*15ee0*/  WARPSYNC.ALL ;  /* 0x0000000000007948 */ /* 0x000fea0003800000 */
[-C--:B------:R-:W-:Y:S01]  /*15ef0*/  FMUL R32, R32, R2.reuse ;  /* 0x0000000220207220 */ /* 0x080fe20000400000 */
[-C--:B------:R-:W-:Y:S01]  /*15f00*/  FMUL R33, R33, R2.reuse ;  /* 0x0000000221217220 */ /* 0x080fe20000400000 */
[-C--:B------:R-:W-:Y:S01]  /*15f10*/  FMUL R34, R34, R2.reuse ;  /* 0x0000000222227220 */ /* 0x080fe20000400000 */
[-C--:B------:R-:W-:Y:S01]  /*15f20*/  FMUL R35, R35, R2.reuse ;  /* 0x0000000223237220 */ /* 0x080fe20000400000 */
[-C--:B------:R-:W-:Y:S01]  /*15f30*/  FMUL R36, R36, R2.reuse ;  /* 0x0000000224247220 */ /* 0x080fe20000400000 */
[-C--:B------:R-:W-:Y:S01]  /*15f40*/  FMUL R37, R37, R2.reuse ;  /* 0x0000000225257220 */ /* 0x080fe20000400000 */
[-C--:B------:R-:W-:Y:S01]  /*15f50*/  FMUL R38, R38, R2.reuse ;  /* 0x0000000226267220 */ /* 0x080fe20000400000 */
[----:B------:R-:W-:Y:S01]  /*15f60*/  FMUL R39, R39, R2 ;  /* 0x0000000227277220 */ /* 0x000fe20000400000 */
[----:B------:R-:W-:Y:S01]  /*15f70*/  BSSY B0, `(.L_x_74) ;  /* 0x0000039000007945 */ /* 0x000fe20003800000 */
[----:B--2---:R-:W-:-:S02]  /*15f80*/  HADD2.F32 R14, -RZ, R10.H0_H0 ;  /* 0x2000000aff0e7230 */ /* 0x004fc40000004100 */
[----:B------:R-:W-:Y:S02]  /*15f90*/  HADD2.F32 R12, -RZ, R8.H0_H0 ;  /* 0x20000008ff0c7230 */ /* 0x000fe40000004100 */
[--C-:B------:R-:W-:Y:S02]  /*15fa0*/  HADD2.F32 R13, -RZ, R9.reuse.H0_H0 ;  /* 0x20000009ff0d7230 */ /* 0x100fe40000004100 */
[-C--:B------:R-:W-:Y:S01]  /*15fb0*/  FFMA R28, R14, R0.reuse, R28 ;  /* 0x000000000e1c7223 */ /* 0x080fe2000000001c */
[----:B------:R-:W-:Y:S02]  /*15fc0*/  HADD2.F32 R14, -RZ, R10.H1_H1 ;  /* 0x3000000aff0e7230 */ /* 0x000fe40000004100 */
[-C--:B------:R-:W-:Y:S01]  /*15fd0*/  FFMA R24, R12, R0.reuse, R24 ;  /* 0x000000000c187223 */ /* 0x080fe20000000018 */
[----:B------:R-:W-:Y:S02]  /*15fe0*/  HADD2.F32 R12, -RZ, R8.H1_H1 ;  /* 0x30000008ff0c7230 */ /* 0x000fe40000004100 */
[----:B------:R-:W-:Y:S01]  /*15ff0*/  FFMA R26, R13, R0, R26 ;  /* 0x000000000d1a7223 */ /* 0x000fe2000000001a */
[----:B------:R-:W-:-:S02]  /*16000*/  HADD2.F32 R13, -RZ, R9.H1_H1 ;  /* 0x30000009ff0d7230 */ /* 0x000fc40000004100 */
[-C--:B------:R-:W-:Y:S01]  /*16010*/  FFMA R29, R14, R0.reuse, R29 ;  /* 0x000000000e1d7223 */ /* 0x080fe2000000001d */
[--C-:B------:R-:W-:Y:S02]  /*16020*/  HADD2.F32 R14, -RZ, R11.reuse.H0_H0 ;  /* 0x2000000bff0e7230 */ /* 0x100fe40000004100 */
[-C--:B------:R-:W-:Y:S01]  /*16030*/  FFMA R12, R12, R0.reuse, R25 ;  /* 0x000000000c0c7223 */ /* 0x080fe20000000019 */
[-C--:B------:R-:W-:Y:S02]  /*16040*/  FFMA R13, R13, R0.reuse, R27 ;  /* 0x000000000d0d7223 */ /* 0x080fe4000000001b */
[----:B------:R-:W-:Y:S01]  /*16050*/  FFMA R30, R14, R0, R30 ;  /* 0x000000000e1e7223 */ /* 0x000fe2000000001e */
[----:B------:R-:W-:Y:S01]  /*16060*/  HADD2.F32 R14, -RZ, R11.H1_H1 ;  /* 0x3000000bff0e7230 */ /* 0x000fe20000004100 */
[----:B------:R-:W-:Y:S02]  /*16070*/  F2FP.F16.F32.PACK_AB R12, R12, R24 ;  /* 0x000000180c0c723e */ /* 0x000fe400000000ff */
[----:B------:R-:W-:-:S02]  /*16080*/  F2FP.F16.F32.PACK_AB R13, R13, R26 ;  /* 0x0000001a0d0d723e */ /* 0x000fc400000000ff */
[----:B------:R-:W-:Y:S01]  /*16090*/  FFMA R15, R14, R0, R15 ;  /* 0x000000000e0f7223 */ /* 0x000fe2000000000f */
[----:B------:R-:W-:-:S04]  /*160a0*/  F2FP.F16.F32.PACK_AB R14, R29, R28 ;  /* 0x0000001c1d0e723e */ /* 0x000fc800000000ff */
[----:B------:R-:W-:-:S05]  /*160b0*/  F2FP.F16.F32.PACK_AB R15, R15, R30 ;  /* 0x0000001e0f0f723e */ /* 0x000fca00000000ff */
[----:B------:R3:W-:Y:S02]  /*160c0*/  STSM.16.MT88.4 [R3+0x31000], R12 ;  /* 0x0310000c03007844 */ /* 0x0007e40000004200 */
[--C-:B---3--:R-:W-:Y:S02]  /*160d0*/  HADD2.F32 R13, -RZ, R4.reuse.H0_H0 ;  /* 0x20000004ff0d7230 */ /* 0x108fe40000004100 */
[----:B------:R-:W-:-:S03]  /*160e0*/  HADD2.F32 R12, -RZ, R4.H1_H1 ;  /* 0x30000004ff0c7230 */ /* 0x000fc60000004100 */
[-C--:B------:R-:W-:Y:S01]  /*160f0*/  FFMA R32, R13, R0.reuse, R32 ;  /* 0x000000000d207223 */ /* 0x080fe20000000020 */
[--C-:B------:R-:W-:Y:S02]  /*16100*/  HADD2.F32 R13, -RZ, R5.reuse.H0_H0 ;  /* 0x20000005ff0d7230 */ /* 0x100fe40000004100 */
[-C--:B------:R-:W-:Y:S01]  /*16110*/  FFMA R33, R12, R0.reuse, R33 ;  /* 0x000000000c217223 */ /* 0x080fe20000000021 */
[----:B------:R-:W-:Y:S02]  /*16120*/  HADD2.F32 R12, -RZ, R5.H1_H1 ;  /* 0x30000005ff0c7230 */ /* 0x000fe40000004100 */
[-C--:B------:R-:W-:Y:S01]  /*16130*/  FFMA R34, R13, R0.reuse, R34 ;  /* 0x000000000d227223 */ /* 0x080fe20000000022 */
[--C-:B------:R-:W-:Y:S02]  /*16140*/  HADD2.F32 R13, -RZ, R6.reuse.H0_H0 ;  /* 0x20000006ff0d7230 */ /* 0x100fe40000004100 */
[----:B------:R-:W-:Y:S01]  /*16150*/  FFMA R35, R12, R0, R35 ;  /* 0x000000000c237223 */ /* 0x000fe20000000023 */
[----:B------:R-:W-:-:S02]  /*16160*/  HADD2.F32 R12, -RZ, R6.H1_H1 ;  /* 0x30000006ff0c7230 */ /* 0x000fc40000004100 */
[-C--:B------:R-:W-:Y:S01]  /*16170*/  FFMA R36, R13, R0.reuse, R36 ;  /* 0x000000000d247223 */ /* 0x080fe20000000024 */
[--C-:B------:R-:W-:Y:S02]  /*16180*/  HADD2.F32 R13, -RZ, R7.reuse.H0_H0 ;  /* 0x20000007ff0d7230 */ /* 0x100fe40000004100 */
[-C--:B------:R-:W-:Y:S01]  /*16190*/  FFMA R14, R12, R0.reuse, R37 ;  /* 0x000000000c0e7223 */ /* 0x080fe20000000025 */
[----:B------:R-:W-:Y:S02]  /*161a0*/  HADD2.F32 R12, -RZ, R7.H1_H1 ;  /* 0x30000007ff0c7230 */ /* 0x000fe40000004100 */
[----:B------:R-:W-:Y:S01]  /*161b0*/  FFMA R38, R13, R0, R38 ;  /* 0x000000000d267223 */ /* 0x000fe20000000026 */
[----:B------:R-:W-:Y:S02]  /*161c0*/  F2FP.F16.F32.PACK_AB R13, R35, R34 ;  /* 0x00000022230d723e */ /* 0x000fe400000000ff */
[----:B------:R-:W-:Y:S01]  /*161d0*/  FFMA R15, R12, R0, R39 ;  /* 0x000000000c0f7223 */ /* 0x000fe20000000027 */
[----:B------:R-:W-:-:S02]  /*161e0*/  F2FP.F16.F32.PACK_AB R12, R33, R32 ;  /* 0x00000020210c723e */ /* 0x000fc400000000ff */
[----:B------:R-:W-:Y:S02]  /*161f0*/  F2FP.F16.F32.PACK_AB R14, R14, R36 ;  /* 0x000000240e0e723e */ /* 0x000fe400000000ff */
[----:B------:R-:W-:-:S05]  /*16200*/  F2FP.F16.F32.PACK_AB R15, R15, R38 ;  /* 0x000000260f0f723e */ /* 0x000fca00000000ff */
        /* <DEDUP_REMOVED lines=9> */
[----:B------:R-:W-:Y:S02]  /*162a0*/  UIADD3 UR5, UR45, 0x40, URZ ;  /* 0x000000402d057890 */ /* 0x000fe4000fffe03f */
[----:B------:R-:W-:Y:S01]  /*162b0*/  UIADD3 UR4, UR48, 0x31000, URZ ;  /* 0x0003100030047890 */ /* 0x000fe2000fffe03f */
[----:B------:R-:W-:-:S08]  /*162c0*/  UMOV UR6, UR46 ;  /* 0x0000002e00067c82 */ /* 0x000fd00008000000 */
[----:B------:R2:W-:Y:S01]  /*162d0*/  UTMASTG.2D [UR4], [UR36] ;  /* 0x00000004240073b5 */ /* 0x0005e20008008000 */
[----:B------:R0:W-:Y:S01]  /*162e0*/  UTMACMDFLUSH ;  /* 0x00000000000079b7 */ /* 0x0001e20000000000 */
[----:B--2---:R-:W-:-:S04]  /*162f0*/  DEPBAR.LE SB0, 0x1 ;  /* 0x000080400000791a */ /* 0x004fc80000000000 */
.L_x_75:
[----:B------:R-:W-:Y:S05]  /*16300*/  BSYNC B0 ;  /* 0x0000000000007941 */ /* 0x000fea0003800000 */
.L_x_74:
[----:B------:R-:W-:Y:S06]  /*16310*/  BAR.SYNC.DEFER_BLOCKING 0x1, 0x80 ;  /* 0x0042000000007b1d */ /* 0x000fec0000010000 */
[----:B------:R-:W-:Y:S05]  /*16320*/  @!P0 BRA `(.L_x_76) ;  /* 0x0000000000048947 */ /* 0x000fea0003800000 */
[----:B------:R-:W-:Y:S01]  /*16330*/  BPT.TRAP 0x1 ;  /* 0x000000040000795c */ /* 0x000fe20000300000 */
.L_x_76:
[----:B------:R-:W-:-:S04]  /*16340*/  UIADD3 UR7, UR48, 0x344c0, URZ ;  /* 0x000344c030077890 */ /* 0x000fc8000fffe03f */
[----:B------:R-:W-:-:S09]  /*16350*/  UPRMT UR7, UR58, 0x654, UR7 ;  /* 0x000006543a077896 */ /* 0x000fd20008000007 */
[----:B------:R-:W-:Y:S01]  /*16360*/  SYNCS.ARRIVE.TRANS64.RED.A1T0 RZ, [UR7], RZ ;  /* 0x000000ffffff79a7 */ /* 0x000fe20008100407 */
[----:B------:R-:W-:Y:S05]  /*16370*/  @!P0 BRA `(.L_x_77) ;  /* 0x0000000000048947 */ /* 0x000fea0003800000 */
[----:B------:R-:W-:Y:S01]  /*16380*/  BPT.TRAP 0x1 ;  /* 0x000000040000795c */ /* 0x000fe20000300000 */
.L_x_77:
[----:B------:R-:W2:Y:S02]  /*16390*/  SYNCS.PHASECHK.TRANS64.TRYWAIT P3, [UR48+0x344b0], R159 ;  /* 0x0344b09fff0075a7 */ /* 0x000ea40008060170 */
[----:B--2---:R-:W-:Y:S05]  /*163a0*/  @!P3 BRA `(.L_x_78) ;  /* 0x000000c40050b947 */ /* 0x004fea0003800000 */
.L_x_366:
[----:B-1----:R-:W2:Y:S04]  /*163b0*/  LDL.LU R12, [R1+0x40] ;  /* 0x00004000010c7983 */ /* 0x002ea80000300800 */
[----:B------:R-:W3:Y:S04]  /*163c0*/  LDL.LU R31, [R1+0x44] ;  /* 0x00004400011f7983 */ /* 0x000ee80000300800 */
[----:B------:R-:W4:Y:S04]  /*163d0*/  LDL.LU R15, [R1+0x48] ;  /* 0x00004800010f7983 */ /* 0x000f280000300800 */
[----:B------:R-:W5:Y:S04]  /*163e0*/  LDL.LU R30, [R1+0x4c] ;  /* 0x00004c00011e7983 */ /* 0x000f680000300800 */
        /* <DEDUP_REMOVED lines=11> */
[----:B------:R-:W5:Y:S01]  /*164a0*/  LDL.LU R24, [R1+0x7c] ;  /* 0x00007c0001187983 */ /* 0x000f620000300800 */
[----:B------:R-:W-:Y:S05]  /*164b0*/  @P1 WARPSYNC.ALL ;  /* 0x0000000000001948 */ /* 0x000fea0003800000 */
[----:B------:R-:W1:Y:S04]  /*164c0*/  @P1 LDSM.16.MT88.4 R8, [R3+0x32000] ;  /* 0x032000000308183b */ /* 0x000e680000004200 */
[----:B------:R-:W5:Y:S01]  /*164d0*/  @P1 LDSM.16.MT88.4 R4, [R3+0x32800] ;  /* 0x032800000304183b */ /* 0x000f620000004200 */
[----:B------:R-:W-:Y:S05]  /*164e0*/  WARPSYNC.ALL ;  /* 0x0000000000007948 */ /* 0x000fea0003800000 */
[----:B------:R-:W-:Y:S01]  /*164f0*/  BSSY B0, `(.L_x_79) ;  /* 0x0000049000007945 */ /* 0x000fe20003800000 */
[----:B--2---:R-:W-:Y:S01]  /*16500*/  FMUL R13, R12, R2 ;  /* 0x000000020c0d7220 */ /* 0x004fe20000400000 */
[----:B-1----:R-:W-:-:S05]  /*16510*/  HADD2.F32 R12, -RZ, R8.H0_H0 ;  /* 0x20000008ff0c7230 */ /* 0x002fca0000004100 */
[----:B------:R-:W-:Y:S01]  /*16520*/  FFMA R14, R12, R0, R13 ;  /* 0x000000000c0e7223 */ /* 0x000fe2000000000d */
[----:B------:R-:W-:Y:S02]  /*16530*/  HADD2.F32 R12, -RZ, R8.H1_H1 ;  /* 0x30000008ff0c7230 */ /* 0x000fe40000004100 */
[----:B---3--:R-:W-:-:S04]  /*16540*/  FMUL R13, R31, R2 ;  /* 0x000000021f0d7220 */ /* 0x008fc80000400000 */
[----:B------:R-:W-:Y:S01]  /*16550*/  FFMA R12, R12, R0, R13 ;  /* 0x000000000c0c7223 */ /* 0x000fe2000000000d */
[----:B------:R-:W-:-:S04]  /*16560*/  HADD2.F32 R13, -RZ, R9.H0_H0 ;  /* 0x20000009ff0d7230 */ /* 0x000fc80000004100 */
[----:B------:R-:W-:Y:S01]  /*16570*/  F2FP.F16.F32.PACK_AB R12, R12, R14 ;  /* 0x0000000e0c0c723e */ /* 0x000fe200000000ff */
[----:B----4-:R-:W-:-:S04]  /*16580*/  FMUL R14, R15, R2 ;  /* 0x000000020f0e7220 */ /* 0x010fc80000400000 */
[----:B------:R-:W-:Y:S01]  /*16590*/  FFMA R15, R13, R0, R14 ;  /* 0x000000000d0f7223 */ /* 0x000fe2000000000e */
[----:B------:R-:W-:Y:S02]  /*165a0*/  HADD2.F32 R13, -RZ, R9.H1_H1 ;  /* 0x30000009ff0d7230 */ /* 0x000fe40000004100 */
[----:B-----5:R-:W-:-:S04]  /*165b0*/  FMUL R14, R30, R2 ;  /* 0x000000021e0e7220 */ /* 0x020fc80000400000 */
[----:B------:R-:W-:Y:S01]  /*165c0*/  FFMA R13, R13, R0, R14 ;  /* 0x000000000d0d7223 */ /* 0x000fe2000000000e */
[----:B------:R-:W-:-:S04]  /*165d0*/  HADD2.F32 R14, -RZ, R10.H0_H0 ;  /* 0x2000000aff0e7230 */ /* 0x000fc80000004100 */
[----:B------:R-:W-:Y:S01]  /*165e0*/  F2FP.F16.F32.PACK_AB R13, R13, R15 ;  /* 0x0000000f0d0d723e */ /* 0x000fe200000000ff */
[----:B------:R-:W-:-:S04]  /*165f0*/  FMUL R15, R18, R2 ;  /* 0x00000002120f7220 */ /* 0x000fc80000400000 */
[----:B------:R-:W-:Y:S01]  /*16600*/  FFMA R18, R14, R0, R15 ;  /* 0x000000000e127223 */ /* 0x000fe2000000000f */
[----:B------:R-:W-:Y:S02]  /*16610*/  HADD2.F32 R14, -RZ, R10.H1_H1 ;  /* 0x3000000aff0e7230 */ /* 0x000fe40000004100 */
[----:B------:R-:W-:-:S04]  /*16620*/  FMUL R15, R17, R2 ;  /* 0x00000002110f7220 */ /* 0x000fc80000400000 */
[----:B------:R-:W-:Y:S01]  /*16630*/  FFMA R17, R14, R0, R15 ;  /* 0x000000000e117223 */ /* 0x000fe2000000000f */
[----:B------:R-:W-:Y:S02]  /*16640*/  HADD2.F32 R14, -RZ, R11.H0_H0 ;  /* 0x2000000bff0e7230 */ /* 0x000fe40000004100 */
[----:B------:R-:W-:-:S04]  /*16650*/  FMUL R15, R16, R2 ;  /* 0x00000002100f7220 */ /* 0x000fc80000400000 */
[----:B------:R-:W-:Y:S01]  /*16660*/  FFMA R16, R14, R0, R15 ;  /* 0x000000000e107223 */ /* 0x000fe2000000000f */
[----:B------:R-:W-:Y:S02]  /*16670*/  HADD2.F32 R14, -RZ, R11.H1_H1 ;  /* 0x3000000bff0e7230 */ /* 0x000fe40000004100 */
[----:B------:R-:W-:-:S04]  /*16680*/  FMUL R15, R29, R2 ;  /* 0x000000021d0f7220 */ /* 0x000fc80000400000 */
[----:B------:R-:W-:Y:S01]  /*16690*/  FFMA R15, R14, R0, R15 ;  /* 0x000000000e0f7223 */ /* 0x000fe2000000000f */
[----:B------:R-:W-:-:S04]  /*166a0*/  F2FP.F16.F32.PACK_AB R14, R17, R18 ;  /* 0x00000012110e723e */ /* 0x000fc800000000ff */
[----:B------:R-:W-:Y:S01]  /*166b0*/  F2FP.F16.F32.PACK_AB R15, R15, R16 ;  /* 0x000000100f0f723e */ /* 0x000fe200000000ff */
[----:B------:R-:W-:-:S04]  /*166c0*/  FMUL R16, R24, R2 ;  /* 0x0000000218107220 */ /* 0x000fc80000400000 */
[----:B------:R1:W-:Y:S02]  /*166d0*/  STSM.16.MT88.4 [R3+0x32000], R12 ;  /* 0x0320000c03007844 */ /* 0x0003e40000004200 */
[--C-:B-1----:R-:W-:Y:S02]  /*166e0*/  HADD2.F32 R13, -RZ, R4.reuse.H0_H0 ;  /* 0x20000004ff0d7230 */ /* 0x102fe40000004100 */
[-C--:B------:R-:W-:Y:S01]  /*166f0*/  FMUL R15, R21, R2.reuse ;  /* 0x00000002150f7220 */ /* 0x080fe20000400000 */
[----:B------:R-:W-:Y:S02]  /*16700*/  HADD2.F32 R12, -RZ, R4.H1_H1 ;  /* 0x30000004ff0c7230 */ /* 0x000fe40000004100 */
[----:B------:R-:W-:Y:S01]  /*16710*/  FMUL R14, R20, R2 ;  /* 0x00000002140e7220 */ /* 0x000fe20000400000 */
[-C--:B------:R-:W-:Y:S01]  /*16720*/  FFMA R21, R13, R0.reuse, R15 ;  /* 0x000000000d157223 */ /* 0x080fe2000000000f */
[--C-:B------:R-:W-:Y:S02]  /*16730*/  HADD2.F32 R13, -RZ, R5.reuse.H0_H0 ;  /* 0x20000005ff0d7230 */ /* 0x100fe40000004100 */
[----:B------:R-:W-:Y:S01]  /*16740*/  FFMA R20, R12, R0, R14 ;  /* 0x000000000c147223 */ /* 0x000fe2000000000e */
[----:B------:R-:W-:-:S02]  /*16750*/  HADD2.F32 R12, -RZ, R5.H1_H1 ;  /* 0x30000005ff0c7230 */ /* 0x000fc40000004100 */
[-C--:B------:R-:W-:Y:S01]  /*16760*/  FMUL R15, R28, R2.reuse ;  /* 0x000000021c0f7220 */ /* 0x080fe20000400000 */
[----:B------:R-:W-:-:S03]  /*16770*/  FMUL R14, R19, R2 ;  /* 0x00000002130e7220 */ /* 0x000fc60000400000 */
[-C--:B------:R-:W-:Y:S01]  /*16780*/  FFMA R19, R13, R0.reuse, R15 ;  /* 0x000000000d137223 */ /* 0x080fe2000000000f */
[----:B------:R-:W-:Y:S01]  /*16790*/  FFMA R18, R12, R0, R14 ;  /* 0x000000000c127223 */ /* 0x000fe2000000000e */
[--C-:B------:R-:W-:Y:S02]  /*167a0*/  HADD2.F32 R12, -RZ, R6.reuse.H0_H0 ;  /* 0x20000006ff0c7230 */ /* 0x100fe40000004100 */
[-C--:B------:R-:W-:Y:S01]  /*167b0*/  FMUL R15, R27, R2.reuse ;  /* 0x000000021b0f7220 */ /* 0x080fe20000400000 */
[----:B------:R-:W-:Y:S02]  /*167c0*/  HADD2.F32 R13, -RZ, R6.H1_H1 ;  /* 0x30000006ff0d7230 */ /* 0x000fe40000004100 */
[----:B------:R-:W-:Y:S01]  /*167d0*/  FMUL R14, R26, R2 ;  /* 0x000000021a0e7220 */ /* 0x000fe20000400000 */
[-C--:B------:R-:W-:Y:S01]  /*167e0*/  FFMA R17, R12, R0.reuse, R15 ;  /* 0x000000000c117223 */ /* 0x080fe2000000000f */
[--C-:B------:R-:W-:Y:S02]  /*167f0*/  HADD2.F32 R12, -RZ, R7.reuse.H1_H1 ;  /* 0x30000007ff0c7230 */ /* 0x100fe40000004100 */
[----:B------:R-:W-:Y:S01]  /*16800*/  FFMA R14, R13, R0, R14 ;  /* 0x000000000d0e7223 */ /* 0x000fe2000000000e */
[----:B------:R-:W-:-:S02]  /*16810*/  HADD2.F32 R13, -RZ, R7.H0_H0 ;  /* 0x20000007ff0d7230 */ /* 0x000fc40000004100 */
[----:B------:R-:W-:Y:S01]  /*16820*/  FMUL R15, R25, R2 ;  /* 0x00000002190f7220 */ /* 0x000fe20000400000 */
[-C--:B------:R-:W-:Y:S01]  /*16830*/  FFMA R16, R12, R0.reuse, R16 ;  /* 0x000000000c107223 */ /* 0x080fe20000000010 */
[----:B------:R-:W-:Y:S02]  /*16840*/  F2FP.F16.F32.PACK_AB R12, R20, R21 ;  /* 0x00000015140c723e */ /* 0x000fe400000000ff */
[----:B------:R-:W-:Y:S01]  /*16850*/  FFMA R15, R13, R0, R15 ;  /* 0x000000000d0f7223 */ /* 0x000fe2000000000f */
[----:B------:R-:W-:Y:S02]  /*16860*/  F2FP.F16.F32.PACK_AB R13, R18, R19 ;  /* 0x00000013120d723e */ /* 0x000fe400000000ff */
        /* <DEDUP_REMOVED lines=17> */
.L_x_80:
[----:B------:R-:W-:Y:S05]  /*16980*/  BSYNC B0 ;  /* 0x0000000000007941 */ /* 0x000fea0003800000 */
.L_x_79:
[----:B------:R-:W-:Y:S06]  /*16990*/  BAR.SYNC.DEFER_BLOCKING 0x1, 0x80 ;  /* 0x0042000000007b1d */ /* 0x000fec0000010000 */
[----:B------:R-:W-:Y:S05]  /*169a0*/  @!P0 BRA `(.L_x_81) ;  /* 0x0000000000048947 */ /* 0x000fea0003800000 */
[----:B------:R-:W-:Y:S01]  /*169b0*/  BPT.TRAP 0x1 ;  /* 0x000000040000795c */ /* 0x000fe20000300000 */
.L_x_81:
[----:B------:R-:W-:-:S04]  /*169c0*/  UIADD3 UR8, UR48, 0x344c8, URZ ;  /* 0x000344c830087890 */ /* 0x000fc8000fffe03f */
[----:B------:R-:W-:-:S09]  /*169d0*/  UPRMT UR8, UR58, 0x654, UR8 ;  /* 0x000006543a087896 */ /* 0x000fd20008000008 */
[----:B------:R-:W-:Y:S01]  /*169e0*/  SYNCS.ARRIVE.TRANS64.RED.A1T0 RZ, [UR8], RZ ;  /* 0x000000ffffff79a7 */ /* 0x000fe20008100408 */
[----:B------:R-:W-:Y:S05]  /*169f0*/  @!P0 BRA `(.L_x_82) ;  /* 0x0000000000048947 */ /* 0x000fea0003800000 */
[----:B------:R-:W-:Y:S01]  /*16a00*/  BPT.TRAP 0x1 ;  /* 0x000000040000795c */ /* 0x000fe20000300000 */
.L_x_82:
[----:B------:R-:W2:Y:S02]  /*16a10*/  SYNCS.PHASECHK.TRANS64.TRYWAIT P3, [UR48+0x344b8], R159 ;  /* 0x0344b89fff0075a7 */ /* 0x000ea40008060170 */
[----:B--2---:R-:W-:Y:S05]  /*16a20*/  @!P3 BRA `(.L_x_83) ;  /* 0x000000bc00c8b947 */ /* 0x004fea0003800000 */
.L_x_367:
[----:B------:R-:W-:Y:S05]  /*16a30*/  @P1 WARPSYNC.ALL ;  /* 0x0000000000001948 */ /* 0x000fea0003800000 */
[----:B------:R-:W2:Y:S01]  /*16a40*/  @P1 LDSM.16.MT88.4 R8, [R3+0x33000] ;  /* 0x033000000308183b */ /* 0x000ea20000004200 */
[-C--:B------:R-:W-:Y:S01]  /*16a50*/  FMUL R41, R41, R2.reuse ;  /* 0x0000000229297220 */ /* 0x080fe20000400000 */
[-C--:B-1----:R-:W-:Y:S01]  /*16a60*/  FMUL R13, R40, R2.reuse ;  /* 0x00000002280d7220 */ /* 0x082fe20000400000 */
[-C--:B------:R-:W-:Y:S01]  /*16a70*/  FMUL R43, R43, R2.reuse ;  /* 0x000000022b2b7220 */ /* 0x080fe20000400000 */
[----:B------:R-:W1:Y:S01]  /*16a80*/  @P1 LDSM.16.MT88.4 R4, [R3+0x33800] ;  /* 0x033800000304183b */ /* 0x000e620000004200 */
[-C--:B------:R-:W-:Y:S01]  /*16a90*/  FMUL R15, R44, R2.reuse ;  /* 0x000000022c0f7220 */ /* 0x080fe20000400000 */
[-C--:B------:R-:W-:Y:S01]  /*16aa0*/  FMUL R17, R46, R2.reuse ;  /* 0x000000022e117220 */ /* 0x080fe20000400000 */
[-C--:B------:R-:W-:Y:S01]  /*16ab0*/  FMUL R47, R47, R2.reuse ;  /* 0x000000022f2f7220 */ /* 0x080fe20000400000 */
[-C--:B------:R-:W-:Y:S01]  /*16ac0*/  FMUL R49, R49, R2.reuse ;  /* 0x0000000231317220 */ /* 0x080fe20000400000 */
[----:B------:R-:W-:Y:S05]  /*16ad0*/  WARPSYNC.ALL ;  /* 0x0000000000007948 */ /* 0x000fea0003800000 */
[-C--:B------:R-:W-:Y:S01]  /*16ae0*/  FMUL R19, R50, R2.reuse ;  /* 0x0000000232137220 */ /* 0x080fe20000400000 */
[-C--:B------:R-:W-:Y:S01]  /*16af0*/  FMUL R51, R51, R2.reuse ;  /* 0x0000000233337220 */ /* 0x080fe20000400000 */
[-C--:B------:R-:W-:Y:S01]  /*16b00*/  FMUL R53, R53, R2.reuse ;  /* 0x0000000235357220 */ /* 0x080fe20000400000 */
[----:B------:R-:W-:Y:S01]  /*16b10*/  FMUL R55, R55, R2 ;  /* 0x0000000237377220 */ /* 0x000fe20000400000 */
[----:B------:R-:W-:Y:S01]  /*16b20*/  BSSY B0, `(.L_x_84) ;  /* 0x000003e000007945 */ /* 0x000fe20003800000 */
[----:B--2---:R-:W-:-:S02]  /*16b30*/  HADD2.F32 R14, -RZ, R8.H1_H1 ;  /* 0x30000008ff0e7230 */ /* 0x004fc40000004100 */
[----:B------:R-:W-:Y:S02]  /*16b40*/  HADD2.F32 R12, -RZ, R8.H0_H0 ;  /* 0x20000008ff0c7230 */ /* 0x000fe40000004100 */
[----:B------:R-:W-:Y:S02]  /*16b50*/  HADD2.F32 R16, -RZ, R10.H1_H1 ;  /* 0x3000000aff107230 */ /* 0x000fe40000004100 */
[-C--:B------:R-:W-:Y:S01]  /*16b60*/  FFMA R41, R14, R0.reuse, R41 ;  /* 0x000000000e297223 */ /* 0x080fe20000000029 */
[----:B------:R-:W-:Y:S02]  /*16b70*/  HADD2.F32 R14, -RZ, R9.H0_H0 ;  /* 0x20000009ff0e7230 */ /* 0x000fe40000004100 */
[----:B------:R-:W-:Y:S01]  /*16b80*/  FFMA R12, R12, R0, R13 ;  /* 0x000000000c0c7223 */ /* 0x000fe2000000000d */
[----:B------:R-:W-:Y:S01]  /*16b90*/  FMUL R13, R42, R2 ;  /* 0x000000022a0d7220 */ /* 0x000fe20000400000 */
[----:B------:R-:W-:Y:S02]  /*16ba0*/  HADD2.F32 R18, -RZ, R11.H1_H1 ;  /* 0x3000000bff127230 */ /* 0x000fe40000004100 */
[----:B-1----:R-:W-:-:S02]  /*16bb0*/  HADD2.F32 R20, -RZ, R5.H1_H1 ;  /* 0x30000005ff147230 */ /* 0x002fc40000004100 */
[-C--:B------:R-:W-:Y:S01]  /*16bc0*/  FFMA R13, R14, R0.reuse, R13 ;  /* 0x000000000e0d7223 */ /* 0x080fe2000000000d */
[----:B------:R-:W-:Y:S02]  /*16bd0*/  HADD2.F32 R14, -RZ, R9.H1_H1 ;  /* 0x30000009ff0e7230 */ /* 0x000fe40000004100 */
[----:B------:R-:W-:Y:S01]  /*16be0*/  FFMA R47, R18, R0, R47 ;  /* 0x00000000122f7223 */ /* 0x000fe2000000002f */
[----:B------:R-:W-:Y:S01]  /*16bf0*/  HADD2.F32 R18, -RZ, R4.H1_H1 ;  /* 0x30000004ff127230 */ /* 0x000fe20000004100 */
[----:B------:R-:W-:Y:S01]  /*16c00*/  F2FP.F16.F32.PACK_AB R12, R41, R12 ;  /* 0x0000000c290c723e */ /* 0x000fe200000000ff */
[----:B------:R-:W-:-:S05]  /*16c10*/  FFMA R14, R14, R0, R43 ;  /* 0x000000000e0e7223 */ /* 0x000fca000000002b */
[----:B------:R-:W-:Y:S01]  /*16c20*/  F2FP.F16.F32.PACK_AB R13, R14, R13 ;  /* 0x0000000d0e0d723e */ /* 0x000fe200000000ff */
[----:B------:R-:W-:-:S05]  /*16c30*/  HADD2.F32 R14, -RZ, R10.H0_H0 ;  /* 0x2000000aff0e7230 */ /* 0x000fca0000004100 */
[----:B------:R-:W-:Y:S01]  /*16c40*/  FFMA R14, R14, R0, R15 ;  /* 0x000000000e0e7223 */ /* 0x000fe2000000000f */
[----:B------:R-:W-:-:S04]  /*16c50*/  FMUL R15, R45, R2 ;  /* 0x000000022d0f7220 */ /* 0x000fc80000400000 */
[----:B------:R-:W-:Y:S01]  /*16c60*/  FFMA R15, R16, R0, R15 ;  /* 0x00000000100f7223 */ /* 0x000fe2000000000f */
[----:B------:R-:W-:-:S04]  /*16c70*/  HADD2.F32 R16, -RZ, R11.H0_H0 ;  /* 0x2000000bff107230 */ /* 0x000fc80000004100 */
[----:B------:R-:W-:Y:S01]  /*16c80*/  F2FP.F16.F32.PACK_AB R14, R15, R14 ;  /* 0x0000000e0f0e723e */ /* 0x000fe200000000ff */
[----:B------:R-:W-:Y:S01]  /*16c90*/  FFMA R16, R16, R0, R17 ;  /* 0x0000000010107223 */ /* 0x000fe20000000011 */
[----:B------:R-:W-:-:S04]  /*16ca0*/  FMUL R17, R48, R2 ;  /* 0x0000000230117220 */ /* 0x000fc80000400000 */
[----:B------:R-:W-:Y:S01]  /*16cb0*/  F2FP.F16.F32.PACK_AB R15, R47, R16 ;  /* 0x000000102f0f723e */ /* 0x000fe200000000ff */
[----:B------:R-:W-:-:S04]  /*16cc0*/  HADD2.F32 R16, -RZ, R4.H0_H0 ;  /* 0x20000004ff107230 */ /* 0x000fc80000004100 */
[----:B------:R1:W-:Y:S01]  /*16cd0*/  STSM.16.MT88.4 [R3+0x33000], R12 ;  /* 0x0330000c03007844 */ /* 0x0003e20000004200 */
[-C--:B------:R-:W-:Y:S01]  /*16ce0*/  FFMA R16, R16, R0.reuse, R17 ;  /* 0x0000000010107223 */ /* 0x080fe20000000011 */
[----:B------:R-:W-:Y:S01]  /*16cf0*/  FFMA R17, R18, R0, R49 ;  /* 0x0000000012117223 */ /* 0x000fe20000000031 */
[----:B------:R-:W-:Y:S02]  /*16d00*/  HADD2.F32 R18, -RZ, R5.H0_H0 ;  /* 0x20000005ff127230 */ /* 0x000fe40000004100 */
[--C-:B-1----:R-:W-:Y:S02]  /*16d10*/  HADD2.F32 R12, -RZ, R6.reuse.H0_H0 ;  /* 0x20000006ff0c7230 */ /* 0x102fe40000004100 */
[----:B------:R-:W-:Y:S01]  /*16d20*/  FMUL R15, R52, R2 ;  /* 0x00000002340f7220 */ /* 0x000fe20000400000 */
[-C--:B------:R-:W-:Y:S01]  /*16d30*/  FFMA R13, R18, R0.reuse, R19 ;  /* 0x00000000120d7223 */ /* 0x080fe20000000013 */
[----:B------:R-:W-:Y:S01]  /*16d40*/  FFMA R14, R20, R0, R51 ;  /* 0x00000000140e7223 */ /* 0x000fe20000000033 */
[----:B------:R-:W-:-:S02]  /*16d50*/  HADD2.F32 R18, -RZ, R6.H1_H1 ;  /* 0x30000006ff127230 */ /* 0x000fc40000004100 */
[----:B------:R-:W-:Y:S01]  /*16d60*/  FFMA R15, R12, R0, R15 ;  /* 0x000000000c0f7223 */ /* 0x000fe2000000000f */
[--C-:B------:R-:W-:Y:S02]  /*16d70*/  HADD2.F32 R12, -RZ, R7.reuse.H0_H0 ;  /* 0x20000007ff0c7230 */ /* 0x100fe40000004100 */
[----:B------:R-:W-:Y:S01]  /*16d80*/  FMUL R19, R54, R2 ;  /* 0x0000000236137220 */ /* 0x000fe20000400000 */
[----:B------:R-:W-:Y:S02]  /*16d90*/  HADD2.F32 R20, -RZ, R7.H1_H1 ;  /* 0x30000007ff147230 */ /* 0x000fe40000004100 */
[-C--:B------:R-:W-:Y:S01]  /*16da0*/  FFMA R18, R18, R0.reuse, R53 ;  /* 0x0000000012127223 */ /* 0x080fe20000000035 */
[----:B------:R-:W-:Y:S01]  /*16db0*/  F2FP.F16.F32.PACK_AB R13, R14, R13 ;  /* 0x0000000d0e0d723e */ /* 0x000fe200000000ff */
[----:B------:R-:W-:Y:S01]  /*16dc0*/  FFMA R19, R12, R0, R19 ;  /* 0x000000000c137223 */ /* 0x000fe20000000013 */
[----:B------:R-:W-:Y:S01]  /*16dd0*/  F2FP.F16.F32.PACK_AB R12, R17, R16 ;  /* 0x00000010110c723e */ /* 0x000fe200000000ff */
[----:B------:R-:W-:Y:S01]  /*16de0*/  FFMA R20, R20, R0, R55 ;  /* 0x0000000014147223 */ /* 0x000fe20000000037 */
[----:B------:R-:W-:-:S04]  /*16df0*/  F2FP.F16.F32.PACK_AB R14, R18, R15 ;  /* 0x0000000f120e723e */ /* 0x000fc800000000ff */
        /* <DEDUP_REMOVED lines=11> */
[----:B------:R-:W-:Y:S02]  /*16eb0*/  UIADD3 UR5, UR45, 0x40, URZ ;  /* 0x000000402d057890 */ /* 0x000fe4000fffe03f */
[----:B------:R-:W-:-:S09]  /*16ec0*/  UIADD3 UR4, UR48, 0x33000, URZ ;  /* 0x0003300030047890 */ /* 0x000fd2000fffe03f */
[----:B------:R2:W-:Y:S01]  /*16ed0*/  UTMASTG.2D [UR4], [UR36] ;  /* 0x00000004240073b5 */ /* 0x0005e20008008000 */
[----:B------:R0:W-:Y:S01]  /*16ee0*/  UTMACMDFLUSH ;  /* 0x00000000000079b7 */ /* 0x0001e20000000000 */
[----:B--2---:R-:W-:-:S04]  /*16ef0*/  DEPBAR.LE SB0, 0x1 ;  /* 0x000080400000791a */ /* 0x004fc80000000000 */
.L_x_85:
[----:B------:R-:W-:Y:S05]  /*16f00*/  BSYNC B0 ;  /* 0x0000000000007941 */ /* 0x000fea0003800000 */
.L_x_84:
[----:B------:R-:W-:Y:S06]  /*16f10*/  BAR.SYNC.DEFER_BLOCKING 0x1, 0x80 ;  /* 0x0042000000007b1d */ /* 0x000fec0000010000 */
[----:B------:R-:W-:Y:S05]  /*16f20*/  @!P0 BRA `(.L_x_86) ;  /* 0x0000000000048947 */ /* 0x000fea0003800000 */
[----:B------:R-:W-:Y:S01]  /*16f30*/  BPT.TRAP 0x1 ;  /* 0x000000040000795c */ /* 0x000fe20000300000 */
.L_x_86:
[----:B------:R-:W-:-:S04]  /*16f40*/  UIADD3 UR9, UR48, 0x344d0, URZ ;  /* 0x000344d030097890 */ /* 0x000fc8000fffe03f */
[----:B------:R-:W-:-:S09]  /*16f50*/  UPRMT UR9, UR58, 0x654, UR9 ;  /* 0x000006543a097896 */ /* 0x000fd20008000009 */
[----:B------:R-:W-:Y:S01]  /*16f60*/  SYNCS.ARRIVE.TRANS64.RED.A1T0 RZ, [UR9], RZ ;  /* 0x000000ffffff79a7 */ /* 0x000fe20008100409 */
[----:B------:R-:W-:Y:S05]  /*16f70*/  @!P0 BRA `(.L_x_87) ;  /* 0x0000000000048947 */ /* 0x000fea0003800000 */
[----:B------:R-:W-:Y:S01]  /*16f80*/  BPT.TRAP 0x1 ;  /* 0x000000040000795c */ /* 0x000fe20000300000 */
.L_x_87:
[----:B------:R-:W-:-:S04]  /*16f90*/  MOV R20, 0x1 ;  /* 0x0000000100147802 */ /* 0x000fc80000000f00 */
[----:B------:R-:W-:-:S04]  /*16fa0*/  SHF.L.U32 R20, R20, 0x1f, RZ ;  /* 0x0000001f14147819 */ /* 0x000fc800000006ff */
[----:B------:R-:W2:Y:S02]  /*16fb0*/  SYNCS.PHASECHK.TRANS64.TRYWAIT P3, [UR48+0x344a0], R20 ;  /* 0x0344a014ff0075a7 */ /* 0x000ea40008060170 */
[----:B--2---:R-:W-:Y:S05]  /*16fc0*/  @!P3 BRA `(.L_x_88) ;  /* 0x000000b80078b947 */ /* 0x004fea0003800000 */
.L_x_368:
        /* <DEDUP_REMOVED lines=21> */
[----:B-1----:R-:W-:-:S02]  /*17120*/  HADD2.F32 R14, -RZ, R8.H1_H1 ;  /* 0x30000008ff0e7230 */ /* 0x002fc40000004100 */
[-C--:B--2---:R-:W-:Y:S01]  /*17130*/  FMUL R13, R13, R2.reuse ;  /* 0x000000020d0d7220 */ /* 0x084fe20000400000 */
[----:B---3--:R-:W-:Y:S01]  /*17140*/  FMUL R15, R12, R2 ;  /* 0x000000020c0f7220 */ /* 0x008fe20000400000 */
[----:B------:R-:W-:-:S03]  /*17150*/  HADD2.F32 R12, -RZ, R8.H0_H0 ;  /* 0x20000008ff0c7230 */ /* 0x000fc60000004100 */
[-C--:B------:R-:W-:Y:S01]  /*17160*/  FFMA R15, R14, R0.reuse, R15 ;  /* 0x000000000e0f7223 */ /* 0x080fe2000000000f */
[--C-:B------:R-:W-:Y:S02]  /*17170*/  HADD2.F32 R14, -RZ, R9.reuse.H0_H0 ;  /* 0x20000009ff0e7230 */ /* 0x100fe40000004100 */
[----:B------:R-:W-:Y:S01]  /*17180*/  FFMA R12, R12, R0, R13 ;  /* 0x000000000c0c7223 */ /* 0x000fe2000000000d */
[-C--:B----4-:R-:W-:Y:S01]  /*17190*/  FMUL R13, R17, R2.reuse ;  /* 0x00000002110d7220 */ /* 0x090fe20000400000 */
[----:B-----5:R-:W-:Y:S01]  /*171a0*/  FMUL R17, R16, R2 ;  /* 0x0000000210117220 */ /* 0x020fe20000400000 */
[----:B------:R-:W-:Y:S02]  /*171b0*/  HADD2.F32 R16, -RZ, R9.H1_H1 ;  /* 0x30000009ff107230 */ /* 0x000fe40000004100 */
[----:B------:R-:W-:Y:S01]  /*171c0*/  FFMA R13, R14, R0, R13 ;  /* 0x000000000e0d7223 */ /* 0x000fe2000000000d */
[----:B------:R-:W-:Y:S01]  /*171d0*/  F2FP.F16.F32.PACK_AB R12, R15, R12 ;  /* 0x0000000c0f0c723e */ /* 0x000fe200000000ff */
[----:B------:R-:W-:Y:S01]  /*171e0*/  FMUL R15, R32, R2 ;  /* 0x00000002200f7220 */ /* 0x000fe20000400000 */
[----:B------:R-:W-:Y:S01]  /*171f0*/  FFMA R14, R16, R0, R17 ;  /* 0x00000000100e7223 */ /* 0x000fe20000000011 */
[----:B------:R-:W-:-:S02]  /*17200*/  HADD2.F32 R16, -RZ, R10.H1_H1 ;  /* 0x3000000aff107230 */ /* 0x000fc40000004100 */
[----:B------:R-:W-:Y:S02]  /*17210*/  FMUL R17, R31, R2 ;  /* 0x000000021f117220 */ /* 0x000fe40000400000 */
[----:B------:R-:W-:Y:S01]  /*17220*/  F2FP.F16.F32.PACK_AB R13, R14, R13 ;  /* 0x0000000d0e0d723e */ /* 0x000fe200000000ff */
[----:B------:R-:W-:-:S05]  /*17230*/  HADD2.F32 R14, -RZ, R10.H0_H0 ;  /* 0x2000000aff0e7230 */ /* 0x000fca0000004100 */
[-C--:B------:R-:W-:Y:S01]  /*17240*/  FFMA R14, R14, R0.reuse, R15 ;  /* 0x000000000e0e7223 */ /* 0x080fe2000000000f */
[----:B------:R-:W-:Y:S01]  /*17250*/  FFMA R15, R16, R0, R17 ;  /* 0x00000000100f7223 */ /* 0x000fe20000000011 */
[-C--:B------:R-:W-:Y:S01]  /*17260*/  FMUL R17, R19, R2.reuse ;  /* 0x0000000213117220 */ /* 0x080fe20000400000 */
[-C--:B------:R-:W-:Y:S01]  /*17270*/  FMUL R19, R18, R2.reuse ;  /* 0x0000000212137220 */ /* 0x080fe20000400000 */
[--C-:B------:R-:W-:Y:S02]  /*17280*/  HADD2.F32 R16, -RZ, R11.reuse.H0_H0 ;  /* 0x2000000bff107230 */ /* 0x100fe40000004100 */
[----:B------:R-:W-:Y:S02]  /*17290*/  HADD2.F32 R18, -RZ, R11.H1_H1 ;  /* 0x3000000bff127230 */ /* 0x000fe40000004100 */
[----:B------:R-:W-:Y:S01]  /*172a0*/  FMUL R21, R21, R2 ;  /* 0x0000000215157220 */ /* 0x000fe20000400000 */
[----:B------:R-:W-:Y:S01]  /*172b0*/  F2FP.F16.F32.PACK_AB R14, R15, R14 ;  /* 0x0000000e0f0e723e */ /* 0x000fe200000000ff */
[-C--:B------:R-:W-:Y:S01]  /*172c0*/  FFMA R16, R16, R0.reuse, R17 ;  /* 0x0000000010107223 */ /* 0x080fe20000000011 */
[----:B------:R-:W-:Y:S01]  /*172d0*/  FFMA R17, R18, R0, R19 ;  /* 0x0000000012117223 */ /* 0x000fe20000000013 */
[----:B------:R-:W-:Y:S01]  /*172e0*/  FMUL R19, R24, R2 ;  /* 0x0000000218137220 */ /* 0x000fe20000400000 */
[----:B------:R-:W-:-:S02]  /*172f0*/  HADD2.F32 R18, -RZ, R4.H0_H0 ;  /* 0x20000004ff127230 */ /* 0x000fc40000004100 */
[----:B------:R-:W-:Y:S02]  /*17300*/  HADD2.F32 R24, -RZ, R4.H1_H1 ;  /* 0x30000004ff187230 */ /* 0x000fe40000004100 */
[----:B------:R-:W-:Y:S01]  /*17310*/  FMUL R25, R25, R2 ;  /* 0x0000000219197220 */ /* 0x000fe20000400000 */
[----:B------:R-:W-:Y:S01]  /*17320*/  F2FP.F16.F32.PACK_AB R15, R17, R16 ;  /* 0x00000010110f723e */ /* 0x000fe200000000ff */
[-C--:B------:R-:W-:Y:S01]  /*17330*/  FFMA R18, R18, R0.reuse, R19 ;  /* 0x0000000012127223 */ /* 0x080fe20000000013 */
[----:B------:R-:W-:Y:S01]  /*17340*/  FFMA R19, R24, R0, R21 ;  /* 0x0000000018137223 */ /* 0x000fe20000000015 */
[-C--:B------:R-:W-:Y:S01]  /*17350*/  FMUL R21, R26, R2.reuse ;  /* 0x000000021a157220 */ /* 0x080fe20000400000 */
[--C-:B------:R-:W-:Y:S02]  /*17360*/  HADD2.F32 R24, -RZ, R5.reuse.H0_H0 ;  /* 0x20000005ff187230 */ /* 0x100fe40000004100 */
[----:B------:R-:W-:Y:S01]  /*17370*/  FMUL R27, R27, R2 ;  /* 0x000000021b1b7220 */ /* 0x000fe20000400000 */
[----:B------:R-:W-:Y:S01]  /*17380*/  HADD2.F32 R26, -RZ, R5.H1_H1 ;  /* 0x30000005ff1a7230 */ /* 0x000fe20000004100 */
[----:B------:R-:W-:Y:S01]  /*17390*/  F2FP.F16.F32.PACK_AB R16, R19, R18 ;  /* 0x000000121310723e */ /* 0x000fe200000000ff */
[----:B------:R1:W-:Y:S01]  /*173a0*/  STSM.16.MT88.4 [R3+0x30000], R12 ;  /* 0x0300000c03007844 */ /* 0x0003e20000004200 */
[----:B------:R-:W-:-:S02]  /*173b0*/  FFMA R21, R24, R0, R21 ;  /* 0x0000000018157223 */ /* 0x000fc40000000015 */
[----:B------:R-:W-:Y:S01]  /*173c0*/  FFMA R24, R26, R0, R25 ;  /* 0x000000001a187223 */ /* 0x000fe20000000019 */
[-C--:B------:R-:W-:Y:S01]  /*173d0*/  FMUL R25, R28, R2.reuse ;  /* 0x000000021c197220 */ /* 0x080fe20000400000 */
[--C-:B------:R-:W-:Y:S02]  /*173e0*/  HADD2.F32 R26, -RZ, R6.reuse.H0_H0 ;  /* 0x20000006ff1a7230 */ /* 0x100fe40000004100 */
[----:B------:R-:W-:Y:S01]  /*173f0*/  FMUL R29, R29, R2 ;  /* 0x000000021d1d7220 */ /* 0x000fe20000400000 */
[----:B------:R-:W-:Y:S01]  /*17400*/  HADD2.F32 R28, -RZ, R6.H1_H1 ;  /* 0x30000006ff1c7230 */ /* 0x000fe20000004100 */
[----:B------:R-:W-:Y:S01]  /*17410*/  F2FP.F16.F32.PACK_AB R17, R24, R21 ;  /* 0x000000151811723e */ /* 0x000fe200000000ff */
[----:B------:R-:W-:-:S03]  /*17420*/  FFMA R25, R26, R0, R25 ;  /* 0x000000001a197223 */ /* 0x000fc60000000019 */
[----:B------:R-:W-:Y:S01]  /*17430*/  FFMA R26, R28, R0, R27 ;  /* 0x000000001c1a7223 */ /* 0x000fe2000000001b */
[----:B------:R-:W-:Y:S01]  /*17440*/  FMUL R27, R30, R2 ;  /* 0x000000021e1b7220 */ /* 0x000fe20000400000 */
[--C-:B------:R-:W-:Y:S02]  /*17450*/  HADD2.F32 R28, -RZ, R7.reuse.H0_H0 ;  /* 0x20000007ff1c7230 */ /* 0x100fe40000004100 */
[----:B------:R-:W-:Y:S01]  /*17460*/  HADD2.F32 R30, -RZ, R7.H1_H1 ;  /* 0x30000007ff1e7230 */ /* 0x000fe20000004100 */
[----:B------:R-:W-:Y:S02]  /*17470*/  F2FP.F16.F32.PACK_AB R18, R26, R25 ;  /* 0x000000191a12723e */ /* 0x000fe400000000ff */
[-C--:B------:R-:W-:Y:S02]  /*17480*/  FFMA R27, R28, R0.reuse, R27 ;  /* 0x000000001c1b7223 */ /* 0x080fe4000000001b */
[----:B------:R-:W-:-:S05]  /*17490*/  FFMA R28, R30, R0, R29 ;  /* 0x000000001e1c7223 */ /* 0x000fca000000001d */
        /* <DEDUP_REMOVED lines=16> */
.L_x_90:
[----:B------:R-:W-:Y:S05]  /*175a0*/  BSYNC B0 ;  /* 0x0000000000007941 */ /* 0x000fea0003800000 */
.L_x_89:
[----:B------:R-:W-:Y:S06]  /*175b0*/  BAR.SYNC.DEFER_BLOCKING 0x1, 0x80 ;  /* 0x0042000000007b1d */ /* 0x000fec0000010000 */
[----:B------:R-:W-:Y:S05]  /*175c0*/  @!P0 BRA `(.L_x_91) ;  /* 0x0000000000048947 */ /* 0x000fea0003800000 */
[----:B------:R-:W-:Y:S01]  /*175d0*/  BPT.TRAP 0x1 ;  /* 0x000000040000795c */ /* 0x000fe20000300000 */
.L_x_91:
[----:B------:R-:W-:-:S04]  /*175e0*/  UIADD3 UR10, UR48, 0x344d8, URZ ;  /* 0x000344d8300a7890 */ /* 0x000fc8000fffe03f */
[----:B------:R-:W-:-:S09]  /*175f0*/  UPRMT UR10, UR58, 0x654, UR10 ;  /* 0x000006543a0a7896 */ /* 0x000fd2000800000a */
[----:B------:R-:W-:Y:S01]  /*17600*/  SYNCS.ARRIVE.TRANS64.RED.A1T0 RZ, [UR10], RZ ;  /* 0x000000ffffff79a7 */ /* 0x000fe2000810040a */
[----:B------:R-:W-:Y:S05]  /*17610*/  @!P0 BRA `(.L_x_92) ;  /* 0x0000000000048947 */ /* 0x000fea0003800000 */
[----:B------:R-:W-:Y:S01]  /*17620*/  BPT.TRAP 0x1 ;  /* 0x000000040000795c */ /* 0x000fe20000300000 */
.L_x_92:
[----:B------:R-:W2:Y:S02]  /*17630*/  SYNCS.PHASECHK.TRANS64.TRYWAIT P3, [UR48+0x344a8], R20 ;  /* 0x0344a814ff0075a7 */ /* 0x000ea40008060170 */
[----:B--2---:R-:W-:Y:S05]  /*17640*/  @!P3 BRA `(.L_x_93) ;  /* 0x000000b000f0b947 */ /* 0x004fea0003800000 */
.L_x_369:
[----:B------:R-:W-:Y:S05]  /*17650*/  @P1 WARPSYNC.ALL ;  /* 0x0000000000001948 */ /* 0x000fea0003800000 */
[----:B------:R-:W2:Y:S01]  /*17660*/  @P1 LDSM.16.MT88.4 R8, [R3+0x31000] ;  /* 0x031000000308183b */ /* 0x000ea20000004200 */
[-C--:B-1----:R-:W-:Y:S01]  /*17670*/  FMUL R13, R56, R2.reuse ;  /* 0x00000002380d7220 */ /* 0x082fe20000400000 */
[-C--:B------:R-:W-:Y:S01]  /*17680*/  FMUL R57, R57, R2.reuse ;  /* 0x0000000239397220 */ /* 0x080fe20000400000 */
[-C--:B------:R-:W-:Y:S01]  /*17690*/  FMUL R15, R58, R2.reuse ;  /* 0x000000023a0f7220 */ /* 0x080fe20000400000 */
[----:B------:R-:W1:Y:S01]  /*176a0*/  @P1 LDSM.16.MT88.4 R4, [R3+0x31800] ;  /* 0x031800000304183b */ /* 0x000e620000004200 */
[-C--:B------:R-:W-:Y:S01]  /*176b0*/  FMUL R59, R59, R2.reuse ;  /* 0x000000023b3b7220 */ /* 0x080fe20000400000 */
        /* <DEDUP_REMOVED lines=12> */
[----:B------:R-:W-:Y:S05]  /*17780*/  WARPSYNC.ALL ;  /* 0x0000000000007948 */ /* 0x000fea0003800000 */
[----:B------:R-:W-:Y:S01]  /*17790*/  BSSY B0, `(.L_x_94) ;  /* 0x0000039000007945 */ /* 0x000fe20003800000 */
[----:B--2---:R-:W-:-:S02]  /*177a0*/  HADD2.F32 R12, -RZ, R8.H0_H0 ;  /* 0x20000008ff0c7230 */ /* 0x004fc40000004100 */
[----:B------:R-:W-:Y:S02]  /*177b0*/  HADD2.F32 R14, -RZ, R8.H1_H1 ;  /* 0x30000008ff0e7230 */ /* 0x000fe40000004100 */
[--C-:B------:R-:W-:Y:S02]  /*177c0*/  HADD2.F32 R16, -RZ, R9.reuse.H0_H0 ;  /* 0x20000009ff107230 */ /* 0x100fe40000004100 */
[-C--:B------:R-:W-:Y:S01]  /*177d0*/  FFMA R12, R12, R0.reuse, R13 ;  /* 0x000000000c0c7223 */ /* 0x080fe2000000000d */
[----:B------:R-:W-:Y:S02]  /*177e0*/  HADD2.F32 R18, -RZ, R9.H1_H1 ;  /* 0x30000009ff127230 */ /* 0x000fe40000004100 */
[-C--:B------:R-:W-:Y:S01]  /*177f0*/  FFMA R13, R14, R0.reuse, R57 ;  /* 0x000000000e0d7223 */ /* 0x080fe20000000039 */
[----:B------:R-:W-:Y:S02]  /*17800*/  HADD2.F32 R24, -RZ, R11.H0_H0 ;  /* 0x2000000bff187230 */ /* 0x000fe40000004100 */
[----:B------:R-:W-:Y:S01]  /*17810*/  FFMA R14, R16, R0, R15 ;  /* 0x00000000100e7223 */ /* 0x000fe2000000000f */
[----:B------:R-:W-:-:S02]  /*17820*/  HADD2.F32 R16, -RZ, R10.H0_H0 ;  /* 0x2000000aff107230 */ /* 0x000fc40000004100 */
[-C--:B------:R-:W-:Y:S01]  /*17830*/  FFMA R15, R18, R0.reuse, R59 ;  /* 0x00000000120f7223 */ /* 0x080fe2000000003b */
[----:B------:R-:W-:Y:S02]  /*17840*/  HADD2.F32 R18, -RZ, R10.H1_H1 ;  /* 0x3000000aff127230 */ /* 0x000fe40000004100 */
[-C--:B------:R-:W-:Y:S01]  /*17850*/  FFMA R19, R24, R0.reuse, R19 ;  /* 0x0000000018137223 */ /* 0x080fe20000000013 */
[----:B------:R-:W-:Y:S02]  /*17860*/  HADD2.F32 R26, -RZ, R11.H1_H1 ;  /* 0x3000000bff1a7230 */ /* 0x000fe40000004100 */
[-C--:B------:R-:W-:Y:S01]  /*17870*/  FFMA R17, R16, R0.reuse, R17 ;  /* 0x0000000010117223 */ /* 0x080fe20000000011 */
[----:B-1----:R-:W-:Y:S02]  /*17880*/  HADD2.F32 R24, -RZ, R4.H0_H0 ;  /* 0x20000004ff187230 */ /* 0x002fe40000004100 */
[----:B------:R-:W-:Y:S01]  /*17890*/  FFMA R16, R18, R0, R61 ;  /* 0x0000000012107223 */ /* 0x000fe2000000003d */
[----:B------:R-:W-:-:S02]  /*178a0*/  HADD2.F32 R28, -RZ, R5.H0_H0 ;  /* 0x20000005ff1c7230 */ /* 0x000fc40000004100 */
[-C--:B------:R-:W-:Y:S01]  /*178b0*/  FFMA R18, R26, R0.reuse, R63 ;  /* 0x000000001a127223 */ /* 0x080fe2000000003f */
[----:B------:R-:W-:Y:S02]  /*178c0*/  HADD2.F32 R26, -RZ, R4.H1_H1 ;  /* 0x30000004ff1a7230 */ /* 0x000fe40000004100 */
        /* <DEDUP_REMOVED lines=10> */
[----:B------:R-:W-:Y:S01]  /*17970*/  FFMA R29, R32, R0, R29 ;  /* 0x00000000201d7223 */ /* 0x000fe2000000001d */
[----:B------:R-:W-:Y:S01]  /*17980*/  F2FP.F16.F32.PACK_AB R12, R13, R12 ;  /* 0x0000000c0d0c723e */ /* 0x000fe200000000ff */
[----:B------:R-:W-:Y:S01]  /*17990*/  FFMA R28, R30, R0, R69 ;  /* 0x000000001e1c7223 */ /* 0x000fe20000000045 */
[----:B------:R-:W-:Y:S01]  /*179a0*/  F2FP.F16.F32.PACK_AB R13, R15, R14 ;  /* 0x0000000e0f0d723e */ /* 0x000fe200000000ff */
[----:B------:R-:W-:Y:S01]  /*179b0*/  FFMA R30, R34, R0, R71 ;  /* 0x00000000221e7223 */ /* 0x000fe20000000047 */
[----:B------:R-:W-:-:S02]  /*179c0*/  F2FP.F16.F32.PACK_AB R14, R16, R17 ;  /* 0x00000011100e723e */ /* 0x000fc400000000ff */
[----:B------:R-:W-:Y:S02]  /*179d0*/  F2FP.F16.F32.PACK_AB R15, R18, R19 ;  /* 0x00000013120f723e */ /* 0x000fe400000000ff */
[----:B------:R-:W-:Y:S02]  /*179e0*/  F2FP.F16.F32.PACK_AB R16, R24, R21 ;  /* 0x000000151810723e */ /* 0x000fe400000000ff */
[----:B------:R-:W-:Y:S01]  /*179f0*/  F2FP.F16.F32.PACK_AB R17, R26, R25 ;  /* 0x000000191a11723e */ /* 0x000fe200000000ff */
[----:B------:R1:W-:Y:S01]  /*17a00*/  STSM.16.MT88.4 [R3+0x31000], R12 ;  /* 0x0310000c03007844 */ /* 0x0003e20000004200 */
        /* <DEDUP_REMOVED lines=17> */
.L_x_95:
[----:B------:R-:W-:Y:S05]  /*17b20*/  BSYNC B0 ;  /* 0x0000000000007941 */ /* 0x000fea0003800000 */
.L_x_94:
[----:B------:R-:W-:Y:S06]  /*17b30*/  BAR.SYNC.DEFER_BLOCKING 0x1, 0x80 ;  /* 0x0042000000007b1d */ /* 0x000fec0000010000 */
[----:B------:R-:W-:Y:S05]  /*17b40*/  @!P0 BRA `(.L_x_96) ;  /* 0x0000000000048947 */ /* 0x000fea0003800000 */
[----:B------:R-:W-:Y:S01]  /*17b50*/  BPT.TRAP 0x1 ;  /* 0x000000040000795c */ /* 0x000fe20000300000 */
.L_x_96:
[----:B------:R-:W-:Y:S01]  /*17b60*/  SYNCS.ARRIVE.TRANS64.RED.A1T0 RZ, [UR7], RZ ;  /* 0x000000ffffff79a7 */ /* 0x000fe20008100407 */
[----:B------:R-:W-:Y:S05]  /*17b70*/  @!P0 BRA `(.L_x_97) ;  /* 0x0000000000048947 */ /* 0x000fea0003800000 */
[----:B------:R-:W-:Y:S01]  /*17b80*/  BPT.TRAP 0x1 ;  /* 0x000000040000795c */ /* 0x000fe20000300000 */
.L_x_97:
[----:B------:R-:W2:Y:S02]  /*17b90*/  SYNCS.PHASECHK.TRANS64.TRYWAIT P3, [UR48+0x344b0], R20 ;  /* 0x0344b014ff0075a7 */ /* 0x000ea40008060170 */
[----:B--2---:R-:W-:Y:S05]  /*17ba0*/  @!P3 BRA `(.L_x_98) ;  /* 0x000000ac00b0b947 */ /* 0x004fea0003800000 */
.L_x_370:
        /* <DEDUP_REMOVED lines=21> */
[----:B-1----:R-:W-:-:S02]  /*17d00*/  HADD2.F32 R16, -RZ, R9.H0_H0 ;  /* 0x20000009ff107230 */ /* 0x002fc40000004100 */
[----:B------:R-:W-:Y:S02]  /*17d10*/  HADD2.F32 R18, -RZ, R9.H1_H1 ;  /* 0x30000009ff127230 */ /* 0x000fe40000004100 */
[-C--:B--2---:R-:W-:Y:S01]  /*17d20*/  FMUL R13, R13, R2.reuse ;  /* 0x000000020d0d7220 */ /* 0x084fe20000400000 */
[-C--:B---3--:R-:W-:Y:S01]  /*17d30*/  FMUL R15, R14, R2.reuse ;  /* 0x000000020e0f7220 */ /* 0x088fe20000400000 */
[--C-:B------:R-:W-:Y:S02]  /*17d40*/  HADD2.F32 R14, -RZ, R8.reuse.H1_H1 ;  /* 0x30000008ff0e7230 */ /* 0x100fe40000004100 */
[----:B----4-:R-:W-:Y:S01]  /*17d50*/  FMUL R17, R12, R2 ;  /* 0x000000020c117220 */ /* 0x010fe20000400000 */
[----:B------:R-:W-:Y:S02]  /*17d60*/  HADD2.F32 R12, -RZ, R8.H0_H0 ;  /* 0x20000008ff0c7230 */ /* 0x000fe40000004100 */
[----:B------:R-:W-:Y:S01]  /*17d70*/  FFMA R15, R14, R0, R15 ;  /* 0x000000000e0f7223 */ /* 0x000fe2000000000f */
[----:B-----5:R-:W-:-:S02]  /*17d80*/  FMUL R19, R19, R2 ;  /* 0x0000000213137220 */ /* 0x020fc40000400000 */
[-C--:B------:R-:W-:Y:S01]  /*17d90*/  FFMA R12, R12, R0.reuse, R13 ;  /* 0x000000000c0c7223 */ /* 0x080fe2000000000d */
[-C--:B------:R-:W-:Y:S01]  /*17da0*/  FFMA R13, R16, R0.reuse, R17 ;  /* 0x00000000100d7223 */ /* 0x080fe20000000011 */
[----:B------:R-:W-:Y:S01]  /*17db0*/  FFMA R14, R18, R0, R19 ;  /* 0x00000000120e7223 */ /* 0x000fe20000000013 */
[--C-:B------:R-:W-:Y:S02]  /*17dc0*/  HADD2.F32 R16, -RZ, R10.reuse.H0_H0 ;  /* 0x2000000aff107230 */ /* 0x100fe40000004100 */
[-C--:B------:R-:W-:Y:S01]  /*17dd0*/  FMUL R17, R26, R2.reuse ;  /* 0x000000021a117220 */ /* 0x080fe20000400000 */
[----:B------:R-:W-:Y:S02]  /*17de0*/  HADD2.F32 R18, -RZ, R10.H1_H1 ;  /* 0x3000000aff127230 */ /* 0x000fe40000004100 */
[----:B------:R-:W-:Y:S01]  /*17df0*/  FMUL R19, R24, R2 ;  /* 0x0000000218137220 */ /* 0x000fe20000400000 */
[--C-:B------:R-:W-:Y:S02]  /*17e00*/  HADD2.F32 R24, -RZ, R11.reuse.H0_H0 ;  /* 0x2000000bff187230 */ /* 0x100fe40000004100 */
[----:B------:R-:W-:Y:S01]  /*17e10*/  FFMA R17, R16, R0, R17 ;  /* 0x0000000010117223 */ /* 0x000fe20000000011 */
[----:B------:R-:W-:-:S02]  /*17e20*/  HADD2.F32 R26, -RZ, R11.H1_H1 ;  /* 0x3000000bff1a7230 */ /* 0x000fc40000004100 */
[----:B------:R-:W-:Y:S01]  /*17e30*/  FMUL R21, R21, R2 ;  /* 0x0000000215157220 */ /* 0x000fe20000400000 */
[----:B------:R-:W-:Y:S01]  /*17e40*/  FFMA R16, R18, R0, R19 ;  /* 0x0000000012107223 */ /* 0x000fe20000000013 */
[----:B------:R-:W-:Y:S01]  /*17e50*/  F2FP.F16.F32.PACK_AB R13, R14, R13 ;  /* 0x0000000d0e0d723e */ /* 0x000fe200000000ff */
[----:B------:R-:W-:Y:S01]  /*17e60*/  FMUL R25, R25, R2 ;  /* 0x0000000219197220 */ /* 0x000fe20000400000 */
[----:B------:R-:W-:Y:S01]  /*17e70*/  FFMA R21, R24, R0, R21 ;  /* 0x0000000018157223 */ /* 0x000fe20000000015 */
[--C-:B------:R-:W-:Y:S01]  /*17e80*/  HADD2.F32 R24, -RZ, R4.reuse.H0_H0 ;  /* 0x20000004ff187230 */ /* 0x100fe20000004100 */
[----:B------:R-:W-:Y:S01]  /*17e90*/  F2FP.F16.F32.PACK_AB R12, R15, R12 ;  /* 0x0000000c0f0c723e */ /* 0x000fe200000000ff */
[----:B------:R-:W-:Y:S01]  /*17ea0*/  FFMA R18, R26, R0, R25 ;  /* 0x000000001a127223 */ /* 0x000fe20000000019 */
[-C--:B------:R-:W-:Y:S01]  /*17eb0*/  FMUL R19, R30, R2.reuse ;  /* 0x000000021e137220 */ /* 0x080fe20000400000 */
[----:B------:R-:W-:Y:S01]  /*17ec0*/  HADD2.F32 R26, -RZ, R4.H1_H1 ;  /* 0x30000004ff1a7230 */ /* 0x000fe20000004100 */
[----:B------:R-:W-:Y:S01]  /*17ed0*/  F2FP.F16.F32.PACK_AB R14, R16, R17 ;  /* 0x00000011100e723e */ /* 0x000fe200000000ff */
[----:B------:R-:W-:Y:S01]  /*17ee0*/  FMUL R25, R28, R2 ;  /* 0x000000021c197220 */ /* 0x000fe20000400000 */
[----:B------:R-:W-:-:S02]  /*17ef0*/  HADD2.F32 R28, -RZ, R5.H0_H0 ;  /* 0x20000005ff1c7230 */ /* 0x000fc40000004100 */
[----:B------:R-:W-:Y:S01]  /*17f00*/  FFMA R19, R24, R0, R19 ;  /* 0x0000000018137223 */ /* 0x000fe20000000013 */
[----:B------:R-:W-:Y:S02]  /*17f10*/  HADD2.F32 R30, -RZ, R5.H1_H1 ;  /* 0x30000005ff1e7230 */ /* 0x000fe40000004100 */
[----:B------:R-:W-:Y:S01]  /*17f20*/  FMUL R27, R27, R2 ;  /* 0x000000021b1b7220 */ /* 0x000fe20000400000 */
[----:B------:R-:W-:Y:S01]  /*17f30*/  FFMA R24, R26, R0, R25 ;  /* 0x000000001a187223 */ /* 0x000fe20000000019 */
[----:B------:R-:W-:Y:S01]  /*17f40*/  F2FP.F16.F32.PACK_AB R15, R18, R21 ;  /* 0x00000015120f723e */ /* 0x000fe200000000ff */
[----:B------:R-:W-:Y:S01]  /*17f50*/  FMUL R29, R29, R2 ;  /* 0x000000021d1d7220 */ /* 0x000fe20000400000 */
[-C--:B------:R-:W-:Y:S01]  /*17f60*/  FFMA R27, R28, R0.reuse, R27 ;  /* 0x000000001c1b7223 */ /* 0x080fe2000000001b */
[--C-:B------:R-:W-:Y:S01]  /*17f70*/  HADD2.F32 R28, -RZ, R6.reuse.H0_H0 ;  /* 0x20000006ff1c7230 */ /* 0x100fe20000004100 */
[----:B------:R-:W-:Y:S01]  /*17f80*/  F2FP.F16.F32.PACK_AB R16, R24, R19 ;  /* 0x000000131810723e */ /* 0x000fe200000000ff */
[----:B------:R-:W-:Y:S01]  /*17f90*/  FFMA R26, R30, R0, R29 ;  /* 0x000000001e1a7223 */ /* 0x000fe2000000001d */
[-C--:B------:R-:W-:Y:S01]  /*17fa0*/  FMUL R25, R34, R2.reuse ;  /* 0x0000000222197220 */ /* 0x080fe20000400000 */
[----:B------:R-:W-:Y:S01]  /*17fb0*/  HADD2.F32 R30, -RZ, R6.H1_H1 ;  /* 0x30000006ff1e7230 */ /* 0x000fe20000004100 */
[----:B------:R1:W-:Y:S01]  /*17fc0*/  STSM.16.MT88.4 [R3+0x32000], R12 ;  /* 0x0320000c03007844 */ /* 0x0003e20000004200 */
        /* <DEDUP_REMOVED lines=8> */
[-C--:B------:R-:W-:Y:S02]  /*18050*/  FFMA R31, R32, R0.reuse, R31 ;  /* 0x00000000201f7223 */ /* 0x080fe4000000001f */
[----:B------:R-:W-:Y:S01]  /*18060*/  F2FP.F16.F32.PACK_AB R18, R28, R25 ;  /* 0x000000191c12723e */ /* 0x000fe200000000ff */
        /* <DEDUP_REMOVED lines=17> */
.L_x_100:
[----:B------:R-:W-:Y:S05]  /*18180*/  BSYNC B0 ;  /* 0x0000000000007941 */ /* 0x000fea0003800000 */
.L_x_99:
[----:B------:R-:W-:Y:S06]  /*18190*/  BAR.SYNC.DEFER_BLOCKING 0x1, 0x80 ;  /* 0x0042000000007b1d */ /* 0x000fec0000010000 */
[----:B------:R-:W-:Y:S05]  /*181a0*/  @!P0 BRA `(.L_x_101) ;  /* 0x0000000000048947 */ /* 0x000fea0003800000 */
[----:B------:R-:W-:Y:S01]  /*181b0*/  BPT.TRAP 0x1 ;  /* 0x000000040000795c */ /* 0x000fe20000300000 */
.L_x_101:
[----:B------:R-:W-:Y:S01]  /*181c0*/  SYNCS.ARRIVE.TRANS64.RED.A1T0 RZ, [UR8], RZ ;  /* 0x000000ffffff79a7 */ /* 0x000fe20008100408 */
[----:B------:R-:W-:Y:S05]  /*181d0*/  @!P0 BRA `(.L_x_102) ;  /* 0x0000000000048947 */ /* 0x000fea0003800000 */
[----:B------:R-:W-:Y:S01]  /*181e0*/  BPT.TRAP 0x1 ;  /* 0x000000040000795c */ /* 0x000fe20000300000 */
.L_x_102:
[----:B------:R-:W2:Y:S02]  /*181f0*/  SYNCS.PHASECHK.TRANS64.TRYWAIT P3, [UR48+0x344b8], R20 ;  /* 0x0344b814ff0075a7 */ /* 0x000ea40008060170 */
[----:B--2---:R-:W-:Y:S05]  /*18200*/  @!P3 BRA `(.L_x_103) ;  /* 0x000000a80030b947 */ /* 0x004fea0003800000 */
.L_x_371:
        /* <DEDUP_REMOVED lines=29> */
[----:B------:R-:W-:Y:S01]  /*183e0*/  FFMA R14, R18, R0, R75 ;  /* 0x00000000120e7223 */ /* 0x000fe2000000004b */
[----:B------:R-:W-:Y:S01]  /*183f0*/  FMUL R15, R76, R2 ;  /* 0x000000024c0f7220 */ /* 0x000fe20000400000 */
        /* <DEDUP_REMOVED lines=20> */
[----:B------:R-:W-:Y:S01]  /*18540*/  F2FP.F16.F32.PACK_AB R13, R14, R13 ;  /* 0x0000000d0e0d723e */ /* 0x000fe200000000ff */
[-C--:B------:R-:W-:Y:S01]  /*18550*/  FFMA R28, R30, R0.reuse, R85 ;  /* 0x000000001e1c7223 */ /* 0x080fe20000000055 */
        /* <DEDUP_REMOVED lines=24> */
.L_x_105:
[----:B------:R-:W-:Y:S05]  /*186e0*/  BSYNC B0 ;  /* 0x0000000000007941 */ /* 0x000fea0003800000 */
.L_x_104:
[----:B------:R-:W-:Y:S06]  /*186f0*/  BAR.SYNC.DEFER_BLOCKING 0x1, 0x80 ;  /* 0x0042000000007b1d */ /* 0x000fec0000010000 */
[----:B------:R-:W-:Y:S05]  /*18700*/  @!P0 BRA `(.L_x_106) ;  /* 0x0000000000048947 */ /* 0x000fea0003800000 */
[----:B------:R-:W-:Y:S01]  /*18710*/  BPT.TRAP 0x1 ;  /* 0x000000040000795c */ /* 0x000fe20000300000 */
.L_x_106:
[----:B------:R-:W-:Y:S01]  /*18720*/  SYNCS.ARRIVE.TRANS64.RED.A1T0 RZ, [UR9], RZ ;  /* 0x000000ffffff79a7 */ /* 0x000fe20008100409 */
[----:B------:R-:W-:Y:S05]  /*18730*/  @!P0 BRA `(.L_x_107) ;  /* 0x0000000000048947 */ /* 0x000fea0003800000 */
[----:B------:R-:W-:Y:S01]  /*18740*/  BPT.TRAP 0x1 ;  /* 0x000000040000795c */ /* 0x000fe20000300000 */
.L_x_107:
[----:B------:R-:W2:Y:S02]  /*18750*/  SYNCS.PHASECHK.TRANS64.TRYWAIT P3, [UR48+0x344a0], R159 ;  /* 0x0344a09fff0075a7 */ /* 0x000ea40008060170 */
[----:B--2---:R-:W-:Y:S05]  /*18760*/  @!P3 BRA `(.L_x_108) ;  /* 0x000000a000f0b947 */ /* 0x004fea0003800000 */
.L_x_372:
        /* <DEDUP_REMOVED lines=93> */
.L_x_110:
[----:B------:R-:W-:Y:S05]  /*18d40*/  BSYNC B0 ;  /* 0x0000000000007941 */ /* 0x000fea0003800000 */
.L_x_109:
[----:B------:R-:W-:Y:S06]  /*18d50*/  BAR.SYNC.DEFER_BLOCKING 0x1, 0x80 ;  /* 0x0042000000007b1d */ /* 0x000fec0000010000 */
[----:B------:R-:W-:Y:S05]  /*18d60*/  @!P0 BRA `(.L_x_111) ;  /* 0x0000000000048947 */ /* 0x000fea0003800000 */
[----:B------:R-:W-:Y:S01]  /*18d70*/  BPT.TRAP 0x1 ;  /* 0x000000040000795c */ /* 0x000fe20000300000 */
.L_x_111:
[----:B------:R-:W-:Y:S01]  /*18d80*/  SYNCS.ARRIVE.TRANS64.RED.A1T0 RZ, [UR10], RZ ;  /* 0x000000ffffff79a7 */ /* 0x000fe2000810040a */
[----:B------:R-:W-:Y:S05]  /*18d90*/  @!P0 BRA `(.L_x_112) ;  /* 0x0000000000048947 */ /* 0x000fea0003800000 */
[----:B------:R-:W-:Y:S01]  /*18da0*/  BPT.TRAP 0x1 ;  /* 0x000000040000795c */ /* 0x000fe20000300000 */
.L_x_112:
[----:B------:R-:W2:Y:S02]  /*18db0*/  SYNCS.PHASECHK.TRANS64.TRYWAIT P3, [UR48+0x344a8], R159 ;  /* 0x0344a89fff0075a7 */ /* 0x000ea40008060170 */
[----:B--2---:R-:W-:Y:S05]  /*18dc0*/  @!P3 BRA `(.L_x_113) ;  /* 0x0000009c0070b947 */ /* 0x004fea0003800000 */
.L_x_373:
        /* <DEDUP_REMOVED lines=58> */
[----:B------:R-:W-:Y:S02]  /*19170*/  F2FP.F16.F32.PACK_AB R26, R28, R27 ;  /* 0x0000001b1c1a723e */ /* 0x000fe400000000ff */
[----:B------:R-:W-:Y:S01]  /*19180*/  F2FP.F16.F32.PACK_AB R24, R24, R21 ;  /* 0x000000151818723e */ /* 0x000fe200000000ff */
[----:B------:R1:W-:Y:S01]  /*19190*/  STSM.16.MT88.4 [R3+0x31000], R12 ;  /* 0x0310000c03007844 */ /* 0x0003e20000004200 */
        /* <DEDUP_REMOVED lines=16> */
.L_x_115:
[----:B------:R-:W-:Y:S05]  /*192a0*/  BSYNC B0 ;  /* 0x0000000000007941 */ /* 0x000fea0003800000 */
.L_x_114:
[----:B------:R-:W-:Y:S06]  /*192b0*/  BAR.SYNC.DEFER_BLOCKING 0x1, 0x80 ;  /* 0x0042000000007b1d */ /* 0x000fec0000010000 */
[----:B------:R-:W-:Y:S05]  /*192c0*/  @!P0 BRA `(.L_x_116) ;  /* 0x0000000000048947 */ /* 0x000fea0003800000 */
[----:B------:R-:W-:Y:S01]  /*192d0*/  BPT.TRAP 0x1 ;  /* 0x000000040000795c */ /* 0x000fe20000300000 */
.L_x_116:
[----:B------:R-:W-:Y:S01]  /*192e0*/  SYNCS.ARRIVE.TRANS64.RED.A1T0 RZ, [UR7], RZ ;  /* 0x000000ffffff79a7 */ /* 0x000fe20008100407 */
[----:B------:R-:W-:Y:S05]  /*192f0*/  @!P0 BRA `(.L_x_117) ;  /* 0x0000000000048947 */ /* 0x000fea0003800000 */
[----:B------:R-:W-:Y:S01]  /*19300*/  BPT.TRAP 0x1 ;  /* 0x000000040000795c */ /* 0x000fe20000300000 */
.L_x_117:
[----:B------:R-:W2:Y:S02]  /*19310*/  SYNCS.PHASECHK.TRANS64.TRYWAIT P3, [UR48+0x344b0], R159 ;  /* 0x0344b09fff0075a7 */ /* 0x000ea40008060170 */
[----:B--2---:R-:W-:Y:S05]  /*19320*/  @!P3 BRA `(.L_x_118) ;  /* 0x000000980030b947 */ /* 0x004fea0003800000 */
.L_x_374:
        /* <DEDUP_REMOVED lines=26> */
[-C--:B----4-:R-:W-:Y:S01]  /*194d0*/  FMUL R17, R12, R2.reuse ;  /* 0x000000020c117220 */ /* 0x090fe20000400000 */
[----:B------:R-:W-:Y:S02]  /*194e0*/  HADD2.F32 R12, -RZ, R8.H0_H0 ;  /* 0x20000008ff0c7230 */ /* 0x000fe40000004100 */
[----:B-----5:R-:W-:Y:S01]  /*194f0*/  FMUL R19, R19, R2 ;  /* 0x0000000213137220 */ /* 0x020fe20000400000 */
[----:B------:R-:W-:-:S02]  /*19500*/  FFMA R17, R16, R0, R17 ;  /* 0x0000000010117223 */ /* 0x000fc40000000011 */
        /* <DEDUP_REMOVED lines=63> */
.L_x_120:
[----:B------:R-:W-:Y:S05]  /*19900*/  BSYNC B0 ;  /* 0x0000000000007941 */ /* 0x000fea0003800000 */
.L_x_119:
[----:B------:R-:W-:Y:S06]  /*19910*/  BAR.SYNC.DEFER_BLOCKING 0x1, 0x80 ;  /* 0x0042000000007b1d */ /* 0x000fec0000010000 */
[----:B------:R-:W-:Y:S05]  /*19920*/  @!P0 BRA `(.L_x_121) ;  /* 0x0000000000048947 */ /* 0x000fea0003800000 */
[----:B------:R-:W-:Y:S01]  /*19930*/  BPT.TRAP 0x1 ;  /* 0x000000040000795c */ /* 0x000fe20000300000 */
.L_x_121:
[----:B------:R-:W-:Y:S01]  /*19940*/  SYNCS.ARRIVE.TRANS64.RED.A1T0 RZ, [UR8], RZ ;  /* 0x000000ffffff79a7 */ /* 0x000fe20008100408 */
[----:B------:R-:W-:Y:S05]  /*19950*/  @!P0 BRA `(.L_x_122) ;  /* 0x0000000000048947 */ /* 0x000fea0003800000 */
[----:B------:R-:W-:Y:S01]  /*19960*/  BPT.TRAP 0x1 ;  /* 0x000000040000795c */ /* 0x000fe20000300000 */
.L_x_122:
[----:B------:R-:W2:Y:S02]  /*19970*/  SYNCS.PHASECHK.TRANS64.TRYWAIT P3, [UR48+0x344b8], R159 ;  /* 0x0344b89fff0075a7 */ /* 0x000ea40008060170 */
[----:B--2---:R-:W-:Y:S05]  /*19980*/  @!P3 BRA `(.L_x_123) ;  /* 0x0000009000b0b947 */ /* 0x004fea0003800000 */
.L_x_375:
        /* <DEDUP_REMOVED lines=77> */
.L_x_125:
[----:B------:R-:W-:Y:S05]  /*19e60*/  BSYNC B0 ;  /* 0x0000000000007941 */ /* 0x000fea0003800000 */
.L_x_124:
[----:B------:R-:W-:Y:S06]  /*19e70*/  BAR.SYNC.DEFER_BLOCKING 0x1, 0x80 ;  /* 0x0042000000007b1d */ /* 0x000fec0000010000 */
[----:B------:R-:W-:Y:S05]  /*19e80*/  @!P0 BRA `(.L_x_126) ;  /* 0x0000000000048947 */ /* 0x000fea0003800000 */
[----:B------:R-:W-:Y:S01]  /*19e90*/  BPT.TRAP 0x1 ;  /* 0x000000040000795c */ /* 0x000fe20000300000 */
.L_x_126:
[----:B------:R-:W-:Y:S01]  /*19ea0*/  SYNCS.ARRIVE.TRANS64.RED.A1T0 RZ, [UR9], RZ ;  /* 0x000000ffffff79a7 */ /* 0x000fe20008100409 */
[----:B------:R-:W-:Y:S05]  /*19eb0*/  @!P0 BRA `(.L_x_127) ;  /* 0x0000000000048947 */ /* 0x000fea0003800000 */
[----:B------:R-:W-:Y:S01]  /*19ec0*/  BPT.TRAP 0x1 ;  /* 0x000000040000795c */ /* 0x000fe20000300000 */
.L_x_127:
[----:B------:R-:W2:Y:S02]  /*19ed0*/  SYNCS.PHASECHK.TRANS64.TRYWAIT P3, [UR48+0x344a0], R20 ;  /* 0x0344a014ff0075a7 */ /* 0x000ea40008060170 */
[----:B--2---:R-:W-:Y:S05]  /*19ee0*/  @!P3 BRA `(.L_x_128) ;  /* 0x0000008c0070b947 */ /* 0x004fea0003800000 */
.L_x_376:
        /* <DEDUP_REMOVED lines=93> */
.L_x_130:
[----:B------:R-:W-:Y:S05]  /*1a4c0*/  BSYNC B0 ;  /* 0x0000000000007941 */ /* 0x000fea0003800000 */
.L_x_129:
[----:B------:R-:W-:Y:S06]  /*1a4d0*/  BAR.SYNC.DEFER_BLOCKING 0x1, 0x80 ;  /* 0x0042000000007b1d */ /* 0x000fec0000010000 */
[----:B------:R-:W-:Y:S05]  /*1a4e0*/  @!P0 BRA `(.L_x_131) ;  /* 0x0000000000048947 */ /* 0x000fea0003800000 */
[----:B------:R-:W-:Y:S01]  /*1a4f0*/  BPT.TRAP 0x1 ;  /* 0x000000040000795c */ /* 0x000fe20000300000 */
.L_x_131:
[----:B------:R-:W-:Y:S01]  /*1a500*/  SYNCS.ARRIVE.TRANS64.RED.A1T0 RZ, [UR10], RZ ;  /* 0x000000ffffff79a7 */ /* 0x000fe2000810040a */
[----:B------:R-:W-:Y:S05]  /*1a510*/  @!P0 BRA `(.L_x_132) ;  /* 0x0000000000048947 */ /* 0x000fea0003800000 */
[----:B------:R-:W-:Y:S01]  /*1a520*/  BPT.TRAP 0x1 ;  /* 0x000000040000795c */ /* 0x000fe20000300000 */
.L_x_132:
[----:B------:R-:W2:Y:S02]  /*1a530*/  SYNCS.PHASECHK.TRANS64.TRYWAIT P3, [UR48+0x344a8], R20 ;  /* 0x0344a814ff0075a7 */ /* 0x000ea40008060170 */
[----:B--2---:R-:W-:Y:S05]  /*1a540*/  @!P3 BRA `(.L_x_133) ;  /* 0x0000008400f0b947 */ /* 0x004fea0003800000 */
.L_x_377:
        /* <DEDUP_REMOVED lines=77> */
.L_x_135:
[----:B------:R-:W-:Y:S05]  /*1aa20*/  BSYNC B0 ;  /* 0x0000000000007941 */ /* 0x000fea0003800000 */
.L_x_134:
[----:B------:R-:W-:Y:S06]  /*1aa30*/  BAR.SYNC.DEFER_BLOCKING 0x1, 0x80 ;  /* 0x0042000000007b1d */ /* 0x000fec0000010000 */
[----:B------:R-:W-:Y:S05]  /*1aa40*/  @!P0 BRA `(.L_x_136) ;  /* 0x0000000000048947 */ /* 0x000fea0003800000 */
[----:B------:R-:W-:Y:S01]  /*1aa50*/  BPT.TRAP 0x1 ;  /* 0x000000040000795c */ /* 0x000fe20000300000 */
.L_x_136:
[----:B------:R-:W-:Y:S01]  /*1aa60*/  SYNCS.ARRIVE.TRANS64.RED.A1T0 RZ, [UR7], RZ ;  /* 0x000000ffffff79a7 */ /* 0x000fe20008100407 */
[----:B------:R-:W-:Y:S05]  /*1aa70*/  @!P0 BRA `(.L_x_137) ;  /* 0x0000000000048947 */ /* 0x000fea0003800000 */
[----:B------:R-:W-:Y:S01]  /*1aa80*/  BPT.TRAP 0x1 ;  /* 0x000000040000795c */ /* 0x000fe20000300000 */
.L_x_137:
[----:B------:R-:W2:Y:S02]  /*1aa90*/  SYNCS.PHASECHK.TRANS64.TRYWAIT P3, [UR48+0x344b0], R20 ;  /* 0x0344b014ff0075a7 */ /* 0x000ea40008060170 */
[----:B--2---:R-:W-:Y:S05]  /*1aaa0*/  @!P3 BRA `(.L_x_138) ;  /* 0x0000008000b0b947 */ /* 0x004fea0003800000 */
.L_x_378:
        /* <DEDUP_REMOVED lines=17> */
[----:B------:R-:W-:Y:S04]  /*1abc0*/  @P1 LDSM.16.MT88.4 R8, [R3+0x32000] ;  /* 0x032000000308183b */ /* 0x000fe80000004200 */
[----:B------:R-:W1:Y:S01]  /*1abd0*/  @P1 LDSM.16.MT88.4 R4, [R3+0x32800] ;  /* 0x032800000304183b */ /* 0x000e620000004200 */
[----:B------:R-:W-:Y:S05]  /*1abe0*/  WARPSYNC.ALL ;  /* 0x0000000000007948 */ /* 0x000fea0003800000 */
[----:B------:R-:W-:Y:S01]  /*1abf0*/  BSSY B0, `(.L_x_139) ;  /* 0x0000049000007945 */ /* 0x000fe20003800000 */
[----:B-1----:R-:W-:-:S02]  /*1ac00*/  HADD2.F32 R32, -RZ, R7.H0_H0 ;  /* 0x20000007ff207230 */ /* 0x002fc40000004100 */
[----:B------:R-:W-:Y:S02]  /*1ac10*/  HADD2.F32 R34, -RZ, R7.H1_H1 ;  /* 0x30000007ff227230 */ /* 0x000fe40000004100 */
[-C--:B--2---:R-:W-:Y:S01]  /*1ac20*/  FMUL R13, R13, R2.reuse ;  /* 0x000000020d0d7220 */ /* 0x084fe20000400000 */
[-C--:B---3--:R-:W-:Y:S01]  /*1ac30*/  FMUL R15, R15, R2.reuse ;  /* 0x000000020f0f7220 */ /* 0x088fe20000400000 */
[-C--:B----4-:R-:W-:Y:S01]  /*1ac40*/  FMUL R17, R17, R2.reuse ;  /* 0x0000000211117220 */ /* 0x090fe20000400000 */
[-C--:B-----5:R-:W-:Y:S01]  /*1ac50*/  FMUL R19, R19, R2.reuse ;  /* 0x0000000213137220 */ /* 0x0a0fe20000400000 */
[-C--:B------:R-:W-:Y:S01]  /*1ac60*/  FMUL R21, R21, R2.reuse ;  /* 0x0000000215157220 */ /* 0x080fe20000400000 */
[-C--:B------:R-:W-:Y:S01]  /*1ac70*/  FMUL R25, R25, R2.reuse ;  /* 0x0000000219197220 */ /* 0x080fe20000400000 */
[-C--:B------:R-:W-:Y:S01]  /*1ac80*/  FMUL R27, R27, R2.reuse ;  /* 0x000000021b1b7220 */ /* 0x080fe20000400000 */
[-C--:B------:R-:W-:Y:S01]  /*1ac90*/  FMUL R29, R29, R2.reuse ;  /* 0x000000021d1d7220 */ /* 0x080fe20000400000 */
[----:B------:R-:W-:Y:S01]  /*1aca0*/  FMUL R31, R30, R2 ;  /* 0x000000021e1f7220 */ /* 0x000fe20000400000 */
[----:B------:R-:W-:-:S02]  /*1acb0*/  HADD2.F32 R30, -RZ, R5.H0_H0 ;  /* 0x20000005ff1e7230 */ /* 0x000fc40000004100 */
[-C--:B------:R-:W-:Y:S01]  /*1acc0*/  FMUL R33, R28, R2.reuse ;  /* 0x000000021c217220 */ /* 0x080fe20000400000 */
[--C-:B------:R-:W-:Y:S02]  /*1acd0*/  HADD2.F32 R28, -RZ, R4.reuse.H1_H1 ;  /* 0x30000004ff1c7230 */ /* 0x100fe40000004100 */
[-C--:B------:R-:W-:Y:S01]  /*1ace0*/  FMUL R35, R26, R2.reuse ;  /* 0x000000021a237220 */ /* 0x080fe20000400000 */
[----:B------:R-:W-:Y:S02]  /*1acf0*/  HADD2.F32 R26, -RZ, R4.H0_H0 ;  /* 0x20000004ff1a7230 */ /* 0x000fe40000004100 */
[----:B------:R-:W-:Y:S01]  /*1ad00*/  FMUL R37, R12, R2 ;  /* 0x000000020c257220 */ /* 0x000fe20000400000 */
[----:B------:R-:W-:Y:S02]  /*1ad10*/  HADD2.F32 R12, -RZ, R8.H0_H0 ;  /* 0x20000008ff0c7230 */ /* 0x000fe40000004100 */
[-C--:B------:R-:W-:Y:S01]  /*1ad20*/  FFMA R31, R26, R0.reuse, R31 ;  /* 0x000000001a1f7223 */ /* 0x080fe2000000001f */
[----:B------:R-:W-:Y:S01]  /*1ad30*/  FFMA R35, R30, R0, R35 ;  /* 0x000000001e237223 */ /* 0x000fe20000000023 */
[----:B------:R-:W-:Y:S01]  /*1ad40*/  FMUL R39, R24, R2 ;  /* 0x0000000218277220 */ /* 0x000fe20000400000 */
[----:B------:R-:W-:-:S02]  /*1ad50*/  HADD2.F32 R24, -RZ, R10.H1_H1 ;  /* 0x3000000aff187230 */ /* 0x000fc40000004100 */
[----:B------:R-:W-:Y:S01]  /*1ad60*/  FFMA R13, R12, R0, R13 ;  /* 0x000000000c0d7223 */ /* 0x000fe2000000000d */
[----:B------:R-:W-:Y:S02]  /*1ad70*/  HADD2.F32 R12, -RZ, R8.H1_H1 ;  /* 0x30000008ff0c7230 */ /* 0x000fe40000004100 */
[-C--:B------:R-:W-:Y:S01]  /*1ad80*/  FMUL R41, R18, R2.reuse ;  /* 0x0000000212297220 */ /* 0x080fe20000400000 */
[----:B------:R-:W-:Y:S02]  /*1ad90*/  HADD2.F32 R18, -RZ, R10.H0_H0 ;  /* 0x2000000aff127230 */ /* 0x000fe40000004100 */
[----:B------:R-:W-:Y:S02]  /*1ada0*/  HADD2.F32 R26, -RZ, R5.H1_H1 ;  /* 0x30000005ff1a7230 */ /* 0x000fe40000004100 */
[----:B------:R-:W-:Y:S01]  /*1adb0*/  FMUL R43, R16, R2 ;  /* 0x00000002102b7220 */ /* 0x000fe20000400000 */
[----:B------:R-:W-:Y:S02]  /*1adc0*/  HADD2.F32 R16, -RZ, R9.H1_H1 ;  /* 0x30000009ff107230 */ /* 0x000fe40000004100 */
[----:B------:R-:W-:Y:S01]  /*1add0*/  FFMA R21, R18, R0, R21 ;  /* 0x0000000012157223 */ /* 0x000fe20000000015 */
[----:B------:R-:W-:-:S02]  /*1ade0*/  HADD2.F32 R18, -RZ, R11.H0_H0 ;  /* 0x2000000bff127230 */ /* 0x000fc40000004100 */
[----:B------:R-:W-:Y:S01]  /*1adf0*/  FMUL R45, R14, R2 ;  /* 0x000000020e2d7220 */ /* 0x000fe20000400000 */
[----:B------:R-:W-:Y:S02]  /*1ae00*/  HADD2.F32 R14, -RZ, R9.H0_H0 ;  /* 0x20000009ff0e7230 */ /* 0x000fe40000004100 */
[-C--:B------:R-:W-:Y:S01]  /*1ae10*/  FFMA R12, R12, R0.reuse, R15 ;  /* 0x000000000c0c7223 */ /* 0x080fe2000000000f */
[----:B------:R-:W-:Y:S02]  /*1ae20*/  HADD2.F32 R30, -RZ, R6.H1_H1 ;  /* 0x30000006ff1e7230 */ /* 0x000fe40000004100 */
[-C--:B------:R-:W-:Y:S01]  /*1ae30*/  FFMA R27, R18, R0.reuse, R27 ;  /* 0x00000000121b7223 */ /* 0x080fe2000000001b */
[-C--:B------:R-:W-:Y:S01]  /*1ae40*/  FFMA R26, R26, R0.reuse, R37 ;  /* 0x000000001a1a7223 */ /* 0x080fe20000000025 */
[-C--:B------:R-:W-:Y:S01]  /*1ae50*/  FFMA R17, R14, R0.reuse, R17 ;  /* 0x000000000e117223 */ /* 0x080fe20000000011 */
[-C--:B------:R-:W-:Y:S01]  /*1ae60*/  FFMA R14, R16, R0.reuse, R19 ;  /* 0x00000000100e7223 */ /* 0x080fe20000000013 */
[----:B------:R-:W-:Y:S01]  /*1ae70*/  FFMA R16, R24, R0, R25 ;  /* 0x0000000018107223 */ /* 0x000fe20000000019 */
[----:B------:R-:W-:-:S02]  /*1ae80*/  HADD2.F32 R24, -RZ, R11.H1_H1 ;  /* 0x3000000bff187230 */ /* 0x000fc40000004100 */
[-C--:B------:R-:W-:Y:S01]  /*1ae90*/  FFMA R43, R32, R0.reuse, R43 ;  /* 0x00000000202b7223 */ /* 0x080fe2000000002b */
[----:B------:R-:W-:Y:S02]  /*1aea0*/  F2FP.F16.F32.PACK_AB R12, R12, R13 ;  /* 0x0000000d0c0c723e */ /* 0x000fe400000000ff */
[----:B------:R-:W-:Y:S01]  /*1aeb0*/  F2FP.F16.F32.PACK_AB R13, R14, R17 ;  /* 0x000000110e0d723e */ /* 0x000fe200000000ff */
[-C--:B------:R-:W-:Y:S01]  /*1aec0*/  FFMA R18, R24, R0.reuse, R29 ;  /* 0x0000000018127223 */ /* 0x080fe2000000001d */
[-C--:B------:R-:W-:Y:S01]  /*1aed0*/  FFMA R24, R28, R0.reuse, R33 ;  /* 0x000000001c187223 */ /* 0x080fe20000000021 */
[----:B------:R-:W-:Y:S01]  /*1aee0*/  HADD2.F32 R28, -RZ, R6.H0_H0 ;  /* 0x20000006ff1c7230 */ /* 0x000fe20000004100 */
[----:B------:R-:W-:Y:S02]  /*1aef0*/  F2FP.F16.F32.PACK_AB R14, R16, R21 ;  /* 0x00000015100e723e */ /* 0x000fe400000000ff */
[----:B------:R-:W-:Y:S02]  /*1af00*/  F2FP.F16.F32.PACK_AB R15, R18, R27 ;  /* 0x0000001b120f723e */ /* 0x000fe400000000ff */
[-C--:B------:R-:W-:Y:S01]  /*1af10*/  FFMA R39, R28, R0.reuse, R39 ;  /* 0x000000001c277223 */ /* 0x080fe20000000027 */
[-C--:B------:R-:W-:Y:S01]  /*1af20*/  FFMA R28, R30, R0.reuse, R41 ;  /* 0x000000001e1c7223 */ /* 0x080fe20000000029 */
[----:B------:R-:W-:Y:S01]  /*1af30*/  FFMA R30, R34, R0, R45 ;  /* 0x00000000221e7223 */ /* 0x000fe2000000002d */
[----:B------:R-:W-:Y:S01]  /*1af40*/  F2FP.F16.F32.PACK_AB R25, R26, R35 ;  /* 0x000000231a19723e */ /* 0x000fe200000000ff */
[----:B------:R1:W-:Y:S01]  /*1af50*/  STSM.16.MT88.4 [R3+0x32000], R12 ;  /* 0x0320000c03007844 */ /* 0x0003e20000004200 */
        /* <DEDUP_REMOVED lines=18> */
.L_x_140:
[----:B------:R-:W-:Y:S05]  /*1b080*/  BSYNC B0 ;  /* 0x0000000000007941 */ /* 0x000fea0003800000 */
.L_x_139:
[----:B------:R-:W-:Y:S06]  /*1b090*/  BAR.SYNC.DEFER_BLOCKING 0x1, 0x80 ;  /* 0x0042000000007b1d */ /* 0x000fec0000010000 */
[----:B------:R-:W-:Y:S05]  /*1b0a0*/  @!P0 BRA `(.L_x_141) ;  /* 0x0000000000048947 */ /* 0x000fea0003800000 */
[----:B------:R-:W-:Y:S01]  /*1b0b0*/  BPT.TRAP 0x1 ;  /* 0x000000040000795c */ /* 0x000fe20000300000 */
.L_x_141:
[----:B------:R-:W-:Y:S01]  /*1b0c0*/  SYNCS.ARRIVE.TRANS64.RED.A1T0 RZ, [UR8], RZ ;  /* 0x000000ffffff79a7 */ /* 0x000fe20008100408 */
[----:B------:R-:W-:Y:S05]  /*1b0d0*/  @!P0 BRA `(.L_x_142) ;  /* 0x0000000000048947 */ /* 0x000fea0003800000 */
[----:B------:R-:W-:Y:S01]  /*1b0e0*/  BPT.TRAP 0x1 ;  /* 0x000000040000795c */ /* 0x000fe20000300000 */
.L_x_142:
[----:B------:R-:W2:Y:S02]  /*1b0f0*/  SYNCS.PHASECHK.TRANS64.TRYWAIT P3, [UR48+0x344b8], R20 ;  /* 0x0344b814ff0075a7 */ /* 0x000ea40008060170 */
[----:B--2---:R-:W-:Y:S05]  /*1b100*/  @!P3 BRA `(.L_x_143) ;  /* 0x0000007c0030b947 */ /* 0x004fea0003800000 */
.L_x_379:
        /* <DEDUP_REMOVED lines=39> */
[--C-:B------:R-:W-:Y:S02]  /*1b380*/  HADD2.F32 R27, -RZ, R4.reuse.H0_H0 ;  /* 0x20000004ff1b7230 */ /* 0x100fe40000004100 */
[-C--:B------:R-:W-:Y:S01]  /*1b390*/  FFMA R31, R31, R0.reuse, R146 ;  /* 0x000000001f1f7223 */ /* 0x080fe20000000092 */
[----:B------:R-:W-:Y:S02]  /*1b3a0*/  HADD2.F32 R29, -RZ, R4.H1_H1 ;  /* 0x30000004ff1d7230 */ /* 0x000fe40000004100 */
[-C--:B------:R-:W-:Y:S01]  /*1b3b0*/  FFMA R37, R37, R0.reuse, R150 ;  /* 0x0000000025257223 */ /* 0x080fe20000000096 */
[----:B------:R-:W-:Y:S02]  /*1b3c0*/  HADD2.F32 R5, -RZ, R5.H1_H1 ;  /* 0x30000005ff057230 */ /* 0x000fe40000004100 */
        /* <DEDUP_REMOVED lines=33> */
.L_x_145:
[----:B------:R-:W-:Y:S05]  /*1b5e0*/  BSYNC B0 ;  /* 0x0000000000007941 */ /* 0x000fea0003800000 */
.L_x_144:
[----:B------:R-:W-:Y:S06]  /*1b5f0*/  BAR.SYNC.DEFER_BLOCKING 0x1, 0x80 ;  /* 0x0042000000007b1d */ /* 0x000fec0000010000 */
[----:B------:R-:W-:Y:S05]  /*1b600*/  @!P0 BRA `(.L_x_146) ;  /* 0x0000000000048947 */ /* 0x000fea0003800000 */
[----:B------:R-:W-:Y:S01]  /*1b610*/  BPT.TRAP 0x1 ;  /* 0x000000040000795c */ /* 0x000fe20000300000 */
.L_x_146:
[----:B------:R-:W-:Y:S01]  /*1b620*/  UISETP.NE.AND UP0, UPT, UR54, 0x3, UPT ;  /* 0x000000033600788c */ /* 0x000fe2000bf05270 */
[----:B------:R-:W-:Y:S05]  /*1b630*/  SYNCS.ARRIVE.TRANS64.RED.A1T0 RZ, [UR9], RZ ;  /* 0x000000ffffff79a7 */ /* 0x000fea0008100409 */
[----:B------:R-:W-:-:S13]  /*1b640*/  PLOP3.LUT P1, PT, PT, PT, UP0, 0x80, 0x0 ;  /* 0x000000000000781c */ /* 0x000fda0003f2f008 */
[----:B------:R-:W-:Y:S05]  /*1b650*/  @!P1 BRA `(.L_x_147) ;  /* 0x0000000000049947 */ /* 0x000fea0003800000 */
[----:B------:R-:W-:Y:S01]  /*1b660*/  BPT.TRAP 0x1 ;  /* 0x000000040000795c */ /* 0x000fe20000300000 */
.L_x_147:
[----:B------:R-:W2:Y:S01]  /*1b670*/  LDL R2, [R1+0x200] ;  /* 0x0002000001027983 */ /* 0x000ea20000100800 */
[----:B------:R-:W-:Y:S02]  /*1b680*/  SHF.L.U32 R0, R152, 0x1f, RZ ;  /* 0x0000001f98007819 */ /* 0x000fe400000006ff */
[C---:B--2---:R-:W-:Y:S02]  /*1b690*/  R2UR UR4, R2.reuse ;  /* 0x00000000020472ca */ /* 0x044fe400000e0000 */
[----:B------:R-:W-:-:S11]  /*1b6a0*/  LEA R19, R2, UR48, 0x4 ;  /* 0x0000003002137c11 */ /* 0x000fd6000f8e20ff */
[----:B------:R-:W-:-:S09]  /*1b6b0*/  ULEA UR4, UR4, UR48, 0x3 ;  /* 0x0000003004047291 */ /* 0x000fd2000f8e183f */
[----:B------:R-:W2:Y:S02]  /*1b6c0*/  SYNCS.PHASECHK.TRANS64.TRYWAIT P2, [UR4+0x34400], R0 ;  /* 0x03440000ff0075a7 */ /* 0x000ea40008040144 */
[----:B--2---:R-:W-:Y:S05]  /*1b6d0*/  @!P2 BRA `(.L_x_148) ;  /* 0x0000007400d4a947 */ /* 0x004fea0003800000 */
.L_x_380:
[----:B------:R-:W2:Y:S01]  /*1b6e0*/  LDS.128 R16, [R19+0x34510] ;  /* 0x0345100013107984 */ /* 0x000ea20000000c00 */
        /* <DEDUP_REMOVED lines=8> */
.L_x_149:
[----:B-1----:R-:W4:Y:S01]  /*1b770*/  LDL.LU R0, [R1+0x200] ;  /* 0x0002000001007983 */ /* 0x002f220000300800 */
[----:B------:R-:W-:Y:S01]  /*1b780*/  UIADD3 UR4, UR4, 0x34440, URZ ;  /* 0x0003444004047890 */ /* 0x000fe2000fffe03f */
[----:B--2---:R-:W-:Y:S02]  /*1b790*/  ISETP.NE.AND P3, PT, R19, RZ, PT ;  /* 0x000000ff1300720c */ /* 0x004fe40003f65270 */
[----:B------:R-:W-:Y:S01]  /*1b7a0*/  MOV R19, RZ ;  /* 0x000000ff00137202 */ /* 0x000fe20000000f00 */
[----:B------:R-:W-:-:S09]  /*1b7b0*/  UPRMT UR4, UR58, 0x654, UR4 ;  /* 0x000006543a047896 */ /* 0x000fd20008000004 */
[----:B---3--:R-:W-:Y:S01]  /*1b7c0*/  SYNCS.ARRIVE.TRANS64.RED.A1T0 RZ, [UR4], RZ ;  /* 0x000000ffffff79a7 */ /* 0x008fe20008100404 */
[----:B----4-:R-:W-:-:S05]  /*1b7d0*/  VIADD R0, R0, 0x1 ;  /* 0x0000000100007836 */ /* 0x010fca0000000000 */
[----:B------:R-:W-:-:S04]  /*1b7e0*/  ISETP.NE.AND P2, PT, R0, 0x8, PT ;  /* 0x000000080000780c */ /* 0x000fc80003f45270 */
[----:B------:R-:W-:Y:S02]  /*1b7f0*/  SEL R4, R0, RZ, P2 ;  /* 0x000000ff00047207 */ /* 0x000fe40001000000 */
[----:B------:R-:W-:-:S03]  /*1b800*/  SEL R3, RZ, 0x1, P2 ;  /* 0x00000001ff037807 */ /* 0x000fc60001000000 */
[----:B------:R1:W-:Y:S01]  /*1b810*/  STL [R1+0x200], R4 ;  /* 0x0002000401007387 */ /* 0x0003e20000100800 */
[----:B------:R-:W-:Y:S01]  /*1b820*/  LOP3.LUT R152, R152, R3, RZ, 0x3c, !PT ;  /* 0x0000000398987212 */ /* 0x000fe200078e3cff */
[----:B------:R-:W-:Y:S06]  /*1b830*/  @!P3 BRA `(.L_x_150) ;  /* 0x0000000000b8b947 */ /* 0x000fec0003800000 */
[----:B------:R-:W2:Y:S02]  /*1b840*/  LDC.64 R2, c[0x0][0x290] ;  /* 0x0000a400ff027b82 */ /* 0x000ea40000000a00 */
[----:B--2---:R-:W-:-:S06]  /*1b850*/  IMAD.WIDE R2, R18, 0xc, R2 ;  /* 0x0000000c12027825 */ /* 0x004fcc00078e0202 */
[----:B------:R-:W2:Y:S02]  /*1b860*/  LDG.E R2, desc[UR38][R2.64+0x8] ;  /* 0x0000082602027981 */ /* 0x000ea4000c1e1900 */
[----:B--2---:R-:W-:-:S13]  /*1b870*/  R2UR UR4, R2 ;  /* 0x00000000020472ca */ /* 0x004fda00000e0000 */
[----:B------:R-:W-:-:S04]  /*1b880*/  UIADD3 UR4, UR4, 0x7f, URZ ;  /* 0x0000007f04047890 */ /* 0x000fc8000fffe03f */
[----:B------:R-:W-:-:S04]  /*1b890*/  USHF.R.S32.HI UR5, URZ, 0x1f, UR4 ;  /* 0x0000001f3f057899 */ /* 0x000fc80008011404 */
[----:B------:R-:W-:-:S04]  /*1b8a0*/  ULEA.HI UR5, UR5, UR4, URZ, 0x7 ;  /* 0x0000000405057291 */ /* 0x000fc8000f8f383f */
[----:B------:R-:W-:-:S04]  /*1b8b0*/  USHF.R.S32.HI UR5, URZ, 0x7, UR5 ;  /* 0x000000073f057899 */ /* 0x000fc80008011405 */
[----:B------:R-:W-:-:S04]  /*1b8c0*/  UIADD3 UR40, UR40, UR5, URZ ;  /* 0x0000000528287290 */ /* 0x000fc8000fffe03f */
[----:B------:R-:W-:Y:S02]  /*1b8d0*/  USHF.R.U32.HI UR4, URZ, 0x1, UR40 ;  /* 0x000000013f047899 */ /* 0x000fe40008011628 */
[----:B------:R-:W-:Y:S02]  /*1b8e0*/  UISETP.GT.U32.AND UP0, UPT, UR40, 0x1, UPT ;  /* 0x000000012800788c */ /* 0x000fe4000bf04070 */
[----:B------:R-:W-:Y:S02]  /*1b8f0*/  ULOP3.LUT UR4, UR4, 0x1, URZ, 0xc0, !UPT ;  /* 0x0000000104047892 */ /* 0x000fe4000f8ec03f */
[----:B------:R-:W-:Y:S02]  /*1b900*/  UISETP.LT.U32.AND UP0, UPT, UR5, 0x2, UP0 ;  /* 0x000000020500788c */ /* 0x000fe40008701070 */
[----:B------:R-:W-:-:S04]  /*1b910*/  UISETP.NE.U32.AND UP1, UPT, UR4, 0x1, UPT ;  /* 0x000000010400788c */ /* 0x000fc8000bf25070 */
[----:B------:R-:W-:Y:S02]  /*1b920*/  UISETP.GT.U32.AND UP1, UPT, UR5, 0x1, !UP1 ;  /* 0x000000010500788c */ /* 0x000fe4000cf24070 */
[----:B------:R-:W-:Y:S02]  /*1b930*/  USEL UR5, URZ, 0x1, !UP0 ;  /* 0x000000013f057887 */ /* 0x000fe4000c000000 */
[----:B------:R-:W-:-:S04]  /*1b940*/  USEL UR4, URZ, 0x1, !UP1 ;  /* 0x000000013f047887 */ /* 0x000fc8000c800000 */
[----:B------:R-:W-:Y:S01]  /*1b950*/  ULOP3.LUT UR41, UR4, UR41, UR5, 0x96, !UPT ;  /* 0x0000002904297292 */ /* 0x000fe2000f8e9605 */
[----:B------:R-:W-:Y:S11]  /*1b960*/  @!P1 BRA `(.L_x_151) ;  /* 0x0000000000049947 */ /* 0x000ff60003800000 */
[----:B------:R-:W-:Y:S01]  /*1b970*/  BPT.TRAP 0x1 ;  /* 0x000000040000795c */ /* 0x000fe20000300000 */
.L_x_151:
[----:B------:R-:W-:Y:S02]  /*1b980*/  R2UR UR4, R4 ;  /* 0x00000000040472ca */ /* 0x000fe400000e0000 */
[----:B------:R-:W-:Y:S02]  /*1b990*/  SHF.L.U32 R2, R152, 0x1f, RZ ;  /* 0x0000001f98027819 */ /* 0x000fe400000006ff */
[----:B------:R-:W-:-:S09]  /*1b9a0*/  LEA R0, R4, UR48, 0x4 ;  /* 0x0000003004007c11 */ /* 0x000fd2000f8e20ff */
[----:B------:R-:W-:-:S09]  /*1b9b0*/  ULEA UR4, UR4, UR48, 0x3 ;  /* 0x0000003004047291 */ /* 0x000fd2000f8e183f */
[----:B------:R-:W2:Y:S02]  /*1b9c0*/  SYNCS.PHASECHK.TRANS64.TRYWAIT P2, [UR4+0x34400], R2 ;  /* 0x03440002ff0075a7 */ /* 0x000ea40008040144 */
[----:B--2---:R-:W-:Y:S05]  /*1b9d0*/  @!P2 BRA `(.L_x_152) ;  /* 0x00000074002ca947 */ /* 0x004fea0003800000 */
.L_x_381:
[----:B------:R3:W4:Y:S01]  /*1b9e0*/  LDS.128 R16, [R0+0x34510] ;  /* 0x0345100000107984 */ /* 0x0007220000000c00 */
[----:B------:R-:W-:Y:S01]  /*1b9f0*/  @!PT LDS RZ, [RZ] ;  /* 0x00000000fffff984 */ /* 0x000fe20000000800 */
[----:B------:R-:W-:Y:S01]  /*1ba00*/  @!PT LDS RZ, [RZ] ;  /* 0x00000000fffff984 */ /* 0x000fe20000000800 */
[----:B------:R-:W-:Y:S01]  /*1ba10*/  @!PT LDS RZ, [RZ] ;  /* 0x00000000fffff984 */ /* 0x000fe20000000800 */
[----:B------:R-:W-:Y:S01]  /*1ba20*/  @!PT LDS RZ, [RZ] ;  /* 0x00000000fffff984 */ /* 0x000fe20000000800 */
[----:B------:R5:W-:Y:S06]  /*1ba30*/  MEMBAR.ALL.CTA ;  /* 0x0000000000007992 */ /* 0x000bec0000008000 */
[----:B-----5:R-:W1:Y:S01]  /*1ba40*/  FENCE.VIEW.ASYNC.S ;  /* 0x00000000000073c6 */ /* 0x020e620000000000 */
[----:B---3--:R-:W-:Y:S05]  /*1ba50*/  @!P1 BRA `(.L_x_153) ;  /* 0x0000000000049947 */ /* 0x008fea0003800000 */
[----:B------:R-:W-:Y:S01]  /*1ba60*/  BPT.TRAP 0x1 ;  /* 0x000000040000795c */ /* 0x000fe20000300000 */
.L_x_153:
[----:B------:R-:W3:Y:S01]  /*1ba70*/  LDL.LU R0, [R1+0x200] ;  /* 0x0002000001007983 */ /* 0x000ee20000300800 */
[----:B------:R-:W-:Y:S02]  /*1ba80*/  UIADD3 UR4, UR4, 0x34440, URZ ;  /* 0x0003444004047890 */ /* 0x000fe4000fffe03f */
[----:B------:R-:W-:Y:S02]  /*1ba90*/  ULOP3.LUT UR40, UR40, 0x1, URZ, 0xc0, !UPT ;  /* 0x0000000128287892 */ /* 0x000fe4000f8ec03f */
[----:B------:R-:W-:-:S09]  /*1baa0*/  UPRMT UR4, UR58, 0x654, UR4 ;  /* 0x000006543a047896 */ /* 0x000fd20008000004 */
[----:B-1----:R-:W-:Y:S01]  /*1bab0*/  SYNCS.ARRIVE.TRANS64.RED.A1T0 RZ, [UR4], RZ ;  /* 0x000000ffffff79a7 */ /* 0x002fe20008100404 */
[----:B---3--:R-:W-:-:S05]  /*1bac0*/  VIADD R0, R0, 0x1 ;  /* 0x0000000100007836 */ /* 0x008fca0000000000 */
[----:B------:R-:W-:-:S04]  /*1bad0*/  ISETP.NE.AND P1, PT, R0, 0x8, PT ;  /* 0x000000080000780c */ /* 0x000fc80003f25270 */
[----:B------:R-:W-:Y:S02]  /*1bae0*/  SEL R0, R0, RZ, P1 ;  /* 0x000000ff00007207 */ /* 0x000fe40000800000 */
[----:B--2---:R-:W-:-:S03]  /*1baf0*/  SEL R3, RZ, 0x1, P1 ;  /* 0x00000001ff037807 */ /* 0x004fc60000800000 */
[----:B------:R2:W-:Y:S01]  /*1bb00*/  STL [R1+0x200], R0 ;  /* 0x0002000001007387 */ /* 0x0005e20000100800 */
[----:B------:R-:W-:-:S07]  /*1bb10*/  LOP3.LUT R152, R152, R3, RZ, 0x3c, !PT ;  /* 0x0000000398987212 */ /* 0x000fce00078e3cff */
.L_x_150:
[----:B----4-:R-:W-:Y:S02]  /*1bb20*/  ISETP.NE.AND P1, PT, R19, RZ, PT ;  /* 0x000000ff1300720c */ /* 0x010fe40003f25270 */
[CC--:B------:R-:W-:Y:S02]  /*1bb30*/  ISETP.NE.AND P2, PT, R155.reuse, R18.reuse, PT ;  /* 0x000000129b00720c */ /* 0x0c0fe40003f45270 */
[----:B------:R-:W-:-:S13]  /*1bb40*/  ISETP.EQ.OR P3, PT, R155, R18, !P1 ;  /* 0x000000129b00720c */ /* 0x000fda0004f62670 */
[----:B------:R-:W-:Y:S05]  /*1bb50*/  @P3 BRA `(.L_x_154) ;  /* 0x0000000000fc3947 */ /* 0x000fea0003800000 */
[----:B------:R-:W-:-:S13]  /*1bb60*/  ISETP.NE.AND P3, PT, RZ, UR52, PT ;  /* 0x00000034ff007c0c */ /* 0x000fda000bf65270 */
[----:B------:R-:W-:Y:S05]  /*1bb70*/  @P3 BRA `(.L_x_154) ;  /* 0x0000000000f43947 */ /* 0x000fea0003800000 */
[----:B--2---:R-:W2:Y:S01]  /*1bb80*/  S2R R0, SR_LANEID ;  /* 0x0000000000007919 */ /* 0x004ea20000000000 */
[----:B------:R-:W-:Y:S01]  /*1bb90*/  ELECT P3, URZ, PT ;  /* 0x00000000003f782f */ /* 0x000fe20003860000 */
[----:B------:R-:W-:Y:S01]  /*1bba0*/  BSSY B0, `(.L_x_155) ;  /* 0x000002f000007945 */ /* 0x000fe20003800000 */
[----:B--2---:R-:W-:-:S11]  /*1bbb0*/  SHF.L.U32 R15, R0, 0x2, RZ ;  /* 0x00000002000f7819 */ /* 0x004fd600000006ff */
[----:B------:R-:W-:Y:S05]  /*1bbc0*/  @!P3 BRA `(.L_x_156) ;  /* 0x0000000000b0b947 */ /* 0x000fea0003800000 */
[----:B------:R-:W-:Y:S01]  /*1bbd0*/  IMAD.SHL.U32 R0, R18, 0x8, RZ ;  /* 0x0000000812007824 */ /* 0x000fe200078e00ff */
[----:B------:R-:W-:Y:S01]  /*1bbe0*/  SHF.R.S32.HI R3, RZ, 0x1f, R18 ;  /* 0x0000001fff037819 */ /* 0x000fe20000011412 */
[----:B------:R-:W-:-:S03]  /*1bbf0*/  ULDC.64 UR4, c[0x0][0x820] ;  /* 0x0002080000047ab9 */ /* 0x000fc60000000a00 */
[----:B------:R-:W-:Y:S02]  /*1bc00*/  SHF.L.U64.HI R8, R18, 0x3, R3 ;  /* 0x0000000312087819 */ /* 0x000fe40000010203 */
[----:B-1----:R-:W-:Y:S01]  /*1bc10*/  IADD3 R4, P3, R0, UR4, RZ ;  /* 0x0000000400047c10 */ /* 0x002fe2000ff7e0ff */
[----:B------:R-:W1:Y:S03]  /*1bc20*/  LDC.64 R2, c[0x0][0x290] ;  /* 0x0000a400ff027b82 */ /* 0x000e660000000a00 */
[----:B------:R-:W-:Y:S01]  /*1bc30*/  IADD3.X R5, R8, UR5, RZ, P3, !PT ;  /* 0x0000000508057c10 */ /* 0x000fe20009ffe4ff */
[----:B------:R-:W-:-:S05]  /*1bc40*/  ULDC.64 UR4, c[0x0][0x818] ;  /* 0x0002060000047ab9 */ /* 0x000fca0000000a00 */
[----:B------:R-:W2:Y:S01]  /*1bc50*/  LDG.E.64 R4, desc[UR38][R4.64] ;  /* 0x0000002604047981 */ /* 0x000ea2000c1e1b00 */
[----:B-1----:R-:W-:Y:S01]  /*1bc60*/  IMAD.WIDE R6, R18, 0xc, R2 ;  /* 0x0000000c12067825 */ /* 0x002fe200078e0202 */
[----:B------:R-:W-:Y:S02]  /*1bc70*/  IADD3 R2, P3, R0, UR4, RZ ;  /* 0x0000000400027c10 */ /* 0x000fe4000ff7e0ff */
[----:B------:R-:W1:Y:S02]  /*1bc80*/  LDS R0, [UR49+0x1c] ;  /* 0x00001c31ff007984 */ /* 0x000e640008000800 */
[----:B------:R-:W-:Y:S02]  /*1bc90*/  IADD3.X R3, R8, UR5, RZ, P3, !PT ;  /* 0x0000000508037c10 */ /* 0x000fe40009ffe4ff */
[----:B------:R-:W3:Y:S04]  /*1bca0*/  LDG.E R12, desc[UR38][R6.64] ;  /* 0x00000026060c7981 */ /* 0x000ee8000c1e1900 */
[----:B------:R4:W5:Y:S04]  /*1bcb0*/  LDG.E R13, desc[UR38][R6.64+0x4] ;  /* 0x00000426060d7981 */ /* 0x000968000c1e1900 */
[----:B------:R-:W5:Y:S01]  /*1bcc0*/  LDG.E.64 R2, desc[UR38][R2.64] ;  /* 0x0000002602027981 */ /* 0x000f62000c1e1b00 */
[----:B------:R-:W-:-:S03]  /*1bcd0*/  MOV R8, UR49 ;  /* 0x0000003100087c02 */ /* 0x000fc60008000f00 */
[----:B------:R-:W-:Y:S01]  /*1bce0*/  STS [UR49+0x30], RZ ;  /* 0x000030ffff007988 */ /* 0x000fe20008000831 */
[----:B------:R-:W-:Y:S02]  /*1bcf0*/  SHF.R.U64 R8, R8, 0x4, RZ ;  /* 0x0000000408087819 */ /* 0x000fe400000012ff */
[----:B----4-:R-:W-:-:S03]  /*1bd00*/  CS2R R6, SRZ ;  /* 0x0000000000067805 */ /* 0x010fc6000001ff00 */
[----:B------:R-:W-:Y:S04]  /*1bd10*/  STS [UR49+0x10], R8 ;  /* 0x00001008ff007988 */ /* 0x000fe80008000831 */
[----:B------:R-:W-:Y:S01]  /*1bd20*/  STS [UR49+0x14], R8 ;  /* 0x00001408ff007988 */ /* 0x000fe20008000831 */
[C---:B--2---:R-:W-:Y:S01]  /*1bd30*/  SHF.L.U64.HI R11, R4.reuse, 0x1, R5 ;  /* 0x00000001040b7819 */ /* 0x044fe20000010205 */
[----:B------:R-:W-:-:S03]  /*1bd40*/  IMAD.SHL.U32 R10, R4, 0x2, RZ ;  /* 0x00000002040a7824 */ /* 0x000fc600078e00ff */
[----:B------:R-:W-:Y:S02]  /*1bd50*/  LOP3.LUT R11, R11, 0x1fffffff, RZ, 0xc0, !PT ;  /* 0x1fffffff0b0b7812 */ /* 0x000fe400078ec0ff */
[----:B------:R-:W-:Y:S02]  /*1bd60*/  LOP3.LUT R10, R10, 0xfffffffe, RZ, 0xc0, !PT ;  /* 0xfffffffe0a0a7812 */ /* 0x000fe400078ec0ff */
[--C-:B------:R-:W-:Y:S02]  /*1bd70*/  SHF.R.U32.HI R5, RZ, 0x4, R11.reuse ;  /* 0x00000004ff057819 */ /* 0x100fe4000001160b */
[----:B------:R-:W-:Y:S02]  /*1bd80*/  SHF.R.U64 R10, R10, 0x4, R11 ;  /* 0x000000040a0a7819 */ /* 0x000fe4000000120b */
[----:B-1----:R-:W-:-:S03]  /*1bd90*/  LOP3.LUT R0, R0, 0xf, R5, 0xb8, !PT ;  /* 0x0000000f00007812 */ /* 0x002fc600078eb805 */
[----:B------:R-:W-:Y:S04]  /*1bda0*/  STS [UR49+0xc], R10 ;  /* 0x00000c0aff007988 */ /* 0x000fe80008000831 */
[----:B------:R-:W-:Y:S01]  /*1bdb0*/  STS [UR49+0x1c], R0 ;  /* 0x00001c00ff007988 */ /* 0x000fe20008000831 */
[----:B---3--:R-:W-:-:S03]  /*1bdc0*/  IADD3 R4, R12, -0x1, RZ ;  /* 0xffffffff0c047810 */ /* 0x008fc60007ffe0ff */
[----:B------:R-:W1:Y:S04]  /*1bdd0*/  LDS R5, [UR49+0x1c] ;  /* 0x00001c31ff057984 */ /* 0x000e680008000800 */
[----:B-----5:R-:W-:Y:S01]  /*1bde0*/  STS.64 [UR49], R2 ;  /* 0x00000002ff007988 */ /* 0x020fe20008000a31 */
[----:B-1----:R-:W-:-:S05]  /*1bdf0*/  LOP3.LUT R5, R5, 0xf0, RZ, 0xb8, !PT ;  /* 0x000000f005057812 */ /* 0x002fca00078eb8ff */
[----:B------:R1:W-:Y:S04]  /*1be00*/  STS [UR49+0x1c], R5 ;  /* 0x00001c05ff007988 */ /* 0x0003e80008000831 */
[----:B------:R-:W2:Y:S01]  /*1be10*/  LDS R9, [UR49+0x1c] ;  /* 0x00001c31ff097984 */ /* 0x000ea20008000800 */
[----:B-1----:R-:W-:-:S05]  /*1be20*/  VIADD R5, R13, 0xffffffff ;  /* 0xffffffff0d057836 */ /* 0x002fca0000000000 */
[----:B------:R-:W-:Y:S01]  /*1be30*/  STS.128 [UR49+0x20], R4 ;  /* 0x00002004ff007988 */ /* 0x000fe20008000c31 */
[----:B--2---:R-:W-:-:S05]  /*1be40*/  LOP3.LUT R9, R9, 0xf00, RZ, 0xb8, !PT ;  /* 0x00000f0009097812 */ /* 0x004fca00078eb8ff */
[----:B------:R-:W-:Y:S04]  /*1be50*/  STS.64 [UR49+0x18], R8 ;  /* 0x00001808ff007988 */ /* 0x000fe80008000a31 */
[----:B------:R-:W1:Y:S02]  /*1be60*/  LDS R14, [UR49+0x1c] ;  /* 0x00001c31ff0e7984 */ /* 0x000e640008000800 */
[----:B-1----:R-:W-:-:S05]  /*1be70*/  LOP3.LUT R0, R14, 0xf000, RZ, 0xb8, !PT ;  /* 0x0000f0000e007812 */ /* 0x002fca00078eb8ff */
[----:B------:R2:W-:Y:S02]  /*1be80*/  STS [UR49+0x1c], R0 ;  /* 0x00001c00ff007988 */ /* 0x0005e40008000831 */
.L_x_156:
[----:B------:R-:W-:Y:S05]  /*1be90*/  BSYNC B0 ;  /* 0x0000000000007941 */ /* 0x000fea0003800000 */
.L_x_155:
[----:B------:R-:W-:Y:S01]  /*1bea0*/  NOP ;  /* 0x0000000000007918 */ /* 0x000fe20000000000 */
[----:B------:R3:W4:Y:S01]  /*1beb0*/  LDS R5, [R15+UR49] ;  /* 0x000000310f057984 */ /* 0x0007220008000800 */
[----:B------:R-:W-:Y:S02]  /*1bec0*/  ELECT P3, URZ, PT ;  /* 0x00000000003f782f */ /* 0x000fe40003860000 */
[----:B------:R-:W-:Y:S01]  /*1bed0*/  IADD3 R2, P4, R15, UR36, RZ ;  /* 0x000000240f027c10 */ /* 0x000fe2000ff9e0ff */
[----:B------:R-:W-:Y:S03]  /*1bee0*/  BSSY B0, `(.L_x_157) ;  /* 0x0000005000007945 */ /* 0x000fe60003800000 */
[----:B------:R-:W-:-:S07]  /*1bef0*/  IADD3.X R3, RZ, UR37, RZ, P4, !PT ;  /* 0x00000025ff037c10 */ /* 0x000fce000a7fe4ff */
[----:B---3--:R-:W-:Y:S05]  /*1bf00*/  @!P3 BRA `(.L_x_158) ;  /* 0x000000000008b947 */ /* 0x008fea0003800000 */
[----:B------:R0:W-:Y:S01]  /*1bf10*/  UTMACMDFLUSH ;  /* 0x00000000000079b7 */ /* 0x0001e20000000000 */
[----:B------:R-:W-:-:S04]  /*1bf20*/  DEPBAR.LE SB0, 0x0 ;  /* 0x000080000000791a */ /* 0x000fc80000000000 */
.L_x_158:
[----:B------:R-:W-:Y:S05]  /*1bf30*/  BSYNC B0 ;  /* 0x0000000000007941 */ /* 0x000fea0003800000 */
.L_x_157:
[----:B----4-:R3:W5:Y:S02]  /*1bf40*/  ATOMG.E.EXCH.STRONG.GPU PT, RZ, [R2], R5 ;  /* 0x0000000502ff73a8 */ /* 0x01076400041ee100 */
.L_x_154:
[----:B------:R-:W-:-:S04]  /*1bf50*/  DEPBAR.LE SB0, 0x0 ;  /* 0x000080000000791a */ /* 0x000fc80000000000 */
[----:B------:R-:W-:Y:S05]  /*1bf60*/  @!P0 BRA `(.L_x_159) ;  /* 0x0000000000048947 */ /* 0x000fea0003800000 */
[----:B------:R-:W-:Y:S01]  /*1bf70*/  BPT.TRAP 0x1 ;  /* 0x000000040000795c */ /* 0x000fe20000300000 */
.L_x_159:
[----:B--2---:R-:W-:Y:S01]  /*1bf80*/  IMAD.U32 R0, RZ, RZ, UR55 ;  /* 0x00000037ff007e24 */ /* 0x004fe2000f8e00ff */
[----:B-----5:R-:W-:Y:S01]  /*1bf90*/  SYNCS.ARRIVE.TRANS64.RED.A1T0 RZ, [UR10], RZ ;  /* 0x000000ffffff79a7 */ /* 0x020fe2000810040a */
[----:B------:R-:W-:Y:S02]  /*1bfa0*/  SEL R7, RZ, 0x1, !P2 ;  /* 0x00000001ff077807 */ /* 0x000fe40005000000 */
[----:B------:R-:W-:Y:S01]  /*1bfb0*/  LOP3.LUT R153, R153, 0x1, RZ, 0x3c, !PT ;  /* 0x0000000199997812 */ /* 0x000fe200078e3cff */
[----:B------:R2:W-:Y:S01]  /*1bfc0*/  SYNCS.ARRIVE.TRANS64.A1T0 RZ, [R0+UR50], RZ ;  /* 0x000000ff00ff79a7 */ /* 0x0005e20008100032 */
[----:B------:R-:W-:Y:S05]  /*1bfd0*/  @P1 BRA `(.L_x_160) ;  /* 0xfffffe7c00641947 */ /* 0x000fea000383ffff */
[----:B------:R-:W-:Y:S05]  /*1bfe0*/  EXIT ;  /* 0x000000000000794d */ /* 0x000fea0003800000 */
.L_x_27:
[----:B------:R-:W-:-:S08]  /*1bff0*/  NOP ;  /* 0x0000000000007918 */ /* 0x000fd00000000000 */
[----:B----45:R-:W1:-:S00]  /*1c000*/  USETMAXREG.DEALLOC.CTAPOOL 0x28 ;  /* 0x00000028000079c8 */ /* 0x030e4000080e0500 */
[----:B------:R-:W-:-:S06]  /*1c010*/  UISETP.NE.AND UP1, UPT, UR52, 0x3, UPT ;  /* 0x000000033400788c */ /* 0x000fcc000bf25270 */
[----:B------:R-:W-:-:S13]  /*1c020*/  PLOP3.LUT P1, PT, PT, PT, UP1, 0x80, 0x0 ;  /* 0x000000000000781c */ /* 0x000fda0003f2f018 */
[----:B-1----:R-:W-:Y:S05]  /*1c030*/  @!P1 BRA `(.L_x_161) ;  /* 0x0000004000989947 */ /* 0x002fea0003800000 */
[----:B------:R-:W-:-:S13]  /*1c040*/  ISETP.NE.AND P0, PT, RZ, UR52, PT ;  /* 0x00000034ff007c0c */ /* 0x000fda000bf05270 */
[----:B------:R-:W-:Y:S05]  /*1c050*/  @!P0 BRA `(.L_x_162) ;  /* 0x0000002400a88947 */ /* 0x000fea0003800000 */
[----:B------:R-:W-:-:S06]  /*1c060*/  UISETP.NE.AND UP0, UPT, UR52, 0x2, UPT ;  /* 0x000000023400788c */ /* 0x000fcc000bf05270 */
[----:B------:R-:W-:-:S13]  /*1c070*/  PLOP3.LUT P0, PT, PT, PT, UP0, 0x80, 0x0 ;  /* 0x000000000000781c */ /* 0x000fda0003f0f008 */
[----:B--2---:R-:W-:Y:S05]  /*1c080*/  @P0 EXIT ;  /* 0x000000000000094d */ /* 0x004fea0003800000 */
[----:B------:R-:W1:Y:S01]  /*1c090*/  S2UR UR4, SR_CTAID.Y ;  /* 0x00000000000479c3 */ /* 0x000e620000002600 */
[----:B------:R-:W-:Y:S01]  /*1c0a0*/  ELECT P0, URZ, PT ;  /* 0x00000000003f782f */ /* 0x000fe20003800000 */
[----:B------:R-:W-:Y:S01]  /*1c0b0*/  BSSY B0, `(.L_x_163) ;  /* 0x000001f000007945 */ /* 0x000fe20003800000 */
[----:B-1----:R-:W-:-:S11]  /*1c0c0*/  UIMAD UR4, UR4, UR60, UR53 ;  /* 0x0000003c040472a4 */ /* 0x002fd6000f8e0235 */
[----:B------:R-:W-:Y:S05]  /*1c0d0*/  @!P0 BRA `(.L_x_164) ;  /* 0x0000000000708947 */ /* 0x000fea0003800000 */
[----:B------:R1:W-:Y:S01]  /*1c0e0*/  STL [R1+0x204], R13 ;  /* 0x0002040d01007387 */ /* 0x0003e20000100800 */
[----:B------:R-:W2:Y:S01]  /*1c0f0*/  LDC.64 R14, c[0x0][0x618] ;  /* 0x00018600ff0e7b82 */ /* 0x000ea20000000a00 */
[----:B------:R-:W-:Y:S02]  /*1c100*/  UMOV UR5, 0x400 ;  /* 0x0000040000057882 */ /* 0x000fe40000000000 */
[----:B------:R-:W-:-:S05]  /*1c110*/  ULEA UR5, UR43, UR5, 0x18 ;  /* 0x000000052b057291 */ /* 0x000fca000f8ec03f */
[----:B------:R-:W3:Y:S08]  /*1c120*/  LDC.64 R4, c[0x0][0x600] ;  /* 0x00018000ff047b82 */ /* 0x000ef00000000a00 */
[----:B-1----:R-:W2:Y:S08]  /*1c130*/  LDC.64 R12, c[0x0][0x610] ;  /* 0x00018400ff0c7b82 */ /* 0x002eb00000000a00 */
[----:B------:R-:W3:Y:S08]  /*1c140*/  LDC.64 R6, c[0x0][0x608] ;  /* 0x00018200ff067b82 */ /* 0x000ef00000000a00 */
[----:B------:R-:W1:Y:S01]  /*1c150*/  LDC.64 R32, c[0x0][0x620] ;  /* 0x00018800ff207b82 */ /* 0x000e620000000a00 */
[----:B--2---:R2:W-:Y:S07]  /*1c160*/  STS.128 [UR5+0x34710], R12 ;  /* 0x0347100cff007988 */ /* 0x0045ee0008000c05 */
[----:B------:R-:W1:Y:S01]  /*1c170*/  LDC.64 R34, c[0x0][0x628] ;  /* 0x00018a00ff227b82 */ /* 0x000e620000000a00 */
[----:B---3--:R3:W-:Y:S07]  /*1c180*/  STS.128 [UR5+0x34700], R4 ;  /* 0x03470004ff007988 */ /* 0x0087ee0008000c05 */
[----:B------:R-:W4:Y:S01]  /*1c190*/  LDC.64 R28, c[0x0][0x630] ;  /* 0x00018c00ff1c7b82 */ /* 0x000f220000000a00 */
[----:B--2---:R2:W5:Y:S07]  /*1c1a0*/  LDL.LU R13, [R1+0x204] ;  /* 0x00020400010d7983 */ /* 0x00456e0000300800 */
[----:B------:R-:W4:Y:S08]  /*1c1b0*/  LDC.64 R30, c[0x0][0x638] ;  /* 0x00018e00ff1e7b82 */ /* 0x000f300000000a00 */
[----:B------:R-:W2:Y:S08]  /*1c1c0*/  LDC.64 R24, c[0x0][0x640] ;  /* 0x00019000ff187b82 */ /* 0x000eb00000000a00 */
[----:B------:R-:W2:Y:S08]  /*1c1d0*/  LDC.64 R26, c[0x0][0x648] ;  /* 0x00019200ff1a7b82 */ /* 0x000eb00000000a00 */
[----:B------:R-:W2:Y:S08]  /*1c1e0*/  LDC.64 R20, c[0x0][0x650] ;  /* 0x00019400ff147b82 */ /* 0x000eb00000000a00 */
[----:B------:R-:W2:Y:S08]  /*1c1f0*/  LDC.64 R22, c[0x0][0x658] ;  /* 0x00019600ff167b82 */ /* 0x000eb00000000a00 */
[----:B------:R-:W2:Y:S08]  /*1c200*/  LDC.64 R8, c[0x0][0x660] ;  /* 0x00019800ff087b82 */ /* 0x000eb00000000a00 */
[----:B------:R-:W2:Y:S08]  /*1c210*/  LDC.64 R10, c[0x0][0x668] ;  /* 0x00019a00ff0a7b82 */ /* 0x000eb00000000a00 */
[----:B---3--:R-:W3:Y:S08]  /*1c220*/  LDC.64 R4, c[0x0][0x670] ;  /* 0x00019c00ff047b82 */ /* 0x008ef00000000a00 */
[----:B------:R-:W3:Y:S01]  /*1c230*/  LDC.64 R6, c[0x0][0x678] ;  /* 0x00019e00ff067b82 */ /* 0x000ee20000000a00 */
[----:B-1----:R1:W-:Y:S04]  /*1c240*/  STS.128 [UR5+0x34720], R32 ;  /* 0x03472020ff007988 */ /* 0x0023e80008000c05 */
[----:B----4-:R1:W-:Y:S04]  /*1c250*/  STS.128 [UR5+0x34730], R28 ;  /* 0x0347301cff007988 */ /* 0x0103e80008000c05 */
[----:B--2---:R1:W-:Y:S04]  /*1c260*/  STS.128 [UR5+0x34740], R24 ;  /* 0x03474018ff007988 */ /* 0x0043e80008000c05 */
[----:B------:R1:W-:Y:S04]  /*1c270*/  STS.128 [UR5+0x34750], R20 ;  /* 0x03475014ff007988 */ /* 0x0003e80008000c05 */
[----:B------:R1:W-:Y:S04]  /*1c280*/  STS.128 [UR5+0x34760], R8 ;  /* 0x03476008ff007988 */ /* 0x0003e80008000c05 */
[----:B---3--:R1:W-:Y:S02]  /*1c290*/  STS.128 [UR5+0x34770], R4 ;  /* 0x03477004ff007988 */ /* 0x0083e40008000c05 */
.L_x_164:
[----:B------:R-:W-:Y:S05]  /*1c2a0*/  BSYNC B0 ;  /* 0x0000000000007941 */ /* 0x000fea0003800000 */
.L_x_163:
[----:B------:R-:W-:Y:S01]  /*1c2b0*/  ELECT P0, URZ, PT ;  /* 0x00000000003f782f */ /* 0x000fe20003800000 */
[----:B------:R-:W-:Y:S01]  /*1c2c0*/  NOP ;  /* 0x0000000000007918 */ /* 0x000fe20000000000 */
[----:B------:R-:W-:Y:S01]  /*1c2d0*/  ULDC UR5, c[0x0][0x884] ;  /* 0x0002210000057ab9 */ /* 0x000fe20000000800 */
[----:B------:R-:W-:Y:S01]  /*1c2e0*/  ULDC.64 UR8, c[0x0][0x800] ;  /* 0x0002000000087ab9 */ /* 0x000fe20000000a00 */
[----:B------:R-:W-:Y:S01]  /*1c2f0*/  ULEA UR4, UR5, UR4, 0x1 ;  /* 0x0000000405047291 */ /* 0x000fe2000f8e083f */
[----:B------:R-:W-:Y:S03]  /*1c300*/  BSSY B0, `(.L_x_165) ;  /* 0x0000033000007945 */ /* 0x000fe60003800000 */
[----:B------:R-:W-:-:S05]  /*1c310*/  UIMAD.WIDE UR8, UR4, 0x80, UR8 ;  /* 0x00000080040878a5 */ /* 0x000fca000f8e0208 */
[----:B------:R-:W-:Y:S07]  /*1c320*/  @!P0 BRA `(.L_x_166) ;  /* 0x0000000000c08947 */ /* 0x000fee0003800000 */
[----:B------:R-:W-:Y:S01]  /*1c330*/  ULDC.64 UR4, c[0x0][0x808] ;  /* 0x0002020000047ab9 */ /* 0x000fe20000000a00 */
[----:B------:R-:W-:Y:S01]  /*1c340*/  ULDC.64 UR6, c[0x0][0x810] ;  /* 0x0002040000067ab9 */ /* 0x000fe20000000a00 */
[----:B------:R-:W-:Y:S02]  /*1c350*/  ISETP.NE.U32.AND P0, PT, RZ, UR4, PT ;  /* 0x00000004ff007c0c */ /* 0x000fe4000bf05070 */
[----:B------:R-:W-:Y:S02]  /*1c360*/  ISETP.NE.U32.AND P1, PT, RZ, UR6, PT ;  /* 0x00000006ff007c0c */ /* 0x000fe4000bf25070 */
[----:B------:R-:W-:Y:S02]  /*1c370*/  ISETP.NE.AND.EX P0, PT, RZ, UR5, PT, P0 ;  /* 0x00000005ff007c0c */ /* 0x000fe4000bf05300 */
[----:B------:R-:W-:-:S11]  /*1c380*/  ISETP.NE.AND.EX P1, PT, RZ, UR7, PT, P1 ;  /* 0x00000007ff007c0c */ /* 0x000fd6000bf25310 */
[----:B------:R-:W-:Y:S05]  /*1c390*/  @!P0 BRA `(.L_x_167) ;  /* 0x0000000000188947 */ /* 0x000fea0003800000 */
[----:B------:R-:W2:Y:S02]  /*1c3a0*/  LDC.64 R2, c[0x0][0x808] ;  /* 0x00020200ff027b82 */ /* 0x000ea40000000a00 */
[----:B--2---:R-:W-:-:S06]  /*1c3b0*/  IMAD.WIDE R2, R18, 0x8, R2 ;  /* 0x0000000812027825 */ /* 0x004fcc00078e0202 */
[----:B------:R-:W2:Y:S01]  /*1c3c0*/  LDG.E.64 R2, desc[UR38][R2.64] ;  /* 0x0000002602027981 */ /* 0x000ea2000c1e1b00 */
[----:B------:R-:W-:Y:S02]  /*1c3d0*/  UMOV UR4, 0x400 ;  /* 0x0000040000047882 */ /* 0x000fe40000000000 */
[----:B------:R-:W-:-:S09]  /*1c3e0*/  ULEA UR4, UR43, UR4, 0x18 ;  /* 0x000000042b047291 */ /* 0x000fd2000f8ec03f */
[----:B--2---:R2:W-:Y:S03]  /*1c3f0*/  STS.64 [UR4+0x34700], R2 ;  /* 0x03470002ff007988 */ /* 0x0045e60008000a04 */
.L_x_167:
[----:B------:R-:W-:Y:S05]  /*1c400*/  @!P1 BRA `(.L_x_166) ;  /* 0x0000000000889947 */ /* 0x000fea0003800000 */
[----:B--2---:R-:W2:Y:S02]  /*1c410*/  LDC.64 R2, c[0x0][0x810] ;  /* 0x00020400ff027b82 */ /* 0x004ea40000000a00 */
[----:B--2---:R-:W-:-:S06]  /*1c420*/  IMAD.WIDE R2, R18, 0x8, R2 ;  /* 0x0000000812027825 */ /* 0x004fcc00078e0202 */
[----:B------:R-:W2:Y:S01]  /*1c430*/  LDG.E.64 R2, desc[UR38][R2.64] ;  /* 0x0000002602027981 */ /* 0x000ea2000c1e1b00 */
[----:B------:R-:W-:Y:S01]  /*1c440*/  UMOV UR4, 0x400 ;  /* 0x0000040000047882 */ /* 0x000fe20000000000 */
[----:B-1---5:R-:W-:Y:S01]  /*1c450*/  IADD3 R4, R13, -0x1, RZ ;  /* 0xffffffff0d047810 */ /* 0x022fe20007ffe0ff */
[----:B------:R-:W-:-:S04]  /*1c460*/  ULEA UR4, UR43, UR4, 0x18 ;  /* 0x000000042b047291 */ /* 0x000fc8000f8ec03f */
[----:B------:R-:W-:-:S05]  /*1c470*/  UIADD3 UR5, UR4, 0x34700, URZ ;  /* 0x0003470004057890 */ /* 0x000fca000fffe03f */
[----:B------:R-:W1:Y:S01]  /*1c480*/  LDS R0, [UR4+0x3471c] ;  /* 0x03471c04ff007984 */ /* 0x000e620008000800 */
[----:B------:R-:W-:-:S03]  /*1c490*/  MOV R8, UR5 ;  /* 0x0000000500087c02 */ /* 0x000fc60008000f00 */
[----:B------:R-:W-:Y:S01]  /*1c4a0*/  STS [UR4+0x34730], RZ ;  /* 0x034730ffff007988 */ /* 0x000fe20008000804 */
[----:B------:R-:W-:-:S05]  /*1c4b0*/  SHF.R.U64 R8, R8, 0x4, RZ ;  /* 0x0000000408087819 */ /* 0x000fca00000012ff */
        /* <DEDUP_REMOVED lines=8> */
[----:B-1----:R-:W-:Y:S01]  /*1c540*/  LOP3.LUT R0, R0, 0xf, R5, 0xb8, !PT ;  /* 0x0000000f00007812 */ /* 0x002fe200078eb805 */
[----:B------:R-:W-:Y:S02]  /*1c550*/  VIADD R5, R19, 0xffffffff ;  /* 0xffffffff13057836 */ /* 0x000fe40000000000 */
[----:B------:R-:W-:Y:S04]  /*1c560*/  STS [UR4+0x3470c], R2 ;  /* 0x03470c02ff007988 */ /* 0x000fe80008000804 */
[----:B------:R-:W-:Y:S04]  /*1c570*/  STS [UR4+0x3471c], R0 ;  /* 0x03471c00ff007988 */ /* 0x000fe80008000804 */
[----:B------:R-:W1:Y:S02]  /*1c580*/  LDS R6, [UR4+0x3471c] ;  /* 0x03471c04ff067984 */ /* 0x000e640008000800 */
[----:B-1----:R-:W-:-:S05]  /*1c590*/  LOP3.LUT R6, R6, 0xf0, RZ, 0xb8, !PT ;  /* 0x000000f006067812 */ /* 0x002fca00078eb8ff */
[----:B------:R1:W-:Y:S04]  /*1c5a0*/  STS [UR4+0x3471c], R6 ;  /* 0x03471c06ff007988 */ /* 0x0003e80008000804 */
[----:B------:R-:W2:Y:S01]  /*1c5b0*/  LDS R9, [UR4+0x3471c] ;  /* 0x03471c04ff097984 */ /* 0x000ea20008000800 */
[----:B-1----:R-:W-:-:S05]  /*1c5c0*/  CS2R R6, SRZ ;  /* 0x0000000000067805 */ /* 0x002fca000001ff00 */
[----:B------:R-:W-:Y:S01]  /*1c5d0*/  STS.128 [UR4+0x34720], R4 ;  /* 0x03472004ff007988 */ /* 0x000fe20008000c04 */
[----:B--2---:R-:W-:-:S05]  /*1c5e0*/  LOP3.LUT R9, R9, 0xf00, RZ, 0xb8, !PT ;  /* 0x00000f0009097812 */ /* 0x004fca00078eb8ff */
[----:B------:R-:W-:Y:S04]  /*1c5f0*/  STS.64 [UR4+0x34718], R8 ;  /* 0x03471808ff007988 */ /* 0x000fe80008000a04 */
[----:B------:R-:W1:Y:S02]  /*1c600*/  LDS R3, [UR4+0x3471c] ;  /* 0x03471c04ff037984 */ /* 0x000e640008000800 */
[----:B-1----:R-:W-:-:S05]  /*1c610*/  LOP3.LUT R0, R3, 0xf000, RZ, 0xb8, !PT ;  /* 0x0000f00003007812 */ /* 0x002fca00078eb8ff */
[----:B------:R3:W-:Y:S02]  /*1c620*/  STS [UR4+0x3471c], R0 ;  /* 0x03471c00ff007988 */ /* 0x0007e40008000804 */
.L_x_166:
[----:B------:R-:W-:Y:S05]  /*1c630*/  BSYNC B0 ;  /* 0x0000000000007941 */ /* 0x000fea0003800000 */
.L_x_165:
[----:B---3--:R-:W3:Y:S01]  /*1c640*/  S2R R0, SR_LANEID ;  /* 0x0000000000007919 */ /* 0x008ee20000000000 */
[----:B------:R-:W-:Y:S01]  /*1c650*/  ELECT P0, URZ, PT ;  /* 0x00000000003f782f */ /* 0x000fe20003800000 */
[----:B------:R-:W-:Y:S01]  /*1c660*/  NOP ;  /* 0x0000000000007918 */ /* 0x000fe20000000000 */
[----:B------:R-:W-:Y:S11]  /*1c670*/  BSSY B0, `(.L_x_168) ;  /* 0x0000004000007945 */ /* 0x000ff60003800000 */
[----:B------:R-:W-:Y:S05]  /*1c680*/  @!P0 BRA `(.L_x_169) ;  /* 0x0000000000088947 */ /* 0x000fea0003800000 */
[----:B------:R0:W-:Y:S01]  /*1c690*/  UTMACMDFLUSH ;  /* 0x00000000000079b7 */ /* 0x0001e20000000000 */
[----:B------:R-:W-:-:S04]  /*1c6a0*/  DEPBAR.LE SB0, 0x0 ;  /* 0x000080000000791a */ /* 0x000fc80000000000 */
.L_x_169:
[----:B------:R-:W-:Y:S05]  /*1c6b0*/  BSYNC B0 ;  /* 0x0000000000007941 */ /* 0x000fea0003800000 */
.L_x_168:
[----:B------:R-:W-:Y:S01]  /*1c6c0*/  UMOV UR5, 0x400 ;  /* 0x0000040000057882 */ /* 0x000fe20000000000 */
[----:B-1-3--:R-:W-:Y:S01]  /*1c6d0*/  SHF.L.U32 R4, R0, 0x2, RZ ;  /* 0x0000000200047819 */ /* 0x00afe200000006ff */
[----:B------:R-:W-:-:S03]  /*1c6e0*/  ULEA UR5, UR43, UR5, 0x18 ;  /* 0x000000052b057291 */ /* 0x000fc6000f8ec03f */
[----:B--2---:R-:W-:Y:S01]  /*1c6f0*/  IADD3 R2, P0, R4, UR8, RZ ;  /* 0x0000000804027c10 */ /* 0x004fe2000ff1e0ff */
[----:B------:R-:W-:Y:S01]  /*1c700*/  UIADD3 UR4, UR5, 0x34700, URZ ;  /* 0x0003470005047890 */ /* 0x000fe2000fffe03f */
[----:B------:R-:W-:-:S03]  /*1c710*/  MOV R0, RZ ;  /* 0x000000ff00007202 */ /* 0x000fc60000000f00 */
[----:B------:R-:W-:-:S05]  /*1c720*/  IMAD.X R3, RZ, RZ, UR9, P0 ;  /* 0x00000009ff037e24 */ /* 0x000fca00080e06ff */
[----:B------:R-:W1:Y:S01]  /*1c730*/  LDS R5, [R4+UR4] ;  /* 0x0000000404057984 */ /* 0x000e620008000800 */
[----:B------:R-:W-:-:S03]  /*1c740*/  SHF.L.U32 R0, R0, 0x1f, RZ ;  /* 0x0000001f00007819 */ /* 0x000fc600000006ff */
[----:B-1----:R1:W2:Y:S02]  /*1c750*/  ATOMG.E.EXCH.STRONG.GPU PT, RZ, [R2], R5 ;  /* 0x0000000502ff73a8 */ /* 0x0022a400041ee100 */
[----:B--2---:R-:W2:Y:S01]  /*1c760*/  SYNCS.PHASECHK.TRANS64.TRYWAIT P0, [UR5+0x344e8], R0 ;  /* 0x0344e800ff0075a7 */ /* 0x004ea20008000145 */
[----:B------:R-:W-:Y:S02]  /*1c770*/  ULOP3.LUT UR36, UR59, 0x1, URZ, 0xfc, !UPT ;  /* 0x000000013b247892 */ /* 0x000fe4000f8efc3f */
[----:B------:R-:W-:Y:S01]  /*1c780*/  ULOP3.LUT UR37, UR61, 0x2, URZ, 0xfc, !UPT ;  /* 0x000000023d257892 */ /* 0x000fe2000f8efc3f */
[----:B-12---:R-:W-:Y:S11]  /*1c790*/  @!P0 BRA `(.L_x_170) ;  /* 0x0000006400d48947 */ /* 0x006ff60003800000 */
.L_x_382:
[----:B------:R-:W-:Y:S01]  /*1c7a0*/  IMAD.MOV.U32 R2, RZ, RZ, 0x1 ;  /* 0x00000001ff027424 */ /* 0x000fe200078e00ff */
[----:B-1----:R-:W-:Y:S01]  /*1c7b0*/  MOV R0, RZ ;  /* 0x000000ff00007202 */ /* 0x002fe20000000f00 */
[----:B------:R-:W-:Y:S01]  /*1c7c0*/  ULDC UR40, c[0x0][0x598] ;  /* 0x0001660000287ab9 */ /* 0x000fe20000000800 */
[----:B------:R-:W-:Y:S01]  /*1c7d0*/  ULDC UR41, c[0x0][0x580] ;  /* 0x0001600000297ab9 */ /* 0x000fe20000000800 */
[----:B------:R-:W-:Y:S01]  /*1c7e0*/  ULDC.64 UR10, c[0x0][0x590] ;  /* 0x00016400000a7ab9 */ /* 0x000fe20000000a00 */
[----:B------:R-:W-:-:S05]  /*1c7f0*/  ULDC.64 UR12, c[0x0][0x588] ;  /* 0x00016200000c7ab9 */ /* 0x000fca0000000a00 */
.L_x_279:
[----:B------:R-:W-:-:S06]  /*1c800*/  UISETP.NE.AND UP0, UPT, UR36, 0x3, UPT ;  /* 0x000000032400788c */ /* 0x000fcc000bf05270 */
[----:B------:R-:W-:-:S13]  /*1c810*/  PLOP3.LUT P1, PT, PT, PT, UP0, 0x80, 0x0 ;  /* 0x000000000000781c */ /* 0x000fda0003f2f008 */
[----:B-1---5:R-:W-:Y:S05]  /*1c820*/  @!P1 BRA `(.L_x_171) ;  /* 0x0000000000049947 */ /* 0x022fea0003800000 */
[----:B------:R-:W-:Y:S01]  /*1c830*/  BPT.TRAP 0x1 ;  /* 0x000000040000795c */ /* 0x000fe20000300000 */
.L_x_171:
[----:B------:R-:W2:Y:S01]  /*1c840*/  LDL R4, [R1+0x200] ;  /* 0x0002000001047983 */ /* 0x000ea20000100800 */
[----:B------:R-:W-:Y:S02]  /*1c850*/  SHF.L.U32 R3, R0, 0x1f, RZ ;  /* 0x0000001f00037819 */ /* 0x000fe400000006ff */
[C---:B--2---:R-:W-:Y:S02]  /*1c860*/  R2UR UR6, R4.reuse ;  /* 0x00000000040672ca */ /* 0x044fe400000e0000 */
[----:B------:R-:W-:-:S11]  /*1c870*/  LEA R4, R4, UR5, 0x4 ;  /* 0x0000000504047c11 */ /* 0x000fd6000f8e20ff */
[----:B------:R-:W-:-:S09]  /*1c880*/  ULEA UR6, UR6, UR5, 0x3 ;  /* 0x0000000506067291 */ /* 0x000fd2000f8e183f */
[----:B------:R-:W1:Y:S02]  /*1c890*/  SYNCS.PHASECHK.TRANS64.TRYWAIT P0, [UR6+0x34400], R3 ;  /* 0x03440003ff0075a7 */ /* 0x000e640008000146 */
[----:B-1----:R-:W-:Y:S05]  /*1c8a0*/  @!P0 BRA `(.L_x_172) ;  /* 0x0000006400a88947 */ /* 0x002fea0003800000 */
.L_x_383:
[----:B-1----:R-:W1:Y:S01]  /*1c8b0*/  LDS.128 R4, [R4+0x34510] ;  /* 0x0345100004047984 */ /* 0x002e620000000c00 */
[----:B------:R-:W-:Y:S01]  /*1c8c0*/  @!PT LDS RZ, [RZ] ;  /* 0x00000000fffff984 */ /* 0x000fe20000000800 */
[----:B------:R-:W-:Y:S01]  /*1c8d0*/  @!PT LDS RZ, [RZ] ;  /* 0x00000000fffff984 */ /* 0x000fe20000000800 */
[----:B------:R-:W-:Y:S01]  /*1c8e0*/  @!PT LDS RZ, [RZ] ;  /* 0x00000000fffff984 */ /* 0x000fe20000000800 */
[----:B------:R-:W-:Y:S01]  /*1c8f0*/  @!PT LDS RZ, [RZ] ;  /* 0x00000000fffff984 */ /* 0x000fe20000000800 */
[----:B------:R2:W-:Y:S06]  /*1c900*/  MEMBAR.ALL.CTA ;  /* 0x0000000000007992 */ /* 0x0005ec0000008000 */
[----:B--2---:R-:W2:Y:S01]  /*1c910*/  FENCE.VIEW.ASYNC.S ;  /* 0x00000000000073c6 */ /* 0x004ea20000000000 */
[----:B------:R-:W-:Y:S05]  /*1c920*/  @!P1 BRA `(.L_x_173) ;  /* 0x0000000000049947 */ /* 0x000fea0003800000 */
[----:B------:R-:W-:Y:S01]  /*1c930*/  BPT.TRAP 0x1 ;  /* 0x000000040000795c */ /* 0x000fe20000300000 */
.L_x_173:
[----:B------:R-:W-:Y:S01]  /*1c940*/  UIADD3 UR6, UR6, 0x34440, URZ ;  /* 0x0003444006067890 */ /* 0x000fe2000fffe03f */
[----:B------:R-:W-:Y:S02]  /*1c950*/  R2UR UR18, R16 ;  /* 0x00000000101272ca */ /* 0x000fe400000e0000 */
[----:B------:R-:W-:Y:S01]  /*1c960*/  R2UR UR19, R17 ;  /* 0x00000000111372ca */ /* 0x000fe200000e0000 */
[----:B------:R-:W-:Y:S01]  /*1c970*/  UPRMT UR6, UR43, 0x654, UR6 ;  /* 0x000006542b067896 */ /* 0x000fe20008000006 */
[----:B------:R-:W-:Y:S02]  /*1c980*/  LOP3.LUT P1, RZ, R2, 0xff, RZ, 0xc0, !PT ;  /* 0x000000ff02ff7812 */ /* 0x000fe4000782c0ff */
[----:B------:R-:W-:-:S04]  /*1c990*/  ISETP.NE.U32.AND P0, PT, RZ, UR10, PT ;  /* 0x0000000aff007c0c */ /* 0x000fc8000bf05070 */
[----:B------:R-:W-:Y:S02]  /*1c9a0*/  ISETP.NE.AND.EX P0, PT, RZ, UR11, PT, P0 ;  /* 0x0000000bff007c0c */ /* 0x000fe4000bf05300 */
[----:B--2---:R-:W-:Y:S01]  /*1c9b0*/  SYNCS.ARRIVE.TRANS64.RED.A1T0 RZ, [UR6], RZ ;  /* 0x000000ffffff79a7 */ /* 0x004fe20008100406 */
[----:B------:R-:W-:Y:S02]  /*1c9c0*/  USHF.L.U32 UR18, UR18, 0x7, URZ ;  /* 0x0000000712127899 */ /* 0x000fe4000800063f */
[----:B------:R-:W-:Y:S02]  /*1c9d0*/  USHF.L.U32 UR19, UR19, 0x8, URZ ;  /* 0x0000000813137899 */ /* 0x000fe4000800063f */
[----:B------:R-:W-:Y:S10]  /*1c9e0*/  @!P1 BRA `(.L_x_174) ;  /* 0x00000000000c9947 */ /* 0x000ff40003800000 */
[----:B------:R-:W-:-:S04]  /*1c9f0*/  DEPBAR {5,4,3,2,1,0} ;  /* 0x0000003f0000791a */ /* 0x000fc80000000000 */
[----:B------:R2:W-:Y:S02]  /*1ca00*/  UTMACCTL.IV [UR8] ;  /* 0x00000000080079b9 */ /* 0x0005e40008000000 */
[----:B--2---:R-:W-:Y:S01]  /*1ca10*/  NOP ;  /* 0x0000000000007918 */ /* 0x004fe20000000000 */
.L_x_174:
[----:B------:R-:W-:Y:S05]  /*1ca20*/  @!P0 BRA `(.L_x_175) ;  /* 0x0000000000188947 */ /* 0x000fea0003800000 */
[----:B------:R-:W2:Y:S02]  /*1ca30*/  LDC.64 R2, c[0x0][0x590] ;  /* 0x00016400ff027b82 */ /* 0x000ea40000000a00 */
[----:B--2---:R-:W-:-:S06]  /*1ca40*/  IMAD.WIDE R2, R18, 0x8, R2 ;  /* 0x0000000812027825 */ /* 0x004fcc00078e0202 */
[----:B------:R-:W2:Y:S04]  /*1ca50*/  LDG.E.64 R2, desc[UR38][R2.64] ;  /* 0x0000002602027981 */ /* 0x000ea8000c1e1b00 */
[----:B--2---:R-:W2:Y:S02]  /*1ca60*/  LD.E R8, desc[UR38][R2.64] ;  /* 0x0000002602087980 */ /* 0x004ea4000c101900 */
[----:B--2---:R-:W-:Y:S01]  /*1ca70*/  FSETP.NEU.AND P0, PT, R8, RZ, PT ;  /* 0x000000ff0800720b */ /* 0x004fe20003f0d000 */
[----:B------:R-:W-:-:S12]  /*1ca80*/  BRA `(.L_x_176) ;  /* 0x0000000000247947 */ /* 0x000fd80003800000 */
.L_x_175:
[----:B------:R-:W-:Y:S02]  /*1ca90*/  ISETP.NE.U32.AND P1, PT, RZ, UR12, PT ;  /* 0x0000000cff007c0c */ /* 0x000fe4000bf25070 */
[----:B------:R-:W-:Y:S02]  /*1caa0*/  FSETP.NEU.AND P0, PT, RZ, UR41, PT ;  /* 0x00000029ff007c0b */ /* 0x000fe4000bf0d000 */
[----:B------:R-:W-:-:S13]  /*1cab0*/  ISETP.NE.AND.EX P1, PT, RZ, UR13, PT, P1 ;  /* 0x0000000dff007c0c */ /* 0x000fda000bf25310 */
[----:B------:R-:W-:Y:S05]  /*1cac0*/  @!P1 BRA `(.L_x_176) ;  /* 0x0000000000149947 */ /* 0x000fea0003800000 */
[----:B------:R-:W2:Y:S01]  /*1cad0*/  LDC.64 R2, c[0x0][0x588] ;  /* 0x00016200ff027b82 */ /* 0x000ea20000000a00 */
[----:B------:R-:W-:-:S04]  /*1cae0*/  IMAD R9, R18, UR40, RZ ;  /* 0x0000002812097c24 */ /* 0x000fc8000f8e02ff */
[----:B--2---:R-:W-:-:S06]  /*1caf0*/  IMAD.WIDE R2, R9, 0x4, R2 ;  /* 0x0000000409027825 */ /* 0x004fcc00078e0202 */
[----:B------:R-:W2:Y:S02]  /*1cb00*/  LDG.E R2, desc[UR38][R2.64] ;  /* 0x0000002602027981 */ /* 0x000ea4000c1e1900 */
[----:B--2---:R-:W-:-:S13]  /*1cb10*/  FSETP.NEU.AND P0, PT, R2, RZ, PT ;  /* 0x000000ff0200720b */ /* 0x004fda0003f0d000 */
.L_x_176:
[----:B------:R-:W-:Y:S01]  /*1cb20*/  UISETP.NE.AND UP0, UPT, UR37, 0x3, UPT ;  /* 0x000000032500788c */ /* 0x000fe2000bf05270 */
[----:B------:R-:W-:-:S05]  /*1cb30*/  ELECT P1, URZ, PT ;  /* 0x00000000003f782f */ /* 0x000fca0003820000 */
[----:B------:R-:W-:Y:S02]  /*1cb40*/  PLOP3.LUT P2, PT, PT, PT, UP0, 0x80, 0x0 ;  /* 0x000000000000781c */ /* 0x000fe40003f4f008 */
[----:B------:R-:W-:-:S11]  /*1cb50*/  PLOP3.LUT P0, PT, P0, P1, PT, 0x2a, 0x0 ;  /* 0x000000000000781c */ /* 0x000fd60000702572 */
[----:B------:R-:W-:Y:S05]  /*1cb60*/  @!P2 BRA `(.L_x_177) ;  /* 0x000000000004a947 */ /* 0x000fea0003800000 */
[----:B------:R-:W-:Y:S01]  /*1cb70*/  BPT.TRAP 0x1 ;  /* 0x000000040000795c */ /* 0x000fe20000300000 */
.L_x_177:
[----:B------:R-:W-:-:S05]  /*1cb80*/  IMAD.MOV.U32 R8, RZ, RZ, 0x1 ;  /* 0x00000001ff087424 */ /* 0x000fca00078e00ff */
[----:B------:R-:W-:-:S04]  /*1cb90*/  SHF.L.U32 R8, R8, 0x1f, RZ ;  /* 0x0000001f08087819 */ /* 0x000fc800000006ff */
[----:B------:R-:W2:Y:S02]  /*1cba0*/  SYNCS.PHASECHK.TRANS64.TRYWAIT P1, [UR5+0x344c0], R8 ;  /* 0x0344c008ff0075a7 */ /* 0x000ea40008020145 */
[----:B--2---:R-:W-:Y:S05]  /*1cbb0*/  @!P1 BRA `(.L_x_178) ;  /* 0x0000006000fc9947 */ /* 0x004fea0003800000 */
.L_x_384:
[----:B------:R-:W-:Y:S04]  /*1cbc0*/  BSSY B0, `(.L_x_179) ;  /* 0x000000b000007945 */ /* 0x000fe80003800000 */
[----:B------:R-:W-:Y:S05]  /*1cbd0*/  @P0 BRA `(.L_x_180) ;  /* 0x0000000000240947 */ /* 0x000fea0003800000 */
[----:B------:R-:W-:Y:S02]  /*1cbe0*/  UIADD3 UR16, UR5, 0x30000, URZ ;  /* 0x0003000005107890 */ /* 0x000fe4000fffe03f */
[----:B------:R-:W-:Y:S01]  /*1cbf0*/  UIADD3 UR17, UR5, 0x344a0, URZ ;  /* 0x000344a005117890 */ /* 0x000fe2000fffe03f */
[----:B------:R-:W-:Y:S01]  /*1cc00*/  UMOV UR6, 0x0 ;  /* 0x0000000000067882 */ /* 0x000fe20000000000 */
[----:B------:R-:W-:-:S07]  /*1cc10*/  UMOV UR7, 0x10000000 ;  /* 0x1000000000077882 */ /* 0x000fce0000000000 */
[----:B------:R3:W-:Y:S02]  /*1cc20*/  UTMALDG.2D [UR16], [UR8], desc[UR6] ;  /* 0x00000610080075b4 */ /* 0x0007e40008009000 */
[----:B---3--:R-:W-:Y:S05]  /*1cc30*/  @!P2 BRA `(.L_x_181) ;  /* 0x000000000004a947 */ /* 0x008fea0003800000 */
[----:B------:R-:W-:Y:S01]  /*1cc40*/  BPT.TRAP 0x1 ;  /* 0x000000040000795c */ /* 0x000fe20000300000 */
.L_x_181:
[----:B------:R-:W3:Y:S02]  /*1cc50*/  LDC R2, c[0x0][0x828] ;  /* 0x00020a00ff027b82 */ /* 0x000ee40000000800 */
[----:B---3--:R3:W-:Y:S02]  /*1cc60*/  SYNCS.ARRIVE.TRANS64.RED.A0TR RZ, [UR5+0x344a0], R2 ;  /* 0x0344a002ffff79a7 */ /* 0x0087e40008300405 */
.L_x_180:
[----:B------:R-:W-:Y:S05]  /*1cc70*/  BSYNC B0 ;  /* 0x0000000000007941 */ /* 0x000fea0003800000 */
.L_x_179:
[----:B------:R-:W-:Y:S05]  /*1cc80*/  @!P2 BRA `(.L_x_182) ;  /* 0x000000000004a947 */ /* 0x000fea0003800000 */
[----:B------:R-:W-:Y:S01]  /*1cc90*/  BPT.TRAP 0x1 ;  /* 0x000000040000795c */ /* 0x000fe20000300000 */
.L_x_182:
[----:B------:R-:W-:-:S04]  /*1cca0*/  UIADD3 UR21, UR5, 0x344a0, URZ ;  /* 0x000344a005157890 */ /* 0x000fc8000fffe03f */
[----:B------:R-:W-:-:S09]  /*1ccb0*/  UPRMT UR6, UR43, 0x654, UR21 ;  /* 0x000006542b067896 */ /* 0x000fd20008000015 */
[----:B------:R-:W-:Y:S01]  /*1ccc0*/  SYNCS.ARRIVE.TRANS64.RED.A1T0 RZ, [UR6], RZ ;  /* 0x000000ffffff79a7 */ /* 0x000fe20008100406 */
[----:B------:R-:W-:Y:S05]  /*1ccd0*/  @!P2 BRA `(.L_x_183) ;  /* 0x000000000004a947 */ /* 0x000fea0003800000 */
[----:B------:R-:W-:Y:S01]  /*1cce0*/  BPT.TRAP 0x1 ;  /* 0x000000040000795c */ /* 0x000fe20000300000 */
.L_x_183:
[----:B------:R-:W4:Y:S02]  /*1ccf0*/  SYNCS.PHASECHK.TRANS64.TRYWAIT P1, [UR5+0x344c8], R8 ;  /* 0x0344c808ff0075a7 */ /* 0x000f240008020145 */
[----:B----4-:R-:W-:Y:S05]  /*1cd00*/  @!P1 BRA `(.L_x_184) ;  /* 0x0000006000c09947 */ /* 0x010fea0003800000 */
.L_x_385:
[----:B------:R-:W-:Y:S04]  /*1cd10*/  BSSY B0, `(.L_x_185) ;  /* 0x000000d000007945 */ /* 0x000fe80003800000 */
[----:B------:R-:W-:Y:S05]  /*1cd20*/  @P0 BRA `(.L_x_186) ;  /* 0x00000000002c0947 */ /* 0x000fea0003800000 */
[----:B------:R-:W-:Y:S02]  /*1cd30*/  UIADD3 UR26, UR18, 0x40, URZ ;  /* 0x00000040121a7890 */ /* 0x000fe4000fffe03f */
[----:B------:R-:W-:Y:S02]  /*1cd40*/  UIADD3 UR24, UR5, 0x31000, URZ ;  /* 0x0003100005187890 */ /* 0x000fe4000fffe03f */
[----:B------:R-:W-:Y:S01]  /*1cd50*/  UIADD3 UR25, UR5, 0x344a8, URZ ;  /* 0x000344a805197890 */ /* 0x000fe2000fffe03f */
[----:B------:R-:W-:Y:S01]  /*1cd60*/  UMOV UR14, 0x0 ;  /* 0x00000000000e7882 */ /* 0x000fe20000000000 */
[----:B------:R-:W-:Y:S01]  /*1cd70*/  UMOV UR15, 0x10000000 ;  /* 0x10000000000f7882 */ /* 0x000fe20000000000 */
[----:B------:R-:W-:-:S06]  /*1cd80*/  UMOV UR27, UR19 ;  /* 0x00000013001b7c82 */ /* 0x000fcc0008000000 */
[----:B------:R4:W-:Y:S02]  /*1cd90*/  UTMALDG.2D [UR24], [UR8], desc[UR14] ;  /* 0x00000e18080075b4 */ /* 0x0009e40008009000 */
[----:B----4-:R-:W-:Y:S05]  /*1cda0*/  @!P2 BRA `(.L_x_187) ;  /* 0x000000000004a947 */ /* 0x010fea0003800000 */
[----:B------:R-:W-:Y:S01]  /*1cdb0*/  BPT.TRAP 0x1 ;  /* 0x000000040000795c */ /* 0x000fe20000300000 */
.L_x_187:
[----:B---3--:R-:W3:Y:S02]  /*1cdc0*/  LDC R2, c[0x0][0x828] ;  /* 0x00020a00ff027b82 */ /* 0x008ee40000000800 */
[----:B---3--:R4:W-:Y:S02]  /*1cdd0*/  SYNCS.ARRIVE.TRANS64.RED.A0TR RZ, [UR5+0x344a8], R2 ;  /* 0x0344a802ffff79a7 */ /* 0x0089e40008300405 */
.L_x_186:
[----:B------:R-:W-:Y:S05]  /*1cde0*/  BSYNC B0 ;  /* 0x0000000000007941 */ /* 0x000fea0003800000 */
.L_x_185:
[----:B------:R-:W-:Y:S05]  /*1cdf0*/  @!P2 BRA `(.L_x_188) ;  /* 0x000000000004a947 */ /* 0x000fea0003800000 */
[----:B------:R-:W-:Y:S01]  /*1ce00*/  BPT.TRAP 0x1 ;  /* 0x000000040000795c */ /* 0x000fe20000300000 */
.L_x_188:
[----:B------:R-:W-:Y:S02]  /*1ce10*/  UIADD3 UR25, UR5, 0x344a8, URZ ;  /* 0x000344a805197890 */ /* 0x000fe4000fffe03f */
[----:B------:R-:W-:Y:S02]  /*1ce20*/  UIADD3 UR31, UR19, 0x20, URZ ;  /* 0x00000020131f7890 */ /* 0x000fe4000fffe03f */
[----:B------:R-:W-:-:S09]  /*1ce30*/  UPRMT UR7, UR43, 0x654, UR25 ;  /* 0x000006542b077896 */ /* 0x000fd20008000019 */
[----:B------:R-:W-:Y:S01]  /*1ce40*/  SYNCS.ARRIVE.TRANS64.RED.A1T0 RZ, [UR7], RZ ;  /* 0x000000ffffff79a7 */ /* 0x000fe20008100407 */
[----:B------:R-:W-:Y:S05]  /*1ce50*/  @!P2 BRA `(.L_x_189) ;  /* 0x000000000004a947 */ /* 0x000fea0003800000 */
[----:B------:R-:W-:Y:S01]  /*1ce60*/  BPT.TRAP 0x1 ;  /* 0x000000040000795c */ /* 0x000fe20000300000 */
.L_x_189:
[----:B------:R-:W1:Y:S02]  /*1ce70*/  SYNCS.PHASECHK.TRANS64.TRYWAIT P1, [UR5+0x344d0], R8 ;  /* 0x0344d008ff0075a7 */ /* 0x000e640008020145 */
[----:B-1----:R-:W-:Y:S05]  /*1ce80*/  @!P1 BRA `(.L_x_190) ;  /* 0x0000006000789947 */ /* 0x002fea0003800000 */
.L_x_386:
[----:B------:R-:W-:Y:S04]  /*1ce90*/  BSSY B0, `(.L_x_191) ;  /* 0x000000c000007945 */ /* 0x000fe80003800000 */
[----:B------:R-:W-:Y:S05]  /*1cea0*/  @P0 BRA `(.L_x_192) ;  /* 0x0000000000280947 */ /* 0x000fea0003800000 */
[----:B------:R-:W-:Y:S02]  /*1ceb0*/  UIADD3 UR28, UR5, 0x32000, URZ ;  /* 0x00032000051c7890 */ /* 0x000fe4000fffe03f */
[----:B------:R-:W-:Y:S01]  /*1cec0*/  UIADD3 UR29, UR5, 0x344b0, URZ ;  /* 0x000344b0051d7890 */ /* 0x000fe2000fffe03f */
[----:B------:R-:W-:Y:S01]  /*1ced0*/  UMOV UR14, 0x0 ;  /* 0x00000000000e7882 */ /* 0x000fe20000000000 */
[----:B------:R-:W-:Y:S01]  /*1cee0*/  UMOV UR15, 0x10000000 ;  /* 0x10000000000f7882 */ /* 0x000fe20000000000 */
[----:B------:R-:W-:-:S06]  /*1cef0*/  UMOV UR30, UR18 ;  /* 0x00000012001e7c82 */ /* 0x000fcc0008000000 */
[----:B------:R1:W-:Y:S02]  /*1cf00*/  UTMALDG.2D [UR28], [UR8], desc[UR14] ;  /* 0x00000e1c080075b4 */ /* 0x0003e40008009000 */
[----:B-1----:R-:W-:Y:S05]  /*1cf10*/  @!P2 BRA `(.L_x_193) ;  /* 0x000000000004a947 */ /* 0x002fea0003800000 */
[----:B------:R-:W-:Y:S01]  /*1cf20*/  BPT.TRAP 0x1 ;  /* 0x000000040000795c */ /* 0x000fe20000300000 */
.L_x_193:
[----:B---34-:R-:W1:Y:S02]  /*1cf30*/  LDC R2, c[0x0][0x828] ;  /* 0x00020a00ff027b82 */ /* 0x018e640000000800 */
[----:B-1----:R1:W-:Y:S02]  /*1cf40*/  SYNCS.ARRIVE.TRANS64.RED.A0TR RZ, [UR5+0x344b0], R2 ;  /* 0x0344b002ffff79a7 */ /* 0x0023e40008300405 */
.L_x_192:
[----:B------:R-:W-:Y:S05]  /*1cf50*/  BSYNC B0 ;  /* 0x0000000000007941 */ /* 0x000fea0003800000 */
.L_x_191:
[----:B------:R-:W-:Y:S05]  /*1cf60*/  @!P2 BRA `(.L_x_194) ;  /* 0x000000000004a947 */ /* 0x000fea0003800000 */
[----:B------:R-:W-:Y:S01]  /*1cf70*/  BPT.TRAP 0x1 ;  /* 0x000000040000795c */ /* 0x000fe20000300000 */
.L_x_194:
[----:B------:R-:W-:-:S04]  /*1cf80*/  UIADD3 UR29, UR5, 0x344b0, URZ ;  /* 0x000344b0051d7890 */ /* 0x000fc8000fffe03f */
[----:B------:R-:W-:-:S09]  /*1cf90*/  UPRMT UR14, UR43, 0x654, UR29 ;  /* 0x000006542b0e7896 */ /* 0x000fd2000800001d */
[----:B------:R-:W-:Y:S01]  /*1cfa0*/  SYNCS.ARRIVE.TRANS64.RED.A1T0 RZ, [UR14], RZ ;  /* 0x000000ffffff79a7 */ /* 0x000fe2000810040e */
[----:B------:R-:W-:Y:S05]  /*1cfb0*/  @!P2 BRA `(.L_x_195) ;  /* 0x000000000004a947 */ /* 0x000fea0003800000 */
[----:B------:R-:W-:Y:S01]  /*1cfc0*/  BPT.TRAP 0x1 ;  /* 0x000000040000795c */ /* 0x000fe20000300000 */
.L_x_195:
[----:B------:R-:W1:Y:S02]  /*1cfd0*/  SYNCS.PHASECHK.TRANS64.TRYWAIT P1, [UR5+0x344d8], R8 ;  /* 0x0344d808ff0075a7 */ /* 0x000e640008020145 */
[----:B-1----:R-:W-:Y:S05]  /*1cfe0*/  @!P1 BRA `(.L_x_196) ;  /* 0x0000006000389947 */ /* 0x002fea0003800000 */
.L_x_387:
        /* <DEDUP_REMOVED lines=11> */
.L_x_199:
[----:B---34-:R-:W1:Y:S02]  /*1d0a0*/  LDC R2, c[0x0][0x828] ;  /* 0x00020a00ff027b82 */ /* 0x018e640000000800 */
[----:B-1----:R1:W-:Y:S02]  /*1d0b0*/  SYNCS.ARRIVE.TRANS64.RED.A0TR RZ, [UR5+0x344b8], R2 ;  /* 0x0344b802ffff79a7 */ /* 0x0023e40008300405 */
.L_x_198:
[----:B------:R-:W-:Y:S05]  /*1d0c0*/  BSYNC B0 ;  /* 0x0000000000007941 */ /* 0x000fea0003800000 */
.L_x_197:
[----:B------:R-:W-:Y:S05]  /*1d0d0*/  @!P2 BRA `(.L_x_200) ;  /* 0x000000000004a947 */ /* 0x000fea0003800000 */
[----:B------:R-:W-:Y:S01]  /*1d0e0*/  BPT.TRAP 0x1 ;  /* 0x000000040000795c */ /* 0x000fe20000300000 */
.L_x_200:
[----:B------:R-:W-:Y:S02]  /*1d0f0*/  UIADD3 UR33, UR5, 0x344b8, URZ ;  /* 0x000344b805217890 */ /* 0x000fe4000fffe03f */
[----:B------:R-:W-:Y:S02]  /*1d100*/  UIADD3 UR23, UR19, 0x40, URZ ;  /* 0x0000004013177890 */ /* 0x000fe4000fffe03f */
[----:B------:R-:W-:-:S09]  /*1d110*/  UPRMT UR15, UR43, 0x654, UR33 ;  /* 0x000006542b0f7896 */ /* 0x000fd20008000021 */
[----:B------:R-:W-:Y:S01]  /*1d120*/  SYNCS.ARRIVE.TRANS64.RED.A1T0 RZ, [UR15], RZ ;  /* 0x000000ffffff79a7 */ /* 0x000fe2000810040f */
[----:B------:R-:W-:Y:S05]  /*1d130*/  @!P2 BRA `(.L_x_201) ;  /* 0x000000000004a947 */ /* 0x000fea0003800000 */
[----:B------:R-:W-:Y:S01]  /*1d140*/  BPT.TRAP 0x1 ;  /* 0x000000040000795c */ /* 0x000fe20000300000 */
.L_x_201:
[----:B-1-34-:R-:W-:-:S04]  /*1d150*/  SHF.L.U32 R2, RZ, 0x1f, RZ ;  /* 0x0000001fff027819 */ /* 0x01afc800000006ff */
[----:B------:R-:W1:Y:S02]  /*1d160*/  SYNCS.PHASECHK.TRANS64.TRYWAIT P1, [UR5+0x344c0], R2 ;  /* 0x0344c002ff0075a7 */ /* 0x000e640008020145 */
[----:B-1----:R-:W-:Y:S05]  /*1d170*/  @!P1 BRA `(.L_x_202) ;  /* 0x0000005c00ec9947 */ /* 0x002fea0003800000 */
.L_x_388:
[----:B------:R-:W-:Y:S04]  /*1d180*/  BSSY B0, `(.L_x_203) ;  /* 0x000000b000007945 */ /* 0x000fe80003800000 */
[----:B------:R-:W-:Y:S05]  /*1d190*/  @P0 BRA `(.L_x_204) ;  /* 0x0000000000240947 */ /* 0x000fea0003800000 */
[----:B------:R-:W-:Y:S01]  /*1d1a0*/  UIADD3 UR20, UR5, 0x30000, URZ ;  /* 0x0003000005147890 */ /* 0x000fe2000fffe03f */
[----:B------:R-:W-:Y:S01]  /*1d1b0*/  UMOV UR16, 0x0 ;  /* 0x0000000000107882 */ /* 0x000fe20000000000 */
[----:B------:R-:W-:Y:S01]  /*1d1c0*/  UMOV UR17, 0x10000000 ;  /* 0x1000000000117882 */ /* 0x000fe20000000000 */
[----:B------:R-:W-:-:S06]  /*1d1d0*/  UMOV UR22, UR18 ;  /* 0x0000001200167c82 */ /* 0x000fcc0008000000 */
[----:B------:R3:W-:Y:S02]  /*1d1e0*/  UTMALDG.2D [UR20], [UR8], desc[UR16] ;  /* 0x00001014080075b4 */ /* 0x0007e40008009000 */
[----:B---3--:R-:W-:Y:S05]  /*1d1f0*/  @!P2 BRA `(.L_x_205) ;  /* 0x000000000004a947 */ /* 0x008fea0003800000 */
[----:B------:R-:W-:Y:S01]  /*1d200*/  BPT.TRAP 0x1 ;  /* 0x000000040000795c */ /* 0x000fe20000300000 */
.L_x_205:
[----:B-12---:R-:W1:Y:S02]  /*1d210*/  LDC R3, c[0x0][0x828] ;  /* 0x00020a00ff037b82 */ /* 0x006e640000000800 */
[----:B-1----:R3:W-:Y:S02]  /*1d220*/  SYNCS.ARRIVE.TRANS64.RED.A0TR RZ, [UR5+0x344a0], R3 ;  /* 0x0344a003ffff79a7 */ /* 0x0027e40008300405 */
.L_x_204:
[----:B------:R-:W-:Y:S05]  /*1d230*/  BSYNC B0 ;  /* 0x0000000000007941 */ /* 0x000fea0003800000 */
.L_x_203:
[----:B------:R-:W-:Y:S05]  /*1d240*/  @!P2 BRA `(.L_x_206) ;  /* 0x000000000004a947 */ /* 0x000fea0003800000 */
[----:B------:R-:W-:Y:S01]  /*1d250*/  BPT.TRAP 0x1 ;  /* 0x000000040000795c */ /* 0x000fe20000300000 */
.L_x_206:
[----:B------:R-:W-:Y:S01]  /*1d260*/  SYNCS.ARRIVE.TRANS64.RED.A1T0 RZ, [UR6], RZ ;  /* 0x000000ffffff79a7 */ /* 0x000fe20008100406 */
[----:B------:R-:W-:Y:S05]  /*1d270*/  @!P2 BRA `(.L_x_207) ;  /* 0x000000000004a947 */ /* 0x000fea0003800000 */
[----:B------:R-:W-:Y:S01]  /*1d280*/  BPT.TRAP 0x1 ;  /* 0x000000040000795c */ /* 0x000fe20000300000 */
.L_x_207:
[----:B------:R-:W4:Y:S02]  /*1d290*/  SYNCS.PHASECHK.TRANS64.TRYWAIT P1, [UR5+0x344c8], R2 ;  /* 0x0344c802ff0075a7 */ /* 0x000f240008020145 */
[----:B----4-:R-:W-:Y:S05]  /*1d2a0*/  @!P1 BRA `(.L_x_208) ;  /* 0x0000005c00b89947 */ /* 0x010fea0003800000 */
.L_x_389:
        /* <DEDUP_REMOVED lines=10> */
.L_x_211:
[----:B-123--:R-:W1:Y:S02]  /*1d350*/  LDC R3, c[0x0][0x828] ;  /* 0x00020a00ff037b82 */ /* 0x00ee640000000800 */
[----:B-1----:R4:W-:Y:S02]  /*1d360*/  SYNCS.ARRIVE.TRANS64.RED.A0TR RZ, [UR5+0x344a8], R3 ;  /* 0x0344a803ffff79a7 */ /* 0x0029e40008300405 */
.L_x_210:
[----:B------:R-:W-:Y:S05]  /*1d370*/  BSYNC B0 ;  /* 0x0000000000007941 */ /* 0x000fea0003800000 */
.L_x_209:
[----:B------:R-:W-:Y:S05]  /*1d380*/  @!P2 BRA `(.L_x_212) ;  /* 0x000000000004a947 */ /* 0x000fea0003800000 */
[----:B------:R-:W-:Y:S01]  /*1d390*/  BPT.TRAP 0x1 ;  /* 0x000000040000795c */ /* 0x000fe20000300000 */
.L_x_212:
[----:B------:R-:W-:Y:S01]  /*1d3a0*/  SYNCS.ARRIVE.TRANS64.RED.A1T0 RZ, [UR7], RZ ;  /* 0x000000ffffff79a7 */ /* 0x000fe20008100407 */
[----:B------:R-:W-:Y:S01]  /*1d3b0*/  UIADD3 UR31, UR19, 0x60, URZ ;  /* 0x00000060131f7890 */ /* 0x000fe2000fffe03f */
[----:B------:R-:W-:Y:S11]  /*1d3c0*/  @!P2 BRA `(.L_x_213) ;  /* 0x000000000004a947 */ /* 0x000ff60003800000 */
[----:B------:R-:W-:Y:S01]  /*1d3d0*/  BPT.TRAP 0x1 ;  /* 0x000000040000795c */ /* 0x000fe20000300000 */
.L_x_213:
[----:B------:R-:W1:Y:S02]  /*1d3e0*/  SYNCS.PHASECHK.TRANS64.TRYWAIT P1, [UR5+0x344d0], R2 ;  /* 0x0344d002ff0075a7 */ /* 0x000e640008020145 */
[----:B-1----:R-:W-:Y:S05]  /*1d3f0*/  @!P1 BRA `(.L_x_214) ;  /* 0x0000005c007c9947 */ /* 0x002fea0003800000 */
.L_x_390:
[----:B------:R-:W-:Y:S04]  /*1d400*/  BSSY B0, `(.L_x_215) ;  /* 0x000000b000007945 */ /* 0x000fe80003800000 */
[----:B------:R-:W-:Y:S05]  /*1d410*/  @P0 BRA `(.L_x_216) ;  /* 0x0000000000240947 */ /* 0x000fea0003800000 */
[----:B------:R-:W-:Y:S01]  /*1d420*/  UIADD3 UR28, UR5, 0x32000, URZ ;  /* 0x00032000051c7890 */ /* 0x000fe2000fffe03f */
[----:B------:R-:W-:Y:S01]  /*1d430*/  UMOV UR16, 0x0 ;  /* 0x0000000000107882 */ /* 0x000fe20000000000 */
[----:B------:R-:W-:Y:S01]  /*1d440*/  UMOV UR17, 0x10000000 ;  /* 0x1000000000117882 */ /* 0x000fe20000000000 */
[----:B------:R-:W-:-:S06]  /*1d450*/  UMOV UR30, UR18 ;  /* 0x00000012001e7c82 */ /* 0x000fcc0008000000 */
[----:B------:R1:W-:Y:S02]  /*1d460*/  UTMALDG.2D [UR28], [UR8], desc[UR16] ;  /* 0x0000101c080075b4 */ /* 0x0003e40008009000 */
[----:B-1----:R-:W-:Y:S05]  /*1d470*/  @!P2 BRA `(.L_x_217) ;  /* 0x000000000004a947 */ /* 0x002fea0003800000 */
[----:B------:R-:W-:Y:S01]  /*1d480*/  BPT.TRAP 0x1 ;  /* 0x000000040000795c */ /* 0x000fe20000300000 */
.L_x_217:
[----:B--234-:R-:W1:Y:S02]  /*1d490*/  LDC R3, c[0x0][0x828] ;  /* 0x00020a00ff037b82 */ /* 0x01ce640000000800 */
[----:B-1----:R1:W-:Y:S02]  /*1d4a0*/  SYNCS.ARRIVE.TRANS64.RED.A0TR RZ, [UR5+0x344b0], R3 ;  /* 0x0344b003ffff79a7 */ /* 0x0023e40008300405 */
.L_x_216:
[----:B------:R-:W-:Y:S05]  /*1d4b0*/  BSYNC B0 ;  /* 0x0000000000007941 */ /* 0x000fea0003800000 */
.L_x_215:
[----:B------:R-:W-:Y:S05]  /*1d4c0*/  @!P2 BRA `(.L_x_218) ;  /* 0x000000000004a947 */ /* 0x000fea0003800000 */
[----:B------:R-:W-:Y:S01]  /*1d4d0*/  BPT.TRAP 0x1 ;  /* 0x000000040000795c */ /* 0x000fe20000300000 */
.L_x_218:
[----:B------:R-:W-:Y:S01]  /*1d4e0*/  SYNCS.ARRIVE.TRANS64.RED.A1T0 RZ, [UR14], RZ ;  /* 0x000000ffffff79a7 */ /* 0x000fe2000810040e */
[----:B------:R-:W-:Y:S05]  /*1d4f0*/  @!P2 BRA `(.L_x_219) ;  /* 0x000000000004a947 */ /* 0x000fea0003800000 */
[----:B------:R-:W-:Y:S01]  /*1d500*/  BPT.TRAP 0x1 ;  /* 0x000000040000795c */ /* 0x000fe20000300000 */
.L_x_219:
[----:B------:R-:W1:Y:S02]  /*1d510*/  SYNCS.PHASECHK.TRANS64.TRYWAIT P1, [UR5+0x344d8], R2 ;  /* 0x0344d802ff0075a7 */ /* 0x000e640008020145 */
[----:B-1----:R-:W-:Y:S05]  /*1d520*/  @!P1 BRA `(.L_x_220) ;  /* 0x0000005c00489947 */ /* 0x002fea0003800000 */
.L_x_391:
        /* <DEDUP_REMOVED lines=10> */
.L_x_223:
[----:B--234-:R-:W1:Y:S02]  /*1d5d0*/  LDC R3, c[0x0][0x828] ;  /* 0x00020a00ff037b82 */ /* 0x01ce640000000800 */
[----:B-1----:R1:W-:Y:S02]  /*1d5e0*/  SYNCS.ARRIVE.TRANS64.RED.A0TR RZ, [UR5+0x344b8], R3 ;  /* 0x0344b803ffff79a7 */ /* 0x0023e40008300405 */
.L_x_222:
[----:B------:R-:W-:Y:S05]  /*1d5f0*/  BSYNC B0 ;  /* 0x0000000000007941 */ /* 0x000fea0003800000 */
.L_x_221:
[----:B------:R-:W-:Y:S05]  /*1d600*/  @!P2 BRA `(.L_x_224) ;  /* 0x000000000004a947 */ /* 0x000fea0003800000 */
[----:B------:R-:W-:Y:S01]  /*1d610*/  BPT.TRAP 0x1 ;  /* 0x000000040000795c */ /* 0x000fe20000300000 */
.L_x_224:
[----:B------:R-:W-:Y:S01]  /*1d620*/  SYNCS.ARRIVE.TRANS64.RED.A1T0 RZ, [UR15], RZ ;  /* 0x000000ffffff79a7 */ /* 0x000fe2000810040f */
[----:B------:R-:W-:Y:S01]  /*1d630*/  UIADD3 UR23, UR19, 0x80, URZ ;  /* 0x0000008013177890 */ /* 0x000fe2000fffe03f */
[----:B------:R-:W-:Y:S11]  /*1d640*/  @!P2 BRA `(.L_x_225) ;  /* 0x000000000004a947 */ /* 0x000ff60003800000 */
[----:B------:R-:W-:Y:S01]  /*1d650*/  BPT.TRAP 0x1 ;  /* 0x000000040000795c */ /* 0x000fe20000300000 */
.L_x_225:
[----:B------:R-:W1:Y:S02]  /*1d660*/  SYNCS.PHASECHK.TRANS64.TRYWAIT P1, [UR5+0x344c0], R8 ;  /* 0x0344c008ff0075a7 */ /* 0x000e640008020145 */
[----:B-1----:R-:W-:Y:S05]  /*1d670*/  @!P1 BRA `(.L_x_226) ;  /* 0x0000005c000c9947 */ /* 0x002fea0003800000 */
.L_x_392:
        /* <DEDUP_REMOVED lines=9> */
.L_x_229:
[----:B--234-:R-:W1:Y:S02]  /*1d710*/  LDC R3, c[0x0][0x828] ;  /* 0x00020a00ff037b82 */ /* 0x01ce640000000800 */
[----:B-1----:R1:W-:Y:S02]  /*1d720*/  SYNCS.ARRIVE.TRANS64.RED.A0TR RZ, [UR5+0x344a0], R3 ;  /* 0x0344a003ffff79a7 */ /* 0x0023e40008300405 */
.L_x_228:
[----:B------:R-:W-:Y:S05]  /*1d730*/  BSYNC B0 ;  /* 0x0000000000007941 */ /* 0x000fea0003800000 */
.L_x_227:
[----:B------:R-:W-:Y:S05]  /*1d740*/  @!P2 BRA `(.L_x_230) ;  /* 0x000000000004a947 */ /* 0x000fea0003800000 */
[----:B------:R-:W-:Y:S01]  /*1d750*/  BPT.TRAP 0x1 ;  /* 0x000000040000795c */ /* 0x000fe20000300000 */
.L_x_230:
[----:B------:R-:W-:Y:S01]  /*1d760*/  SYNCS.ARRIVE.TRANS64.RED.A1T0 RZ, [UR6], RZ ;  /* 0x000000ffffff79a7 */ /* 0x000fe20008100406 */
[----:B------:R-:W-:Y:S05]  /*1d770*/  @!P2 BRA `(.L_x_231) ;  /* 0x000000000004a947 */ /* 0x000fea0003800000 */
[----:B------:R-:W-:Y:S01]  /*1d780*/  BPT.TRAP 0x1 ;  /* 0x000000040000795c */ /* 0x000fe20000300000 */
.L_x_231:
[----:B------:R-:W1:Y:S02]  /*1d790*/  SYNCS.PHASECHK.TRANS64.TRYWAIT P1, [UR5+0x344c8], R8 ;  /* 0x0344c808ff0075a7 */ /* 0x000e640008020145 */
[----:B-1----:R-:W-:Y:S05]  /*1d7a0*/  @!P1 BRA `(.L_x_232) ;  /* 0x0000005800d89947 */ /* 0x002fea0003800000 */
.L_x_393:
        /* <DEDUP_REMOVED lines=10> */
.L_x_235:
[----:B--234-:R-:W1:Y:S02]  /*1d850*/  LDC R3, c[0x0][0x828] ;  /* 0x00020a00ff037b82 */ /* 0x01ce640000000800 */
[----:B-1----:R1:W-:Y:S02]  /*1d860*/  SYNCS.ARRIVE.TRANS64.RED.A0TR RZ, [UR5+0x344a8], R3 ;  /* 0x0344a803ffff79a7 */ /* 0x0023e40008300405 */
.L_x_234:
[----:B------:R-:W-:Y:S05]  /*1d870*/  BSYNC B0 ;  /* 0x0000000000007941 */ /* 0x000fea0003800000 */
.L_x_233:
[----:B------:R-:W-:Y:S05]  /*1d880*/  @!P2 BRA `(.L_x_236) ;  /* 0x000000000004a947 */ /* 0x000fea0003800000 */
[----:B------:R-:W-:Y:S01]  /*1d890*/  BPT.TRAP 0x1 ;  /* 0x000000040000795c */ /* 0x000fe20000300000 */
.L_x_236:
[----:B------:R-:W-:Y:S01]  /*1d8a0*/  SYNCS.ARRIVE.TRANS64.RED.A1T0 RZ, [UR7], RZ ;  /* 0x000000ffffff79a7 */ /* 0x000fe20008100407 */
[----:B------:R-:W-:Y:S01]  /*1d8b0*/  UIADD3 UR31, UR19, 0xa0, URZ ;  /* 0x000000a0131f7890 */ /* 0x000fe2000fffe03f */
[----:B------:R-:W-:Y:S11]  /*1d8c0*/  @!P2 BRA `(.L_x_237) ;  /* 0x000000000004a947 */ /* 0x000ff60003800000 */
[----:B------:R-:W-:Y:S01]  /*1d8d0*/  BPT.TRAP 0x1 ;  /* 0x000000040000795c */ /* 0x000fe20000300000 */
.L_x_237:
[----:B------:R-:W1:Y:S02]  /*1d8e0*/  SYNCS.PHASECHK.TRANS64.TRYWAIT P1, [UR5+0x344d0], R8 ;  /* 0x0344d008ff0075a7 */ /* 0x000e640008020145 */
[----:B-1----:R-:W-:Y:S05]  /*1d8f0*/  @!P1 BRA `(.L_x_238) ;  /* 0x00000058009c9947 */ /* 0x002fea0003800000 */
.L_x_394:
        /* <DEDUP_REMOVED lines=9> */
.L_x_241:
[----:B--234-:R-:W1:Y:S02]  /*1d990*/  LDC R3, c[0x0][0x828] ;  /* 0x00020a00ff037b82 */ /* 0x01ce640000000800 */
[----:B-1----:R1:W-:Y:S02]  /*1d9a0*/  SYNCS.ARRIVE.TRANS64.RED.A0TR RZ, [UR5+0x344b0], R3 ;  /* 0x0344b003ffff79a7 */ /* 0x0023e40008300405 */
.L_x_240:
[----:B------:R-:W-:Y:S05]  /*1d9b0*/  BSYNC B0 ;  /* 0x0000000000007941 */ /* 0x000fea0003800000 */
.L_x_239:
[----:B------:R-:W-:Y:S05]  /*1d9c0*/  @!P2 BRA `(.L_x_242) ;  /* 0x000000000004a947 */ /* 0x000fea0003800000 */
[----:B------:R-:W-:Y:S01]  /*1d9d0*/  BPT.TRAP 0x1 ;  /* 0x000000040000795c */ /* 0x000fe20000300000 */
.L_x_242:
[----:B------:R-:W-:Y:S01]  /*1d9e0*/  SYNCS.ARRIVE.TRANS64.RED.A1T0 RZ, [UR14], RZ ;  /* 0x000000ffffff79a7 */ /* 0x000fe2000810040e */
[----:B------:R-:W-:Y:S05]  /*1d9f0*/  @!P2 BRA `(.L_x_243) ;  /* 0x000000000004a947 */ /* 0x000fea0003800000 */
[----:B------:R-:W-:Y:S01]  /*1da00*/  BPT.TRAP 0x1 ;  /* 0x000000040000795c */ /* 0x000fe20000300000 */
.L_x_243:
[----:B------:R-:W1:Y:S02]  /*1da10*/  SYNCS.PHASECHK.TRANS64.TRYWAIT P1, [UR5+0x344d8], R8 ;  /* 0x0344d808ff0075a7 */ /* 0x000e640008020145 */
[----:B-1----:R-:W-:Y:S05]  /*1da20*/  @!P1 BRA `(.L_x_244) ;  /* 0x0000005800689947 */ /* 0x002fea0003800000 */
.L_x_395:
        /* <DEDUP_REMOVED lines=10> */
.L_x_247:
[----:B--234-:R-:W1:Y:S02]  /*1dad0*/  LDC R3, c[0x0][0x828] ;  /* 0x00020a00ff037b82 */ /* 0x01ce640000000800 */
[----:B-1----:R1:W-:Y:S02]  /*1dae0*/  SYNCS.ARRIVE.TRANS64.RED.A0TR RZ, [UR5+0x344b8], R3 ;  /* 0x0344b803ffff79a7 */ /* 0x0023e40008300405 */
.L_x_246:
[----:B------:R-:W-:Y:S05]  /*1daf0*/  BSYNC B0 ;  /* 0x0000000000007941 */ /* 0x000fea0003800000 */
.L_x_245:
[----:B------:R-:W-:Y:S05]  /*1db00*/  @!P2 BRA `(.L_x_248) ;  /* 0x000000000004a947 */ /* 0x000fea0003800000 */
[----:B------:R-:W-:Y:S01]  /*1db10*/  BPT.TRAP 0x1 ;  /* 0x000000040000795c */ /* 0x000fe20000300000 */
.L_x_248:
[----:B------:R-:W-:Y:S01]  /*1db20*/  SYNCS.ARRIVE.TRANS64.RED.A1T0 RZ, [UR15], RZ ;  /* 0x000000ffffff79a7 */ /* 0x000fe2000810040f */
[----:B------:R-:W-:Y:S01]  /*1db30*/  UIADD3 UR23, UR19, 0xc0, URZ ;  /* 0x000000c013177890 */ /* 0x000fe2000fffe03f */
[----:B------:R-:W-:Y:S11]  /*1db40*/  @!P2 BRA `(.L_x_249) ;  /* 0x000000000004a947 */ /* 0x000ff60003800000 */
[----:B------:R-:W-:Y:S01]  /*1db50*/  BPT.TRAP 0x1 ;  /* 0x000000040000795c */ /* 0x000fe20000300000 */
.L_x_249:
[----:B------:R-:W1:Y:S02]  /*1db60*/  SYNCS.PHASECHK.TRANS64.TRYWAIT P1, [UR5+0x344c0], R2 ;  /* 0x0344c002ff0075a7 */ /* 0x000e640008020145 */
[----:B-1----:R-:W-:Y:S05]  /*1db70*/  @!P1 BRA `(.L_x_250) ;  /* 0x00000058002c9947 */ /* 0x002fea0003800000 */
.L_x_396:
        /* <DEDUP_REMOVED lines=9> */
.L_x_253:
[----:B--234-:R-:W1:Y:S02]  /*1dc10*/  LDC R3, c[0x0][0x828] ;  /* 0x00020a00ff037b82 */ /* 0x01ce640000000800 */
[----:B-1----:R1:W-:Y:S02]  /*1dc20*/  SYNCS.ARRIVE.TRANS64.RED.A0TR RZ, [UR5+0x344a0], R3 ;  /* 0x0344a003ffff79a7 */ /* 0x0023e40008300405 */
.L_x_252:
[----:B------:R-:W-:Y:S05]  /*1dc30*/  BSYNC B0 ;  /* 0x0000000000007941 */ /* 0x000fea0003800000 */
.L_x_251:
[----:B------:R-:W-:Y:S05]  /*1dc40*/  @!P2 BRA `(.L_x_254) ;  /* 0x000000000004a947 */ /* 0x000fea0003800000 */
[----:B------:R-:W-:Y:S01]  /*1dc50*/  BPT.TRAP 0x1 ;  /* 0x000000040000795c */ /* 0x000fe20000300000 */
.L_x_254:
[----:B------:R-:W-:Y:S01]  /*1dc60*/  SYNCS.ARRIVE.TRANS64.RED.A1T0 RZ, [UR6], RZ ;  /* 0x000000ffffff79a7 */ /* 0x000fe20008100406 */
[----:B------:R-:W-:Y:S05]  /*1dc70*/  @!P2 BRA `(.L_x_255) ;  /* 0x000000000004a947 */ /* 0x000fea0003800000 */
[----:B------:R-:W-:Y:S01]  /*1dc80*/  BPT.TRAP 0x1 ;  /* 0x000000040000795c */ /* 0x000fe20000300000 */
.L_x_255:
[----:B------:R-:W1:Y:S02]  /*1dc90*/  SYNCS.PHASECHK.TRANS64.TRYWAIT P1, [UR5+0x344c8], R2 ;  /* 0x0344c802ff0075a7 */ /* 0x000e640008020145 */
[----:B-1----:R-:W-:Y:S05]  /*1dca0*/  @!P1 BRA `(.L_x_256) ;  /* 0x0000005400f89947 */ /* 0x002fea0003800000 */
.L_x_397:
        /* <DEDUP_REMOVED lines=10> */
.L_x_259:
[----:B--234-:R-:W1:Y:S02]  /*1dd50*/  LDC R3, c[0x0][0x828] ;  /* 0x00020a00ff037b82 */ /* 0x01ce640000000800 */
[----:B-1----:R1:W-:Y:S02]  /*1dd60*/  SYNCS.ARRIVE.TRANS64.RED.A0TR RZ, [UR5+0x344a8], R3 ;  /* 0x0344a803ffff79a7 */ /* 0x0023e40008300405 */
.L_x_258:
[----:B------:R-:W-:Y:S05]  /*1dd70*/  BSYNC B0 ;  /* 0x0000000000007941 */ /* 0x000fea0003800000 */
.L_x_257:
[----:B------:R-:W-:Y:S05]  /*1dd80*/  @!P2 BRA `(.L_x_260) ;  /* 0x000000000004a947 */ /* 0x000fea0003800000 */
[----:B------:R-:W-:Y:S01]  /*1dd90*/  BPT.TRAP 0x1 ;  /* 0x000000040000795c */ /* 0x000fe20000300000 */
.L_x_260:
[----:B------:R-:W-:Y:S01]  /*1dda0*/  SYNCS.ARRIVE.TRANS64.RED.A1T0 RZ, [UR7], RZ ;  /* 0x000000ffffff79a7 */ /* 0x000fe20008100407 */
[----:B------:R-:W-:Y:S01]  /*1ddb0*/  UIADD3 UR19, UR19, 0xe0, URZ ;  /* 0x000000e013137890 */ /* 0x000fe2000fffe03f */
[----:B------:R-:W-:Y:S11]  /*1ddc0*/  @!P2 BRA `(.L_x_261) ;  /* 0x000000000004a947 */ /* 0x000ff60003800000 */
[----:B------:R-:W-:Y:S01]  /*1ddd0*/  BPT.TRAP 0x1 ;  /* 0x000000040000795c */ /* 0x000fe20000300000 */
.L_x_261:
[----:B------:R-:W1:Y:S02]  /*1dde0*/  SYNCS.PHASECHK.TRANS64.TRYWAIT P1, [UR5+0x344d0], R2 ;  /* 0x0344d002ff0075a7 */ /* 0x000e640008020145 */
[----:B-1----:R-:W-:Y:S05]  /*1ddf0*/  @!P1 BRA `(.L_x_262) ;  /* 0x0000005400bc9947 */ /* 0x002fea0003800000 */
.L_x_398:
        /* <DEDUP_REMOVED lines=9> */
.L_x_265:
[----:B--234-:R-:W1:Y:S02]  /*1de90*/  LDC R3, c[0x0][0x828] ;  /* 0x00020a00ff037b82 */ /* 0x01ce640000000800 */
[----:B-1----:R1:W-:Y:S02]  /*1dea0*/  SYNCS.ARRIVE.TRANS64.RED.A0TR RZ, [UR5+0x344b0], R3 ;  /* 0x0344b003ffff79a7 */ /* 0x0023e40008300405 */
.L_x_264:
[----:B------:R-:W-:Y:S05]  /*1deb0*/  BSYNC B0 ;  /* 0x0000000000007941 */ /* 0x000fea0003800000 */
.L_x_263:
[----:B------:R-:W-:Y:S05]  /*1dec0*/  @!P2 BRA `(.L_x_266) ;  /* 0x000000000004a947 */ /* 0x000fea0003800000 */
[----:B------:R-:W-:Y:S01]  /*1ded0*/  BPT.TRAP 0x1 ;  /* 0x000000040000795c */ /* 0x000fe20000300000 */
.L_x_266:
[----:B------:R-:W-:Y:S01]  /*1dee0*/  SYNCS.ARRIVE.TRANS64.RED.A1T0 RZ, [UR14], RZ ;  /* 0x000000ffffff79a7 */ /* 0x000fe2000810040e */
[----:B------:R-:W-:Y:S05]  /*1def0*/  @!P2 BRA `(.L_x_267) ;  /* 0x000000000004a947 */ /* 0x000fea0003800000 */
[----:B------:R-:W-:Y:S01]  /*1df00*/  BPT.TRAP 0x1 ;  /* 0x000000040000795c */ /* 0x000fe20000300000 */
.L_x_267:
[----:B------:R-:W1:Y:S02]  /*1df10*/  SYNCS.PHASECHK.TRANS64.TRYWAIT P1, [UR5+0x344d8], R2 ;  /* 0x0344d802ff0075a7 */ /* 0x000e640008020145 */
[----:B-1----:R-:W-:Y:S05]  /*1df20*/  @!P1 BRA `(.L_x_268) ;  /* 0x0000005400889947 */ /* 0x002fea0003800000 */
.L_x_399:
[----:B------:R-:W-:Y:S04]  /*1df30*/  BSSY B0, `(.L_x_269) ;  /* 0x000000d000007945 */ /* 0x000fe80003800000 */
[----:B------:R-:W-:Y:S05]  /*1df40*/  @P0 BRA `(.L_x_270) ;  /* 0x00000000002c0947 */ /* 0x000fea0003800000 */
[----:B------:R-:W-:Y:S02]  /*1df50*/  UIADD3 UR22, UR18, 0x40, URZ ;  /* 0x0000004012167890 */ /* 0x000fe4000fffe03f */
[----:B------:R-:W-:Y:S01]  /*1df60*/  UIADD3 UR20, UR5, 0x33000, URZ ;  /* 0x0003300005147890 */ /* 0x000fe2000fffe03f */
[----:B------:R-:W-:Y:S01]  /*1df70*/  UMOV UR6, 0x0 ;  /* 0x0000000000067882 */ /* 0x000fe20000000000 */
[----:B------:R-:W-:Y:S01]  /*1df80*/  UMOV UR7, 0x10000000 ;  /* 0x1000000000077882 */ /* 0x000fe20000000000 */
[----:B------:R-:W-:Y:S01]  /*1df90*/  UMOV UR21, UR33 ;  /* 0x0000002100157c82 */ /* 0x000fe20008000000 */
[----:B------:R-:W-:-:S05]  /*1dfa0*/  UMOV UR23, UR19 ;  /* 0x0000001300177c82 */ /* 0x000fca0008000000 */
[----:B------:R1:W-:Y:S02]  /*1dfb0*/  UTMALDG.2D [UR20], [UR8], desc[UR6] ;  /* 0x00000614080075b4 */ /* 0x0003e40008009000 */
[----:B-1----:R-:W-:Y:S05]  /*1dfc0*/  @!P2 BRA `(.L_x_271) ;  /* 0x000000000004a947 */ /* 0x002fea0003800000 */
[----:B------:R-:W-:Y:S01]  /*1dfd0*/  BPT.TRAP 0x1 ;  /* 0x000000040000795c */ /* 0x000fe20000300000 */
.L_x_271:
[----:B------:R-:W1:Y:S02]  /*1dfe0*/  LDC R2, c[0x0][0x828] ;  /* 0x00020a00ff027b82 */ /* 0x000e640000000800 */
[----:B-1----:R1:W-:Y:S02]  /*1dff0*/  SYNCS.ARRIVE.TRANS64.RED.A0TR RZ, [UR5+0x344b8], R2 ;  /* 0x0344b802ffff79a7 */ /* 0x0023e40008300405 */
.L_x_270:
[----:B------:R-:W-:Y:S05]  /*1e000*/  BSYNC B0 ;  /* 0x0000000000007941 */ /* 0x000fea0003800000 */
.L_x_269:
[----:B------:R-:W-:Y:S05]  /*1e010*/  @!P2 BRA `(.L_x_272) ;  /* 0x000000000004a947 */ /* 0x000fea0003800000 */
[----:B------:R-:W-:Y:S01]  /*1e020*/  BPT.TRAP 0x1 ;  /* 0x000000040000795c */ /* 0x000fe20000300000 */
.L_x_272:
[----:B------:R-:W-:Y:S01]  /*1e030*/  ISETP.NE.AND P0, PT, R7, RZ, PT ;  /* 0x000000ff0700720c */ /* 0x000fe20003f05270 */
[----:B------:R-:W-:Y:S01]  /*1e040*/  SYNCS.ARRIVE.TRANS64.RED.A1T0 RZ, [UR15], RZ ;  /* 0x000000ffffff79a7 */ /* 0x000fe2000810040f */
[CC--:B------:R-:W-:Y:S02]  /*1e050*/  ISETP.NE.AND P3, PT, R18.reuse, R6.reuse, PT ;  /* 0x000000061200720c */ /* 0x0c0fe40003f65270 */
[----:B------:R-:W-:-:S13]  /*1e060*/  ISETP.EQ.OR P0, PT, R18, R6, !P0 ;  /* 0x000000061200720c */ /* 0x000fda0004702670 */
[----:B------:R-:W-:Y:S05]  /*1e070*/  @P0 BRA `(.L_x_273) ;  /* 0x0000000400040947 */ /* 0x000fea0003800000 */
[----:B------:R-:W-:Y:S01]  /*1e080*/  ELECT P0, URZ, PT ;  /* 0x00000000003f782f */ /* 0x000fe20003800000 */
[----:B------:R-:W-:-:S12]  /*1e090*/  BSSY B0, `(.L_x_274) ;  /* 0x0000032000007945 */ /* 0x000fd80003800000 */
[----:B------:R-:W-:Y:S05]  /*1e0a0*/  @!P0 BRA `(.L_x_275) ;  /* 0x0000000000c08947 */ /* 0x000fea0003800000 */
[----:B-1234-:R-:W1:Y:S08]  /*1e0b0*/  LDC.64 R2, c[0x0][0x290] ;  /* 0x0000a400ff027b82 */ /* 0x01ee700000000a00 */
[----:B------:R-:W2:Y:S08]  /*1e0c0*/  LDC.64 R10, c[0x0][0x808] ;  /* 0x00020200ff0a7b82 */ /* 0x000eb00000000a00 */
[----:B------:R-:W3:Y:S01]  /*1e0d0*/  LDC.64 R14, c[0x0][0x810] ;  /* 0x00020400ff0e7b82 */ /* 0x000ee20000000a00 */
[----:B-1----:R-:W-:-:S05]  /*1e0e0*/  IMAD.WIDE R2, R6, 0xc, R2 ;  /* 0x0000000c06027825 */ /* 0x002fca00078e0202 */
[----:B------:R1:W5:Y:S04]  /*1e0f0*/  LDG.E R12, desc[UR38][R2.64] ;  /* 0x00000026020c7981 */ /* 0x000368000c1e1900 */
[----:B-----5:R1:W5:Y:S01]  /*1e100*/  LDG.E R13, desc[UR38][R2.64+0x4] ;  /* 0x00000426020d7981 */ /* 0x020362000c1e1900 */
[----:B--2---:R-:W-:Y:S02]  /*1e110*/  ISETP.NE.U32.AND P0, PT, R10, RZ, PT ;  /* 0x000000ff0a00720c */ /* 0x004fe40003f05070 */
[----:B------:R-:W-:Y:S02]  /*1e120*/  SHF.R.S32.HI R9, RZ, 0x1f, R6 ;  /* 0x0000001fff097819 */ /* 0x000fe40000011406 */
[----:B------:R-:W-:Y:S02]  /*1e130*/  ISETP.NE.AND.EX P0, PT, R11, RZ, PT, P0 ;  /* 0x000000ff0b00720c */ /* 0x000fe40003f05300 */
[----:B---3--:R-:W-:-:S04]  /*1e140*/  ISETP.NE.U32.AND P1, PT, R14, RZ, PT ;  /* 0x000000ff0e00720c */ /* 0x008fc80003f25070 */
[----:B------:R-:W-:-:S07]  /*1e150*/  ISETP.NE.AND.EX P1, PT, R15, RZ, PT, P1 ;  /* 0x000000ff0f00720c */ /* 0x000fce0003f25310 */
[----:B-1----:R-:W-:Y:S06]  /*1e160*/  @!P0 BRA `(.L_x_276) ;  /* 0x0000000000108947 */ /* 0x002fec0003800000 */
[----:B------:R-:W-:-:S04]  /*1e170*/  LEA R2, P0, R6, R10, 0x3 ;  /* 0x0000000a06027211 */ /* 0x000fc800078018ff */
[----:B------:R-:W-:-:S06]  /*1e180*/  LEA.HI.X R3, R6, R11, R9, 0x3, P0 ;  /* 0x0000000b06037211 */ /* 0x000fcc00000f1c09 */
[----:B------:R-:W2:Y:S04]  /*1e190*/  LDG.E.64 R2, desc[UR38][R2.64] ;  /* 0x0000002602027981 */ /* 0x000ea8000c1e1b00 */
[----:B--2---:R1:W-:Y:S02]  /*1e1a0*/  STS.64 [UR4], R2 ;  /* 0x00000002ff007988 */ /* 0x0043e40008000a04 */
.L_x_276:
[----:B------:R-:W-:Y:S05]  /*1e1b0*/  @!P1 BRA `(.L_x_275) ;  /* 0x00000000007c9947 */ /* 0x000fea0003800000 */
[----:B-1----:R-:W-:-:S04]  /*1e1c0*/  LEA R2, P0, R6, R14, 0x3 ;  /* 0x0000000e06027211 */ /* 0x002fc800078018ff */
[----:B------:R-:W-:Y:S02]  /*1e1d0*/  LEA.HI.X R3, R6, R15, R9, 0x3, P0 ;  /* 0x0000000f06037211 */ /* 0x000fe400000f1c09 */
[----:B------:R-:W1:Y:S04]  /*1e1e0*/  LDS R9, [UR4+0x1c] ;  /* 0x00001c04ff097984 */ /* 0x000e680008000800 */
[----:B------:R-:W2:Y:S01]  /*1e1f0*/  LDG.E.64 R2, desc[UR38][R2.64] ;  /* 0x0000002602027981 */ /* 0x000ea2000c1e1b00 */
[----:B------:R-:W-:Y:S01]  /*1e200*/  MOV R18, UR4 ;  /* 0x0000000400127c02 */ /* 0x000fe20008000f00 */
[----:B-----5:R-:W-:Y:S01]  /*1e210*/  VIADD R13, R13, 0xffffffff ;  /* 0xffffffff0d0d7836 */ /* 0x020fe20000000000 */
[----:B------:R-:W-:Y:S02]  /*1e220*/  IADD3 R12, R12, -0x1, RZ ;  /* 0xffffffff0c0c7810 */ /* 0x000fe40007ffe0ff */
[----:B------:R-:W-:-:S02]  /*1e230*/  CS2R R14, SRZ ;  /* 0x00000000000e7805 */ /* 0x000fc4000001ff00 */
[----:B------:R-:W-:Y:S01]  /*1e240*/  SHF.R.U64 R18, R18, 0x4, RZ ;  /* 0x0000000412127819 */ /* 0x000fe200000012ff */
[----:B------:R-:W-:Y:S04]  /*1e250*/  STS [UR4+0x30], RZ ;  /* 0x000030ffff007988 */ /* 0x000fe80008000804 */
[----:B------:R-:W-:Y:S04]  /*1e260*/  STS.128 [UR4+0x20], R12 ;  /* 0x0000200cff007988 */ /* 0x000fe80008000c04 */
        /* <DEDUP_REMOVED lines=10> */
[----:B------:R-:W-:Y:S04]  /*1e310*/  STS [UR4+0x1c], R9 ;  /* 0x00001c09ff007988 */ /* 0x000fe80008000804 */
[----:B------:R-:W1:Y:S02]  /*1e320*/  LDS R10, [UR4+0x1c] ;  /* 0x00001c04ff0a7984 */ /* 0x000e640008000800 */
[----:B-1----:R-:W-:-:S05]  /*1e330*/  LOP3.LUT R10, R10, 0xf0, RZ, 0xb8, !PT ;  /* 0x000000f00a0a7812 */ /* 0x002fca00078eb8ff */
[----:B------:R-:W-:Y:S04]  /*1e340*/  STS [UR4+0x1c], R10 ;  /* 0x00001c0aff007988 */ /* 0x000fe80008000804 */
[----:B------:R-:W1:Y:S02]  /*1e350*/  LDS R11, [UR4+0x1c] ;  /* 0x00001c04ff0b7984 */ /* 0x000e640008000800 */
[----:B-1----:R-:W-:-:S05]  /*1e360*/  LOP3.LUT R19, R11, 0xf00, RZ, 0xb8, !PT ;  /* 0x00000f000b137812 */ /* 0x002fca00078eb8ff */
[----:B------:R-:W-:Y:S04]  /*1e370*/  STS.64 [UR4+0x18], R18 ;  /* 0x00001812ff007988 */ /* 0x000fe80008000a04 */
[----:B------:R-:W1:Y:S02]  /*1e380*/  LDS R11, [UR4+0x1c] ;  /* 0x00001c04ff0b7984 */ /* 0x000e640008000800 */
[----:B-1----:R-:W-:-:S05]  /*1e390*/  LOP3.LUT R2, R11, 0xf000, RZ, 0xb8, !PT ;  /* 0x0000f0000b027812 */ /* 0x002fca00078eb8ff */
[----:B------:R1:W-:Y:S02]  /*1e3a0*/  STS [UR4+0x1c], R2 ;  /* 0x00001c02ff007988 */ /* 0x0003e40008000804 */
.L_x_275:
[----:B------:R-:W-:Y:S05]  /*1e3b0*/  BSYNC B0 ;  /* 0x0000000000007941 */ /* 0x000fea0003800000 */
.L_x_274:
[----:B-1----:R-:W1:Y:S01]  /*1e3c0*/  S2R R2, SR_LANEID ;  /* 0x0000000000027919 */ /* 0x002e620000000000 */
[----:B------:R-:W-:Y:S01]  /*1e3d0*/  NOP ;  /* 0x0000000000007918 */ /* 0x000fe20000000000 */
[----:B------:R-:W-:Y:S01]  /*1e3e0*/  ELECT P0, URZ, PT ;  /* 0x00000000003f782f */ /* 0x000fe20003800000 */
[----:B------:R-:W-:Y:S01]  /*1e3f0*/  BSSY B0, `(.L_x_277) ;  /* 0x0000008000007945 */ /* 0x000fe20003800000 */
[----:B-1----:R-:W-:-:S04]  /*1e400*/  SHF.L.U32 R10, R2, 0x2, RZ ;  /* 0x00000002020a7819 */ /* 0x002fc800000006ff */
[----:B------:R-:W-:Y:S01]  /*1e410*/  IADD3 R2, P1, R10, UR8, RZ ;  /* 0x000000080a027c10 */ /* 0x000fe2000ff3e0ff */
[----:B------:R1:W1:Y:S04]  /*1e420*/  LDS R9, [R10+UR4] ;  /* 0x000000040a097984 */ /* 0x0002680008000800 */
[----:B--234-:R-:W-:Y:S02]  /*1e430*/  IMAD.X R3, RZ, RZ, UR9, P1 ;  /* 0x00000009ff037e24 */ /* 0x01cfe400088e06ff */
[----:B------:R-:W-:Y:S06]  /*1e440*/  @!P0 BRA `(.L_x_278) ;  /* 0x0000000000088947 */ /* 0x000fec0003800000 */
[----:B------:R0:W-:Y:S01]  /*1e450*/  UTMACMDFLUSH ;  /* 0x00000000000079b7 */ /* 0x0001e20000000000 */
[----:B------:R-:W-:-:S04]  /*1e460*/  DEPBAR.LE SB0, 0x0 ;  /* 0x000080000000791a */ /* 0x000fc80000000000 */
.L_x_278:
[----:B------:R-:W-:Y:S05]  /*1e470*/  BSYNC B0 ;  /* 0x0000000000007941 */ /* 0x000fea0003800000 */
.L_x_277:
[----:B-1----:R1:W5:Y:S02]  /*1e480*/  ATOMG.E.EXCH.STRONG.GPU PT, RZ, [R2], R9 ;  /* 0x0000000902ff73a8 */ /* 0x00236400041ee100 */
.L_x_273:
[----:B-1----:R-:W2:Y:S01]  /*1e490*/  LDL.LU R2, [R1+0x200] ;  /* 0x0002000001027983 */ /* 0x002ea20000300800 */
[----:B------:R-:W-:Y:S01]  /*1e4a0*/  ISETP.NE.AND P1, PT, R7, RZ, PT ;  /* 0x000000ff0700720c */ /* 0x000fe20003f25270 */
[----:B------:R-:W-:Y:S01]  /*1e4b0*/  IMAD.MOV.U32 R16, RZ, RZ, R4 ;  /* 0x000000ffff107224 */ /* 0x000fe200078e0004 */
[----:B------:R-:W-:Y:S01]  /*1e4c0*/  MOV R17, R5 ;  /* 0x0000000500117202 */ /* 0x000fe20000000f00 */
[----:B------:R-:W-:Y:S01]  /*1e4d0*/  IMAD.MOV.U32 R18, RZ, RZ, R6 ;  /* 0x000000ffff127224 */ /* 0x000fe200078e0006 */
[----:B--234-:R-:W-:Y:S02]  /*1e4e0*/  IADD3 R3, R2, 0x1, RZ ;  /* 0x0000000102037810 */ /* 0x01cfe40007ffe0ff */
[----:B------:R-:W-:Y:S02]  /*1e4f0*/  SEL R2, RZ, 0x1, !P3 ;  /* 0x00000001ff027807 */ /* 0x000fe40005800000 */
[----:B------:R-:W-:-:S04]  /*1e500*/  ISETP.NE.AND P0, PT, R3, 0x8, PT ;  /* 0x000000080300780c */ /* 0x000fc80003f05270 */
[----:B------:R-:W-:Y:S02]  /*1e510*/  SEL R3, R3, RZ, P0 ;  /* 0x000000ff03037207 */ /* 0x000fe40000000000 */
[----:B------:R-:W-:-:S03]  /*1e520*/  SEL R9, RZ, 0x1, P0 ;  /* 0x00000001ff097807 */ /* 0x000fc60000000000 */
[----:B------:R1:W-:Y:S01]  /*1e530*/  STL [R1+0x200], R3 ;  /* 0x0002000301007387 */ /* 0x0003e20000100800 */
[----:B------:R-:W-:Y:S01]  /*1e540*/  LOP3.LUT R0, R0, R9, RZ, 0x3c, !PT ;  /* 0x0000000900007212 */ /* 0x000fe200078e3cff */
[----:B------:R-:W-:Y:S06]  /*1e550*/  @P1 BRA `(.L_x_279) ;  /* 0xffffffe000a81947 */ /* 0x000fec000383ffff */
[----:B-----5:R-:W-:Y:S01]  /*1e560*/  ELECT P0, URZ, PT ;  /* 0x00000000003f782f */ /* 0x020fe20003800000 */
[----:B------:R-:W-:-:S12]  /*1e570*/  BSSY B0, `(.L_x_280) ;  /* 0x0000017000007945 */ /* 0x000fd80003800000 */
[----:B------:R-:W-:Y:S05]  /*1e580*/  @!P0 BRA `(.L_x_281) ;  /* 0x0000000000548947 */ /* 0x000fea0003800000 */
[----:B------:R-:W-:Y:S05]  /*1e590*/  @!P2 BRA `(.L_x_282) ;  /* 0x000000000004a947 */ /* 0x000fea0003800000 */
[----:B------:R-:W-:Y:S01]  /*1e5a0*/  BPT.TRAP 0x1 ;  /* 0x000000040000795c */ /* 0x000fe20000300000 */
.L_x_282:
[----:B------:R-:W2:Y:S02]  /*1e5b0*/  SYNCS.PHASECHK.TRANS64.TRYWAIT P0, [UR5+0x344c0], R8 ;  /* 0x0344c008ff0075a7 */ /* 0x000ea40008000145 */
[----:B--2---:R-:W-:Y:S05]  /*1e5c0*/  @!P0 BRA `(.L_x_283) ;  /* 0x0000004c00f88947 */ /* 0x004fea0003800000 */
.L_x_400:
[----:B------:R-:W-:Y:S05]  /*1e5d0*/  @!P2 BRA `(.L_x_284) ;  /* 0x000000000004a947 */ /* 0x000fea0003800000 */
[----:B------:R-:W-:Y:S01]  /*1e5e0*/  BPT.TRAP 0x1 ;  /* 0x000000040000795c */ /* 0x000fe20000300000 */
.L_x_284:
[----:B------:R-:W2:Y:S02]  /*1e5f0*/  SYNCS.PHASECHK.TRANS64.TRYWAIT P0, [UR5+0x344c8], R8 ;  /* 0x0344c808ff0075a7 */ /* 0x000ea40008000145 */
[----:B--2---:R-:W-:Y:S05]  /*1e600*/  @!P0 BRA `(.L_x_285) ;  /* 0x0000005000008947 */ /* 0x004fea0003800000 */
.L_x_401:
[----:B------:R-:W-:Y:S05]  /*1e610*/  @!P2 BRA `(.L_x_286) ;  /* 0x000000000004a947 */ /* 0x000fea0003800000 */
[----:B------:R-:W-:Y:S01]  /*1e620*/  BPT.TRAP 0x1 ;  /* 0x000000040000795c */ /* 0x000fe20000300000 */
.L_x_286:
[----:B------:R-:W2:Y:S02]  /*1e630*/  SYNCS.PHASECHK.TRANS64.TRYWAIT P0, [UR5+0x344d0], R8 ;  /* 0x0344d008ff0075a7 */ /* 0x000ea40008000145 */
[----:B--2---:R-:W-:Y:S05]  /*1e640*/  @!P0 BRA `(.L_x_287) ;  /* 0x0000005000088947 */ /* 0x004fea0003800000 */
.L_x_402:
[----:B------:R-:W-:Y:S05]  /*1e650*/  @!P2 BRA `(.L_x_288) ;  /* 0x000000000004a947 */ /* 0x000fea0003800000 */
[----:B------:R-:W-:Y:S01]  /*1e660*/  BPT.TRAP 0x1 ;  /* 0x000000040000795c */ /* 0x000fe20000300000 */
.L_x_288:
[----:B------:R-:W-:-:S04]  /*1e670*/  MOV R0, 0x1 ;  /* 0x0000000100007802 */ /* 0x000fc80000000f00 */
[----:B------:R-:W-:-:S07]  /*1e680*/  SHF.L.U32 R0, R0, 0x1f, RZ ;  /* 0x0000001f00007819 */ /* 0x000fce00000006ff */
.L_x_289:
[----:B-1----:R-:W-:-:S04]  /*1e690*/  IMAD.U32 R3, RZ, RZ, UR5 ;  /* 0x00000005ff037e24 */ /* 0x002fc8000f8e00ff */
[----:B------:R1:W2:Y:S03]  /*1e6a0*/  SYNCS.PHASECHK.TRANS64.TRYWAIT P0, [R3+URZ+0x344d8], R0 ;  /* 0x0344d800030075a7 */ /* 0x0002a6000800017f */
[----:B--2---:R-:W-:Y:S05]  /*1e6b0*/  @!P0 NANOSLEEP.SYNCS 0x989680 ;  /* 0x009896800000895d */ /* 0x004fea0003900000 */
[----:B------:R-:W2:Y:S02]  /*1e6c0*/  @!P0 SYNCS.PHASECHK.TRANS64 P0, [R3+URZ+0x344d8], R0 ;  /* 0x0344d800030085a7 */ /* 0x000ea4000800007f */
[----:B--2---:R-:W-:Y:S05]  /*1e6d0*/  @!P0 BRA `(.L_x_289) ;  /* 0xfffffffc00ec8947 */ /* 0x004fea000383ffff */
.L_x_281:
[----:B------:R-:W-:Y:S05]  /*1e6e0*/  BSYNC B0 ;  /* 0x0000000000007941 */ /* 0x000fea0003800000 */
.L_x_280:
[----:B------:R-:W-:Y:S05]  /*1e6f0*/  EXIT ;  /* 0x000000000000794d */ /* 0x000fea0003800000 */
.L_x_162:
[----:B------:R-:W1:Y:S01]  /*1e700*/  S2UR UR4, SR_CTAID.Y ;  /* 0x00000000000479c3 */ /* 0x000e620000002600 */
[----:B------:R-:W3:Y:S01]  /*1e710*/  S2R R0, SR_LANEID ;  /* 0x0000000000007919 */ /* 0x000ee20000000000 */
[----:B------:R-:W-:Y:S01]  /*1e720*/  ELECT P0, URZ, PT ;  /* 0x00000000003f782f */ /* 0x000fe20003800000 */
[----:B------:R-:W-:Y:S01]  /*1e730*/  BSSY B0, `(.L_x_290) ;  /* 0x000003b000007945 */ /* 0x000fe20003800000 */
[----:B------:R-:W-:Y:S01]  /*1e740*/  ULDC.64 UR16, c[0x0][0x508] ;  /* 0x0001420000107ab9 */ /* 0x000fe20000000a00 */
[----:B-1----:R-:W-:-:S04]  /*1e750*/  UIMAD UR4, UR4, UR60, UR53 ;  /* 0x0000003c040472a4 */ /* 0x002fc8000f8e0235 */
[----:B------:R-:W-:-:S06]  /*1e760*/  UIMAD.WIDE UR16, UR4, 0x80, UR16 ;  /* 0x00000080041078a5 */ /* 0x000fcc000f8e0210 */
[----:B------:R-:W-:Y:S06]  /*1e770*/  @!P0 BRA `(.L_x_291) ;  /* 0x0000000000d88947 */ /* 0x000fec0003800000 */
[----:B------:R1:W-:Y:S01]  /*1e780*/  STL [R1+0x208], R13 ;  /* 0x0002080d01007387 */ /* 0x0003e20000100800 */
[----:B------:R-:W4:Y:S01]  /*1e790*/  LDC.64 R14, c[0x0][0x358] ;  /* 0x0000d600ff0e7b82 */ /* 0x000f220000000a00 */
[----:B------:R-:W-:Y:S02]  /*1e7a0*/  UMOV UR4, 0x400 ;  /* 0x0000040000047882 */ /* 0x000fe40000000000 */
[----:B------:R3:W-:Y:S01]  /*1e7b0*/  STL [R1+0x204], R11 ;  /* 0x0002040b01007387 */ /* 0x0007e20000100800 */
[----:B--2---:R-:W-:-:S04]  /*1e7c0*/  ULEA UR4, UR43, UR4, 0x18 ;  /* 0x000000042b047291 */ /* 0x004fc8000f8ec03f */
[----:B------:R-:W2:Y:S08]  /*1e7d0*/  LDC.64 R8, c[0x0][0x340] ;  /* 0x0000d000ff087b82 */ /* 0x000eb00000000a00 */
[----:B-1----:R-:W4:Y:S08]  /*1e7e0*/  LDC.64 R12, c[0x0][0x350] ;  /* 0x0000d400ff0c7b82 */ /* 0x002f300000000a00 */
[----:B---3--:R-:W2:Y:S08]  /*1e7f0*/  LDC.64 R10, c[0x0][0x348] ;  /* 0x0000d200ff0a7b82 */ /* 0x008eb00000000a00 */
[----:B------:R-:W1:Y:S01]  /*1e800*/  LDC.64 R32, c[0x0][0x300] ;  /* 0x0000c000ff207b82 */ /* 0x000e620000000a00 */
[----:B----4-:R3:W-:Y:S07]  /*1e810*/  STS.128 [UR4+0x34650], R12 ;  /* 0x0346500cff007988 */ /* 0x0107ee0008000c04 */
[----:B------:R-:W1:Y:S01]  /*1e820*/  LDC.64 R34, c[0x0][0x308] ;  /* 0x0000c200ff227b82 */ /* 0x000e620000000a00 */
[----:B--2---:R2:W-:Y:S07]  /*1e830*/  STS.128 [UR4+0x34640], R8 ;  /* 0x03464008ff007988 */ /* 0x0045ee0008000c04 */
[----:B------:R-:W4:Y:S08]  /*1e840*/  LDC.64 R28, c[0x0][0x310] ;  /* 0x0000c400ff1c7b82 */ /* 0x000f300000000a00 */
[----:B---3--:R-:W3:Y:S08]  /*1e850*/  LDC.64 R12, c[0x0][0x420] ;  /* 0x00010800ff0c7b82 */ /* 0x008ef00000000a00 */
[----:B------:R-:W3:Y:S01]  /*1e860*/  LDC.64 R14, c[0x0][0x428] ;  /* 0x00010a00ff0e7b82 */ /* 0x000ee20000000a00 */
[----:B-1----:R-:W-:Y:S07]  /*1e870*/  STS.128 [UR4+0x34600], R32 ;  /* 0x03460020ff007988 */ /* 0x002fee0008000c04 */
[----:B--2---:R-:W1:Y:S08]  /*1e880*/  LDC.64 R8, c[0x0][0x430] ;  /* 0x00010c00ff087b82 */ /* 0x004e700000000a00 */
[----:B------:R-:W1:Y:S01]  /*1e890*/  LDC.64 R10, c[0x0][0x438] ;  /* 0x00010e00ff0a7b82 */ /* 0x000e620000000a00 */
[----:B---3--:R2:W-:Y:S07]  /*1e8a0*/  STS.128 [UR4+0x346a0], R12 ;  /* 0x0346a00cff007988 */ /* 0x0085ee0008000c04 */
[----:B------:R-:W4:Y:S08]  /*1e8b0*/  LDC.64 R30, c[0x0][0x318] ;  /* 0x0000c600ff1e7b82 */ /* 0x000f300000000a00 */
[----:B------:R-:W3:Y:S01]  /*1e8c0*/  LDC.64 R24, c[0x0][0x320] ;  /* 0x0000c800ff187b82 */ /* 0x000ee20000000a00 */
[----:B--2---:R2:W5:Y:S07]  /*1e8d0*/  LDL.LU R13, [R1+0x208] ;  /* 0x00020800010d7983 */ /* 0x00456e0000300800 */
[----:B------:R-:W3:Y:S01]  /*1e8e0*/  LDC.64 R26, c[0x0][0x328] ;  /* 0x0000ca00ff1a7b82 */ /* 0x000ee20000000a00 */
[----:B-1----:R1:W-:Y:S07]  /*1e8f0*/  STS.128 [UR4+0x346b0], R8 ;  /* 0x0346b008ff007988 */ /* 0x0023ee0008000c04 */
[----:B------:R-:W2:Y:S01]  /*1e900*/  LDC.64 R4, c[0x0][0x330] ;  /* 0x0000cc00ff047b82 */ /* 0x000ea20000000a00 */
[----:B----4-:R4:W-:Y:S04]  /*1e910*/  STS.128 [UR4+0x34610], R28 ;  /* 0x0346101cff007988 */ /* 0x0109e80008000c04 */
[----:B-1----:R1:W5:Y:S03]  /*1e920*/  LDL.LU R11, [R1+0x204] ;  /* 0x00020400010b7983 */ /* 0x0023660000300800 */
[----:B------:R-:W2:Y:S01]  /*1e930*/  LDC.64 R6, c[0x0][0x338] ;  /* 0x0000ce00ff067b82 */ /* 0x000ea20000000a00 */
[----:B---3--:R3:W-:Y:S07]  /*1e940*/  STS.128 [UR4+0x34620], R24 ;  /* 0x03462018ff007988 */ /* 0x0087ee0008000c04 */
[----:B------:R-:W1:Y:S08]  /*1e950*/  LDC.64 R32, c[0x0][0x360] ;  /* 0x0000d800ff207b82 */ /* 0x000e700000000a00 */
[----:B------:R-:W1:Y:S01]  /*1e960*/  LDC.64 R34, c[0x0][0x368] ;  /* 0x0000da00ff227b82 */ /* 0x000e620000000a00 */
[----:B--2---:R2:W-:Y:S07]  /*1e970*/  STS.128 [UR4+0x34630], R4 ;  /* 0x03463004ff007988 */ /* 0x0045ee0008000c04 */
[----:B----4-:R-:W4:Y:S08]  /*1e980*/  LDC.64 R28, c[0x0][0x370] ;  /* 0x0000dc00ff1c7b82 */ /* 0x010f300000000a00 */
[----:B------:R-:W4:Y:S08]  /*1e990*/  LDC.64 R30, c[0x0][0x378] ;  /* 0x0000de00ff1e7b82 */ /* 0x000f300000000a00 */
[----:B---3--:R-:W3:Y:S01]  /*1e9a0*/  LDC.64 R24, c[0x0][0x400] ;  /* 0x00010000ff187b82 */ /* 0x008ee20000000a00 */
[----:B-1----:R1:W-:Y:S07]  /*1e9b0*/  STS.128 [UR4+0x34660], R32 ;  /* 0x03466020ff007988 */ /* 0x0023ee0008000c04 */
[----:B------:R-:W3:Y:S08]  /*1e9c0*/  LDC.64 R26, c[0x0][0x408] ;  /* 0x00010200ff1a7b82 */ /* 0x000ef00000000a00 */
[----:B--2---:R-:W2:Y:S01]  /*1e9d0*/  LDC.64 R4, c[0x0][0x410] ;  /* 0x00010400ff047b82 */ /* 0x004ea20000000a00 */
[----:B----4-:R4:W-:Y:S07]  /*1e9e0*/  STS.128 [UR4+0x34670], R28 ;  /* 0x0346701cff007988 */ /* 0x0109ee0008000c04 */
[----:B------:R-:W2:Y:S01]  /*1e9f0*/  LDC.64 R6, c[0x0][0x418] ;  /* 0x00010600ff067b82 */ /* 0x000ea20000000a00 */
[----:B---3--:R3:W-:Y:S07]  /*1ea00*/  STS.128 [UR4+0x34680], R24 ;  /* 0x03468018ff007988 */ /* 0x0087ee0008000c04 */
[----:B-1----:R-:W1:Y:S08]  /*1ea10*/  LDC.64 R32, c[0x0][0x440] ;  /* 0x00011000ff207b82 */ /* 0x002e700000000a00 */
[----:B------:R-:W1:Y:S01]  /*1ea20*/  LDC.64 R34, c[0x0][0x448] ;  /* 0x00011200ff227b82 */ /* 0x000e620000000a00 */
[----:B--2---:R2:W-:Y:S07]  /*1ea30*/  STS.128 [UR4+0x34690], R4 ;  /* 0x03469004ff007988 */ /* 0x0045ee0008000c04 */
[----:B----4-:R-:W4:Y:S08]  /*1ea40*/  LDC.64 R28, c[0x0][0x450] ;  /* 0x00011400ff1c7b82 */ /* 0x010f300000000a00 */
[----:B------:R-:W4:Y:S08]  /*1ea50*/  LDC.64 R30, c[0x0][0x458] ;  /* 0x00011600ff1e7b82 */ /* 0x000f300000000a00 */
[----:B---3--:R-:W3:Y:S08]  /*1ea60*/  LDC.64 R24, c[0x0][0x460] ;  /* 0x00011800ff187b82 */ /* 0x008ef00000000a00 */
[----:B------:R-:W3:Y:S08]  /*1ea70*/  LDC.64 R26, c[0x0][0x468] ;  /* 0x00011a00ff1a7b82 */ /* 0x000ef00000000a00 */
[----:B--2---:R-:W2:Y:S08]  /*1ea80*/  LDC.64 R4, c[0x0][0x470] ;  /* 0x00011c00ff047b82 */ /* 0x004eb00000000a00 */
[----:B------:R-:W2:Y:S01]  /*1ea90*/  LDC.64 R6, c[0x0][0x478] ;  /* 0x00011e00ff067b82 */ /* 0x000ea20000000a00 */
[----:B-1----:R1:W-:Y:S04]  /*1eaa0*/  STS.128 [UR4+0x346c0], R32 ;  /* 0x0346c020ff007988 */ /* 0x0023e80008000c04 */
[----:B----4-:R1:W-:Y:S04]  /*1eab0*/  STS.128 [UR4+0x346d0], R28 ;  /* 0x0346d01cff007988 */ /* 0x0103e80008000c04 */
[----:B---3--:R1:W-:Y:S04]  /*1eac0*/  STS.128 [UR4+0x346e0], R24 ;  /* 0x0346e018ff007988 */ /* 0x0083e80008000c04 */
[----:B--2---:R1:W-:Y:S02]  /*1ead0*/  STS.128 [UR4+0x346f0], R4 ;  /* 0x0346f004ff007988 */ /* 0x0043e40008000c04 */
.L_x_291:
[----:B--2---:R-:W-:Y:S05]  /*1eae0*/  BSYNC B0 ;  /* 0x0000000000007941 */ /* 0x004fea0003800000 */
.L_x_290:
[----:B------:R-:W-:Y:S01]  /*1eaf0*/  ELECT P0, URZ, PT ;  /* 0x00000000003f782f */ /* 0x000fe20003800000 */
[----:B------:R-:W-:Y:S01]  /*1eb00*/  NOP ;  /* 0x0000000000007918 */ /* 0x000fe20000000000 */
[----:B------:R-:W-:Y:S11]  /*1eb10*/  BSSY B0, `(.L_x_292) ;  /* 0x000004a000007945 */ /* 0x000ff60003800000 */
[----:B------:R-:W-:Y:S05]  /*1eb20*/  @!P0 BRA `(.L_x_293) ;  /* 0x0000000400208947 */ /* 0x000fea0003800000 */
[----:B-1----:R-:W1:Y:S08]  /*1eb30*/  LDC.64 R4, c[0x0][0x518] ;  /* 0x00014600ff047b82 */ /* 0x002e700000000a00 */
[----:B------:R-:W2:Y:S08]  /*1eb40*/  LDC.64 R2, c[0x0][0x528] ;  /* 0x00014a00ff027b82 */ /* 0x000eb00000000a00 */
[----:B------:R-:W4:Y:S01]  /*1eb50*/  LDC.64 R8, c[0x0][0x510] ;  /* 0x00014400ff087b82 */ /* 0x000f220000000a00 */
[----:B-1----:R-:W-:-:S07]  /*1eb60*/  IMAD.WIDE R4, R18, 0x8, R4 ;  /* 0x0000000812047825 */ /* 0x002fce00078e0204 */
[----:B------:R-:W1:Y:S01]  /*1eb70*/  LDC.64 R6, c[0x0][0x520] ;  /* 0x00014800ff067b82 */ /* 0x000e620000000a00 */
[----:B------:R-:W3:Y:S01]  /*1eb80*/  LDG.E.64 R4, desc[UR38][R4.64] ;  /* 0x0000002604047981 */ /* 0x000ee2000c1e1b00 */
[----:B--2---:R-:W-:-:S06]  /*1eb90*/  IMAD.WIDE R2, R18, 0x8, R2 ;  /* 0x0000000812027825 */ /* 0x004fcc00078e0202 */
[----:B------:R-:W2:Y:S01]  /*1eba0*/  LDG.E.64 R2, desc[UR38][R2.64] ;  /* 0x0000002602027981 */ /* 0x000ea2000c1e1b00 */
[----:B----4-:R-:W-:-:S06]  /*1ebb0*/  IMAD.WIDE R8, R18, 0x8, R8 ;  /* 0x0000000812087825 */ /* 0x010fcc00078e0208 */
[----:B------:R-:W4:Y:S01]  /*1ebc0*/  LDG.E.64 R8, desc[UR38][R8.64] ;  /* 0x0000002608087981 */ /* 0x000f22000c1e1b00 */
[----:B-1----:R-:W-:-:S06]  /*1ebd0*/  IMAD.WIDE R6, R18, 0x8, R6 ;  /* 0x0000000812067825 */ /* 0x002fcc00078e0206 */
[----:B------:R-:W4:Y:S01]  /*1ebe0*/  LDG.E.64 R6, desc[UR38][R6.64] ;  /* 0x0000002606067981 */ /* 0x000f22000c1e1b00 */
[----:B------:R-:W-:Y:S02]  /*1ebf0*/  UMOV UR4, 0x400 ;  /* 0x0000040000047882 */ /* 0x000fe40000000000 */
[----:B------:R-:W-:-:S09]  /*1ec00*/  ULEA UR4, UR43, UR4, 0x18 ;  /* 0x000000042b047291 */ /* 0x000fd2000f8ec03f */
[----:B------:R-:W1:Y:S04]  /*1ec10*/  LDS R10, [UR4+0x3461c] ;  /* 0x03461c04ff0a7984 */ /* 0x000e680008000800 */
[----:B------:R-:W1:Y:S01]  /*1ec20*/  LDS R12, [UR4+0x3469c] ;  /* 0x03469c04ff0c7984 */ /* 0x000e620008000800 */
[----:B------:R-:W-:Y:S02]  /*1ec30*/  UIADD3 UR6, UR4, 0x34680, URZ ;  /* 0x0003468004067890 */ /* 0x000fe4000fffe03f */
[----:B------:R-:W-:-:S04]  /*1ec40*/  UIADD3 UR5, UR4, 0x34600, URZ ;  /* 0x0003460004057890 */ /* 0x000fc8000fffe03f */
[----:B------:R-:W-:Y:S02]  /*1ec50*/  IMAD.U32 R24, RZ, RZ, UR6 ;  /* 0x00000006ff187e24 */ /* 0x000fe4000f8e00ff */
[----:B------:R-:W-:-:S03]  /*1ec60*/  MOV R22, UR5 ;  /* 0x0000000500167c02 */ /* 0x000fc60008000f00 */
[----:B------:R-:W-:Y:S02]  /*1ec70*/  SHF.R.U64 R24, R24, 0x4, RZ ;  /* 0x0000000418187819 */ /* 0x000fe400000012ff */
[----:B------:R-:W-:Y:S02]  /*1ec80*/  SHF.R.U64 R22, R22, 0x4, RZ ;  /* 0x0000000416167819 */ /* 0x000fe400000012ff */
[----:B-----5:R-:W-:Y:S01]  /*1ec90*/  IADD3 R13, R13, -0x1, RZ ;  /* 0xffffffff0d0d7810 */ /* 0x020fe20007ffe0ff */
[----:B------:R-:W-:Y:S04]  /*1eca0*/  STS [UR4+0x34690], R24 ;  /* 0x03469018ff007988 */ /* 0x000fe80008000804 */
[----:B------:R-:W-:Y:S04]  /*1ecb0*/  STS [UR4+0x34610], R22 ;  /* 0x03461016ff007988 */ /* 0x000fe80008000804 */
[----:B------:R-:W-:Y:S04]  /*1ecc0*/  STS [UR4+0x34614], R22 ;  /* 0x03461416ff007988 */ /* 0x000fe80008000804 */
[----:B------:R-:W-:Y:S04]  /*1ecd0*/  STS [UR4+0x34694], R24 ;  /* 0x03469418ff007988 */ /* 0x000fe80008000804 */
[----:B------:R-:W-:Y:S04]  /*1ece0*/  STS [UR4+0x34630], RZ ;  /* 0x034630ffff007988 */ /* 0x000fe80008000804 */
[----:B------:R-:W-:Y:S01]  /*1ecf0*/  STS [UR4+0x346b0], RZ ;  /* 0x0346b0ffff007988 */ /* 0x000fe20008000804 */
[----:B---3--:R-:W-:-:S04]  /*1ed00*/  SHF.L.U64.HI R5, R4, 0x1, R5 ;  /* 0x0000000104057819 */ /* 0x008fc80000010205 */
[----:B------:R-:W-:Y:S02]  /*1ed10*/  LOP3.LUT R5, R5, 0x1fffffff, RZ, 0xc0, !PT ;  /* 0x1fffffff05057812 */ /* 0x000fe400078ec0ff */
[----:B--2---:R-:W-:Y:S02]  /*1ed20*/  SHF.L.U64.HI R3, R2, 0x1, R3 ;  /* 0x0000000102037819 */ /* 0x004fe40000010203 */
[----:B------:R-:W-:Y:S02]  /*1ed30*/  SHF.R.U32.HI R15, RZ, 0x4, R5 ;  /* 0x00000004ff0f7819 */ /* 0x000fe40000011605 */
[----:B------:R-:W-:Y:S02]  /*1ed40*/  LOP3.LUT R3, R3, 0x1fffffff, RZ, 0xc0, !PT ;  /* 0x1fffffff03037812 */ /* 0x000fe400078ec0ff */
[----:B-1----:R-:W-:Y:S02]  /*1ed50*/  LOP3.LUT R10, R10, 0xf, R15, 0xb8, !PT ;  /* 0x0000000f0a0a7812 */ /* 0x002fe400078eb80f */
[----:B------:R-:W-:-:S04]  /*1ed60*/  SHF.R.U32.HI R15, RZ, 0x4, R3 ;  /* 0x00000004ff0f7819 */ /* 0x000fc80000011603 */
[----:B------:R-:W-:Y:S01]  /*1ed70*/  LOP3.LUT R14, R12, 0xf, R15, 0xb8, !PT ;  /* 0x0000000f0c0e7812 */ /* 0x000fe200078eb80f */
[----:B------:R-:W-:Y:S04]  /*1ed80*/  STS [UR4+0x3461c], R10 ;  /* 0x03461c0aff007988 */ /* 0x000fe80008000804 */
[----:B------:R-:W-:Y:S04]  /*1ed90*/  STS [UR4+0x3469c], R14 ;  /* 0x03469c0eff007988 */ /* 0x000fe80008000804 */
[----:B------:R-:W1:Y:S04]  /*1eda0*/  LDS R12, [UR4+0x3461c] ;  /* 0x03461c04ff0c7984 */ /* 0x000e680008000800 */
[----:B------:R-:W2:Y:S01]  /*1edb0*/  LDS R15, [UR4+0x3469c] ;  /* 0x03469c04ff0f7984 */ /* 0x000ea20008000800 */
[----:B-1----:R-:W-:-:S02]  /*1edc0*/  LOP3.LUT R12, R12, 0xf0, RZ, 0xb8, !PT ;  /* 0x000000f00c0c7812 */ /* 0x002fc400078eb8ff */
[----:B--2---:R-:W-:-:S03]  /*1edd0*/  LOP3.LUT R15, R15, 0xf0, RZ, 0xb8, !PT ;  /* 0x000000f00f0f7812 */ /* 0x004fc600078eb8ff */
[----:B------:R-:W-:Y:S04]  /*1ede0*/  STS [UR4+0x3461c], R12 ;  /* 0x03461c0cff007988 */ /* 0x000fe80008000804 */
[----:B------:R-:W-:Y:S04]  /*1edf0*/  STS [UR4+0x3469c], R15 ;  /* 0x03469c0fff007988 */ /* 0x000fe80008000804 */
[----:B------:R-:W1:Y:S04]  /*1ee00*/  LDS R23, [UR4+0x3461c] ;  /* 0x03461c04ff177984 */ /* 0x000e680008000800 */
[----:B------:R-:W2:Y:S01]  /*1ee10*/  LDS R25, [UR4+0x3469c] ;  /* 0x03469c04ff197984 */ /* 0x000ea20008000800 */
[----:B-1----:R-:W-:-:S02]  /*1ee20*/  LOP3.LUT R23, R23, 0xf00, RZ, 0xb8, !PT ;  /* 0x00000f0017177812 */ /* 0x002fc400078eb8ff */
[----:B--2---:R-:W-:-:S03]  /*1ee30*/  LOP3.LUT R25, R25, 0xf00, RZ, 0xb8, !PT ;  /* 0x00000f0019197812 */ /* 0x004fc600078eb8ff */
[----:B------:R-:W-:Y:S04]  /*1ee40*/  STS.64 [UR4+0x34618], R22 ;  /* 0x03461816ff007988 */ /* 0x000fe80008000a04 */
[----:B------:R-:W-:Y:S04]  /*1ee50*/  STS.64 [UR4+0x34698], R24 ;  /* 0x03469818ff007988 */ /* 0x000fe80008000a04 */
[----:B------:R-:W1:Y:S04]  /*1ee60*/  LDS R21, [UR4+0x3461c] ;  /* 0x03461c04ff157984 */ /* 0x000e680008000800 */
[----:B------:R-:W2:Y:S01]  /*1ee70*/  LDS R10, [UR4+0x3469c] ;  /* 0x03469c04ff0a7984 */ /* 0x000ea20008000800 */
[----:B------:R-:W-:Y:S01]  /*1ee80*/  IMAD.SHL.U32 R4, R4, 0x2, RZ ;  /* 0x0000000204047824 */ /* 0x000fe200078e00ff */
[----:B------:R-:W-:Y:S01]  /*1ee90*/  SHF.L.U32 R2, R2, 0x1, RZ ;  /* 0x0000000102027819 */ /* 0x000fe200000006ff */
[----:B------:R-:W-:Y:S01]  /*1eea0*/  VIADD R12, R11, 0xffffffff ;  /* 0xffffffff0b0c7836 */ /* 0x000fe20000000000 */
[----:B------:R-:W-:-:S02]  /*1eeb0*/  CS2R R14, SRZ ;  /* 0x00000000000e7805 */ /* 0x000fc4000001ff00 */
[----:B------:R-:W-:Y:S02]  /*1eec0*/  LOP3.LUT R2, R2, 0xfffffffe, RZ, 0xc0, !PT ;  /* 0xfffffffe02027812 */ /* 0x000fe400078ec0ff */
[----:B------:R-:W-:Y:S01]  /*1eed0*/  LOP3.LUT R4, R4, 0xfffffffe, RZ, 0xc0, !PT ;  /* 0xfffffffe04047812 */ /* 0x000fe200078ec0ff */
[----:B------:R3:W-:Y:S01]  /*1eee0*/  STS.128 [UR4+0x34620], R12 ;  /* 0x0346200cff007988 */ /* 0x0007e20008000c04 */
[----:B------:R-:W-:Y:S02]  /*1eef0*/  SHF.R.U64 R3, R2, 0x4, R3 ;  /* 0x0000000402037819 */ /* 0x000fe40000001203 */
[----:B------:R-:W-:Y:S01]  /*1ef00*/  SHF.R.U64 R5, R4, 0x4, R5 ;  /* 0x0000000404057819 */ /* 0x000fe20000001205 */
[----:B----4-:R4:W-:Y:S04]  /*1ef10*/  STS.64 [UR4+0x34600], R8 ;  /* 0x03460008ff007988 */ /* 0x0109e80008000a04 */
[----:B------:R4:W-:Y:S01]  /*1ef20*/  STS [UR4+0x3460c], R5 ;  /* 0x03460c05ff007988 */ /* 0x0009e20008000804 */
[----:B---3--:R-:W-:-:S03]  /*1ef30*/  IADD3 R13, R19, -0x1, RZ ;  /* 0xffffffff130d7810 */ /* 0x008fc60007ffe0ff */
[----:B------:R4:W-:Y:S04]  /*1ef40*/  STS [UR4+0x3468c], R3 ;  /* 0x03468c03ff007988 */ /* 0x0009e80008000804 */
[----:B------:R4:W-:Y:S01]  /*1ef50*/  STS.128 [UR4+0x346a0], R12 ;  /* 0x0346a00cff007988 */ /* 0x0009e20008000c04 */
[----:B-1----:R-:W-:Y:S02]  /*1ef60*/  LOP3.LUT R2, R21, 0xf000, RZ, 0xb8, !PT ;  /* 0x0000f00015027812 */ /* 0x002fe400078eb8ff */
[----:B--2---:R-:W-:Y:S01]  /*1ef70*/  LOP3.LUT R10, R10, 0xf000, RZ, 0xb8, !PT ;  /* 0x0000f0000a0a7812 */ /* 0x004fe200078eb8ff */
[----:B------:R4:W-:Y:S04]  /*1ef80*/  STS.64 [UR4+0x34680], R6 ;  /* 0x03468006ff007988 */ /* 0x0009e80008000a04 */
[----:B------:R4:W-:Y:S04]  /*1ef90*/  STS [UR4+0x3461c], R2 ;  /* 0x03461c02ff007988 */ /* 0x0009e80008000804 */
[----:B------:R4:W-:Y:S02]  /*1efa0*/  STS [UR4+0x3469c], R10 ;  /* 0x03469c0aff007988 */ /* 0x0009e40008000804 */
.L_x_293:
[----:B------:R-:W-:Y:S05]  /*1efb0*/  BSYNC B0 ;  /* 0x0000000000007941 */ /* 0x000fea0003800000 */
.L_x_292:
[----:B------:R-:W-:Y:S01]  /*1efc0*/  ELECT P0, URZ, PT ;  /* 0x00000000003f782f */ /* 0x000fe20003800000 */
[----:B------:R-:W-:Y:S01]  /*1efd0*/  NOP ;  /* 0x0000000000007918 */ /* 0x000fe20000000000 */
[----:B------:R-:W-:Y:S11]  /*1efe0*/  BSSY B0, `(.L_x_294) ;  /* 0x0000004000007945 */ /* 0x000ff60003800000 */
[----:B------:R-:W-:Y:S05]  /*1eff0*/  @!P0 BRA `(.L_x_295) ;  /* 0x0000000000088947 */ /* 0x000fea0003800000 */
[----:B------:R0:W-:Y:S01]  /*1f000*/  UTMACMDFLUSH ;  /* 0x00000000000079b7 */ /* 0x0001e20000000000 */
[----:B------:R-:W-:-:S04]  /*1f010*/  DEPBAR.LE SB0, 0x0 ;  /* 0x000080000000791a */ /* 0x000fc80000000000 */
.L_x_295:
[----:B------:R-:W-:Y:S05]  /*1f020*/  BSYNC B0 ;  /* 0x0000000000007941 */ /* 0x000fea0003800000 */
.L_x_294:
[----:B------:R-:W-:Y:S01]  /*1f030*/  UMOV UR22, 0x400 ;  /* 0x0000040000167882 */ /* 0x000fe20000000000 */
[----:B---3--:R-:W-:Y:S01]  /*1f040*/  IMAD.SHL.U32 R0, R0, 0x4, RZ ;  /* 0x0000000400007824 */ /* 0x008fe200078e00ff */
[----:B------:R-:W-:Y:S01]  /*1f050*/  ULEA UR22, UR43, UR22, 0x18 ;  /* 0x000000162b167291 */ /* 0x000fe2000f8ec03f */
[----:B------:R-:W-:-:S03]  /*1f060*/  ULDC UR18, c[0x0][0x884] ;  /* 0x0002210000127ab9 */ /* 0x000fc60000000800 */
[----:B------:R-:W-:Y:S01]  /*1f070*/  UIADD3 UR28, UR22, 0x34600, URZ ;  /* 0x00034600161c7890 */ /* 0x000fe2000fffe03f */
[----:B-1----:R-:W-:Y:S01]  /*1f080*/  IADD3 R4, P0, R0, UR16, RZ ;  /* 0x0000001000047c10 */ /* 0x002fe2000ff1e0ff */
[----:B------:R-:W-:Y:S01]  /*1f090*/  UIMAD.WIDE UR18, UR18, 0x80, UR16 ;  /* 0x00000080121278a5 */ /* 0x000fe2000f8e0210 */
[----:B----4-:R-:W-:Y:S02]  /*1f0a0*/  IMAD.MOV.U32 R6, RZ, RZ, 0x1 ;  /* 0x00000001ff067424 */ /* 0x010fe400078e00ff */
[----:B------:R-:W-:-:S03]  /*1f0b0*/  IADD3.X R5, RZ, UR17, RZ, P0, !PT ;  /* 0x00000011ff057c10 */ /* 0x000fc600087fe4ff */
[----:B------:R-:W-:Y:S01]  /*1f0c0*/  IADD3 R2, P1, R0, UR18, RZ ;  /* 0x0000001200027c10 */ /* 0x000fe2000ff3e0ff */
[----:B------:R-:W1:Y:S04]  /*1f0d0*/  LDS R7, [R0+UR28] ;  /* 0x0000001c00077984 */ /* 0x000e680008000800 */
[----:B------:R2:W3:Y:S01]  /*1f0e0*/  LDS R9, [R0+UR28+0x80] ;  /* 0x0000801c00097984 */ /* 0x0004e20008000800 */
[----:B------:R-:W-:Y:S01]  /*1f0f0*/  IMAD.X R3, RZ, RZ, UR19, P1 ;  /* 0x00000013ff037e24 */ /* 0x000fe200088e06ff */
[----:B------:R-:W-:Y:S01]  /*1f100*/  MOV R8, 0x1 ;  /* 0x0000000100087802 */ /* 0x000fe20000000f00 */
[----:B------:R-:W-:Y:S01]  /*1f110*/  BSSY B0, `(.L_x_296) ;  /* 0x00000fb000007945 */ /* 0x000fe20003800000 */
[----:B------:R-:W-:Y:S01]  /*1f120*/  USHF.L.U32 UR4, UR43, 0x7, URZ ;  /* 0x000000072b047899 */ /* 0x000fe2000800063f */
[----:B------:R-:W-:Y:S01]  /*1f130*/  IMAD.MOV.U32 R10, RZ, RZ, 0x1 ;  /* 0x00000001ff0a7424 */ /* 0x000fe200078e00ff */
[----:B------:R-:W-:-:S02]  /*1f140*/  MOV R19, RZ ;  /* 0x000000ff00137202 */ /* 0x000fc40000000f00 */
[----:B--2---:R-:W-:Y:S01]  /*1f150*/  MOV R0, RZ ;  /* 0x000000ff00007202 */ /* 0x004fe20000000f00 */
[----:B------:R-:W-:Y:S02]  /*1f160*/  USHF.L.U32 UR29, UR43, 0xd, URZ ;  /* 0x0000000d2b1d7899 */ /* 0x000fe4000800063f */
[----:B------:R-:W-:Y:S02]  /*1f170*/  ULOP3.LUT UR30, UR59, 0x1, URZ, 0xfc, !UPT ;  /* 0x000000013b1e7892 */ /* 0x000fe4000f8efc3f */
[----:B------:R-:W-:Y:S02]  /*1f180*/  ULOP3.LUT UR31, UR42, 0x2, URZ, 0xfc, !UPT ;  /* 0x000000022a1f7892 */ /* 0x000fe4000f8efc3f */
[----:B------:R-:W-:Y:S02]  /*1f190*/  ULOP3.LUT UR23, UR4, 0x80, URZ, 0xc0, !UPT ;  /* 0x0000008004177892 */ /* 0x000fe4000f8ec03f */
[----:B------:R-:W-:Y:S01]  /*1f1a0*/  UIADD3 UR32, UR22, 0x34680, URZ ;  /* 0x0003468016207890 */ /* 0x000fe2000fffe03f */
[----:B-1----:R-:W5:Y:S04]  /*1f1b0*/  ATOMG.E.EXCH.STRONG.GPU PT, RZ, [R4], R7 ;  /* 0x0000000704ff73a8 */ /* 0x002f6800041ee100 */
[----:B---3--:R1:W5:Y:S02]  /*1f1c0*/  ATOMG.E.EXCH.STRONG.GPU PT, RZ, [R2], R9 ;  /* 0x0000000902ff73a8 */ /* 0x00836400041ee100 */
[----:B-1----:R-:W-:-:S02]  /*1f1d0*/  PRMT R2, R6, 0x7610, R2 ;  /* 0x0000761006027816 */ /* 0x002fc40000000002 */
[----:B------:R-:W-:-:S07]  /*1f1e0*/  PRMT R3, R8, 0x7610, R3 ;  /* 0x0000761008037816 */ /* 0x000fce0000000003 */
.L_x_315:
[----:B------:R-:W-:Y:S01]  /*1f1f0*/  LOP3.LUT P0, RZ, R3, 0xff, RZ, 0xc0, !PT ;  /* 0x000000ff03ff7812 */ /* 0x000fe2000780c0ff */
[----:B-1---5:R-:W-:Y:S01]  /*1f200*/  VIADD R4, R11, 0x7f ;  /* 0x0000007f0b047836 */ /* 0x022fe20000000000 */
[----:B------:R-:W-:Y:S05]  /*1f210*/  YIELD ;  /* 0x0000000000007946 */ /* 0x000fea0003800000 */
[----:B------:R-:W-:Y:S01]  /*1f220*/  SHF.R.S32.HI R5, RZ, 0x1f, R4 ;  /* 0x0000001fff057819 */ /* 0x000fe20000011404 */
[----:B------:R-:W-:Y:S03]  /*1f230*/  BSSY B1, `(.L_x_297) ;  /* 0x0000008000017945 */ /* 0x000fe60003800000 */
[----:B------:R-:W-:-:S02]  /*1f240*/  LEA.HI R5, R5, R4, RZ, 0x7 ;  /* 0x0000000405057211 */ /* 0x000fc400078f38ff */
[----:B------:R-:W-:Y:S05]  /*1f250*/  @!P0 BRA `(.L_x_298) ;  /* 0x0000000000148947 */ /* 0x000fea0003800000 */
[----:B------:R-:W-:-:S04]  /*1f260*/  DEPBAR {5,4,3,2,1,0} ;  /* 0x0000003f0000791a */ /* 0x000fc80000000000 */
[----:B------:R1:W-:Y:S01]  /*1f270*/  UTMACCTL.IV [UR16] ;  /* 0x00000000100079b9 */ /* 0x0003e20008000000 */
[----:B------:R-:W-:-:S04]  /*1f280*/  DEPBAR {5,4,3,2,1,0} ;  /* 0x0000003f0000791a */ /* 0x000fc80000000000 */
[----:B------:R1:W-:Y:S02]  /*1f290*/  UTMACCTL.IV [UR18] ;  /* 0x00000000120079b9 */ /* 0x0003e40008000000 */
[----:B-1----:R-:W-:Y:S01]  /*1f2a0*/  NOP ;  /* 0x0000000000007918 */ /* 0x002fe20000000000 */
.L_x_298:
[----:B------:R-:W-:Y:S05]  /*1f2b0*/  BSYNC B1 ;  /* 0x0000000000017941 */ /* 0x000fea0003800000 */
.L_x_297:
[----:B------:R-:W-:Y:S01]  /*1f2c0*/  UMOV UR4, 0xffffffff ;  /* 0xffffffff00047882 */ /* 0x000fe20000000000 */
[----:B------:R-:W-:Y:S02]  /*1f2d0*/  SHF.R.S32.HI R7, RZ, 0x7, R5 ;  /* 0x00000007ff077819 */ /* 0x000fe40000011405 */
[----:B------:R-:W-:Y:S05]  /*1f2e0*/  BRA.DIV UR4, `(.L_x_299) ;  /* 0x0000004204f87947 */ /* 0x000fea000b800000 */
[----:B------:R-:W-:-:S13]  /*1f2f0*/  ELECT P6, URZ, PT ;  /* 0x00000000003f782f */ /* 0x000fda00038c0000 */
.L_x_405:
[----:B------:R-:W-:Y:S01]  /*1f300*/  ISETP.LT.OR P6, PT, R11, 0x1, !P6 ;  /* 0x000000010b00780c */ /* 0x000fe200077c1670 */
[----:B------:R-:W-:-:S12]  /*1f310*/  BSSY B1, `(.L_x_300) ;  /* 0x000003a000017945 */ /* 0x000fd80003800000 */
[----:B------:R-:W-:Y:S05]  /*1f320*/  @P6 BRA `(.L_x_301) ;  /* 0x0000000000e06947 */ /* 0x000fea0003800000 */
[----:B------:R-:W-:Y:S01]  /*1f330*/  SHF.L.U32 R16, R16, 0x7, RZ ;  /* 0x0000000710107819 */ /* 0x000fe200000006ff */
[----:B------:R-:W-:Y:S01]  /*1f340*/  VIADD R9, R7, 0x1 ;  /* 0x0000000107097836 */ /* 0x000fe20000000000 */
[----:B------:R-:W-:Y:S01]  /*1f350*/  LEA R17, R17, UR23, 0x8 ;  /* 0x0000001711117c11 */ /* 0x000fe2000f8e40ff */
[----:B------:R-:W-:Y:S01]  /*1f360*/  IMAD.MOV.U32 R3, RZ, RZ, R10 ;  /* 0x000000ffff037224 */ /* 0x000fe200078e000a */
[----:B------:R-:W-:Y:S02]  /*1f370*/  MOV R12, RZ ;  /* 0x000000ff000c7202 */ /* 0x000fe40000000f00 */
[----:B------:R-:W-:-:S07]  /*1f380*/  MOV R4, R0 ;  /* 0x0000000000047202 */ /* 0x000fce0000000f00 */
.L_x_304:
[----:B-1----:R-:W-:Y:S01]  /*1f390*/  LEA R8, R4, UR22, 0x3 ;  /* 0x0000001604087c11 */ /* 0x002fe2000f8e18ff */
[----:B------:R-:W-:Y:S05]  /*1f3a0*/  YIELD ;  /* 0x0000000000007946 */ /* 0x000fea0003800000 */
[----:B------:R-:W-:Y:S02]  /*1f3b0*/  SHF.L.U32 R5, R3, 0x1f, RZ ;  /* 0x0000001f03057819 */ /* 0x000fe400000006ff */
[----:B------:R-:W-:Y:S02]  /*1f3c0*/  LOP3.LUT P1, RZ, R20, 0x7f, RZ, 0xc0, !PT ;  /* 0x0000007f14ff7812 */ /* 0x000fe4000782c0ff */
[----:B------:R-:W1:Y:S11]  /*1f3d0*/  SYNCS.PHASECHK.TRANS64.TRYWAIT P0, [R8+URZ+0x34490], R5 ;  /* 0x03449005080075a7 */ /* 0x000e76000800017f */
[----:B------:R-:W2:Y:S01]  /*1f3e0*/  @!P1 LDC R6, c[0x0][0x500] ;  /* 0x00014000ff069b82 */ /* 0x000ea20000000800 */
[----:B-1----:R-:W-:Y:S05]  /*1f3f0*/  @!P0 BRA `(.L_x_302) ;  /* 0x0000004000d48947 */ /* 0x002fea0003800000 */
.L_x_406:
[----:B------:R-:W-:Y:S01]  /*1f400*/  UPRMT UR4, UR31, 0x9910, URZ ;  /* 0x000099101f047896 */ /* 0x000fe2000800003f */
[----:B--2---:R2:W-:Y:S03]  /*1f410*/  @!P1 SYNCS.ARRIVE.TRANS64 RZ, [R8+URZ+0x34480], R6 ;  /* 0x0344800608ff99a7 */ /* 0x0045e6000800003f */
[----:B------:R-:W-:-:S06]  /*1f420*/  UISETP.NE.AND UP0, UPT, UR4, 0x2, UPT ;  /* 0x000000020400788c */ /* 0x000fcc000bf05270 */
[----:B------:R-:W-:-:S13]  /*1f430*/  PLOP3.LUT P0, PT, PT, PT, UP0, 0x80, 0x0 ;  /* 0x000000000000781c */ /* 0x000fda0003f0f008 */
[----:B--2---:R-:W-:Y:S05]  /*1f440*/  @P0 BRA `(.L_x_303) ;  /* 0x0000000000040947 */ /* 0x004fea0003800000 */
[----:B------:R-:W-:Y:S01]  /*1f450*/  BPT.TRAP 0x1 ;  /* 0x000000040000795c */ /* 0x000fe20000300000 */
.L_x_303:
[C---:B------:R-:W-:Y:S01]  /*1f460*/  R2UR UR4, R4.reuse ;  /* 0x00000000040472ca */ /* 0x040fe200000e0000 */
[----:B------:R-:W-:Y:S01]  /*1f470*/  VIADD R4, R4, 0x1 ;  /* 0x0000000104047836 */ /* 0x000fe20000000000 */
[----:B------:R-:W-:Y:S01]  /*1f480*/  R2UR UR5, R8 ;  /* 0x00000000080572ca */ /* 0x000fe200000e0000 */
[----:B------:R-:W-:Y:S01]  /*1f490*/  UMOV UR20, 0x0 ;  /* 0x0000000000147882 */ /* 0x000fe20000000000 */
[----:B------:R-:W-:Y:S01]  /*1f4a0*/  R2UR UR6, R12 ;  /* 0x000000000c0672ca */ /* 0x000fe200000e0000 */
[----:B------:R-:W-:Y:S01]  /*1f4b0*/  UMOV UR21, 0x10000000 ;  /* 0x1000000000157882 */ /* 0x000fe20000000000 */
[----:B------:R-:W-:Y:S01]  /*1f4c0*/  R2UR UR7, R16 ;  /* 0x00000000100772ca */ /* 0x000fe200000e0000 */
[----:B------:R-:W-:Y:S01]  /*1f4d0*/  UMOV UR33, 0x30000 ;  /* 0x0003000000217882 */ /* 0x000fe20000000000 */
[----:B------:R-:W-:Y:S01]  /*1f4e0*/  IADD3 R9, R9, -0x1, RZ ;  /* 0xffffffff09097810 */ /* 0x000fe20007ffe0ff */
[----:B------:R-:W-:Y:S01]  /*1f4f0*/  VIADD R12, R12, 0x80 ;  /* 0x000000800c0c7836 */ /* 0x000fe20000000000 */
[----:B------:R-:W-:-:S02]  /*1f500*/  R2UR UR27, R17 ;  /* 0x00000000111b72ca */ /* 0x000fc400000e0000 */
[----:B------:R-:W-:Y:S01]  /*1f510*/  ISETP.GT.AND P1, PT, R9, 0x1, PT ;  /* 0x000000010900780c */ /* 0x000fe20003f24270 */
[----:B------:R-:W-:Y:S01]  /*1f520*/  USHF.L.U32 UR4, UR4, 0xf, URZ ;  /* 0x0000000f04047899 */ /* 0x000fe2000800063f */
[C---:B------:R-:W-:Y:S01]  /*1f530*/  ISETP.NE.AND P0, PT, R4.reuse, 0x2, PT ;  /* 0x000000020400780c */ /* 0x040fe20003f05270 */
[----:B------:R-:W-:Y:S02]  /*1f540*/  UIADD3 UR5, UR5, 0x34480, URZ ;  /* 0x0003448005057890 */ /* 0x000fe4000fffe03f */
[----:B------:R-:W-:Y:S01]  /*1f550*/  ULOP3.LUT UR8, UR4, 0x2000, UR29, 0xf8, !UPT ;  /* 0x0000200004087892 */ /* 0x000fe2000f8ef81d */
[----:B------:R-:W-:Y:S01]  /*1f560*/  SEL R6, RZ, 0x1, P0 ;  /* 0x00000001ff067807 */ /* 0x000fe20000000000 */
[----:B------:R-:W-:Y:S01]  /*1f570*/  UIADD3 UR4, UR22, UR4, URZ ;  /* 0x0000000416047290 */ /* 0x000fe2000fffe03f */
[----:B------:R-:W-:Y:S01]  /*1f580*/  SEL R4, R4, RZ, P0 ;  /* 0x000000ff04047207 */ /* 0x000fe20000000000 */
[----:B------:R-:W-:Y:S01]  /*1f590*/  ULEA UR12, UR8, UR22, 0x1 ;  /* 0x00000016080c7291 */ /* 0x000fe2000f8e083f */
[----:B------:R-:W-:Y:S01]  /*1f5a0*/  LOP3.LUT R3, R3, R6, RZ, 0x3c, !PT ;  /* 0x0000000603037212 */ /* 0x000fe200078e3cff */
[----:B------:R-:W-:-:S02]  /*1f5b0*/  UIADD3 UR10, UR6, 0x40, URZ ;  /* 0x00000040060a7890 */ /* 0x000fc4000fffe03f */
[----:B------:R-:W-:Y:S02]  /*1f5c0*/  UIADD3 UR8, UR4, 0x4000, URZ ;  /* 0x0000400004087890 */ /* 0x000fe4000fffe03f */
[----:B------:R-:W-:Y:S01]  /*1f5d0*/  UIADD3 UR24, UR12, 0x10000, URZ ;  /* 0x000100000c187890 */ /* 0x000fe2000fffe03f */
[----:B------:R2:W-:Y:S01]  /*1f5e0*/  UTMALDG.2D [UR4], [UR16], desc[UR20] ;  /* 0x00001404100075b4 */ /* 0x0005e20008009000 */
[----:B------:R-:W-:Y:S01]  /*1f5f0*/  UIADD3 UR12, UR12, 0x18000, URZ ;  /* 0x000180000c0c7890 */ /* 0x000fe2000fffe03f */
[----:B------:R-:W-:Y:S01]  /*1f600*/  UMOV UR11, UR7 ;  /* 0x00000007000b7c82 */ /* 0x000fe20008000000 */
[----:B------:R-:W-:Y:S01]  /*1f610*/  UMOV UR9, UR5 ;  /* 0x0000000500097c82 */ /* 0x000fe20008000000 */
[----:B------:R-:W-:Y:S01]  /*1f620*/  UMOV UR26, UR6 ;  /* 0x00000006001a7c82 */ /* 0x000fe20008000000 */
[----:B------:R-:W-:Y:S01]  /*1f630*/  UMOV UR25, UR5 ;  /* 0x0000000500197c82 */ /* 0x000fe20008000000 */
[----:B------:R-:W-:Y:S01]  /*1f640*/  UMOV UR15, UR27 ;  /* 0x0000001b000f7c82 */ /* 0x000fe20008000000 */
[----:B------:R-:W-:Y:S01]  /*1f650*/  UMOV UR13, UR5 ;  /* 0x00000005000d7c82 */ /* 0x000fe20008000000 */
[----:B------:R2:W-:Y:S01]  /*1f660*/  UTMALDG.2D [UR8], [UR16], desc[UR20] ;  /* 0x00001408100075b4 */ /* 0x0005e20008009000 */
[----:B------:R-:W-:Y:S01]  /*1f670*/  UMOV UR14, UR10 ;  /* 0x0000000a000e7c82 */ /* 0x000fe20008000000 */
[----:B------:R2:W-:Y:S01]  /*1f680*/  UTMALDG.2D.MULTICAST [UR24], [UR18], UR33, desc[UR20] ;  /* 0x00001418120073b4 */ /* 0x0005e20008009821 */
[----:B------:R2:W-:Y:S02]  /*1f690*/  UTMALDG.2D.MULTICAST [UR12], [UR18], UR33, desc[UR20] ;  /* 0x0000140c120073b4 */ /* 0x0005e40008009821 */
[----:B--2---:R-:W-:Y:S05]  /*1f6a0*/  @P1 BRA `(.L_x_304) ;  /* 0xfffffffc00381947 */ /* 0x004fea000383ffff */
.L_x_301:
[----:B------:R-:W-:Y:S05]  /*1f6b0*/  BSYNC B1 ;  /* 0x0000000000017941 */ /* 0x000fea0003800000 */
.L_x_300:
[----:B------:R-:W-:Y:S02]  /*1f6c0*/  IADD3 R0, R7, R0, RZ ;  /* 0x0000000007007210 */ /* 0x000fe40007ffe0ff */
[----:B------:R-:W-:Y:S02]  /*1f6d0*/  LOP3.LUT P0, RZ, R2, 0xff, RZ, 0xc0, !PT ;  /* 0x000000ff02ff7812 */ /* 0x000fe4000780c0ff */
[----:B------:R-:W-:-:S04]  /*1f6e0*/  SHF.R.U32.HI R2, RZ, 0x1, R0 ;  /* 0x00000001ff027819 */ /* 0x000fc80000011600 */
[----:B------:R-:W-:-:S04]  /*1f6f0*/  LOP3.LUT R2, R2, 0x1, RZ, 0xc0, !PT ;  /* 0x0000000102027812 */ /* 0x000fc800078ec0ff */
[----:B------:R-:W-:Y:S01]  /*1f700*/  ISETP.NE.U32.AND P1, PT, R2, 0x1, PT ;  /* 0x000000010200780c */ /* 0x000fe20003f25070 */
[----:B------:R-:W-:Y:S02]  /*1f710*/  IMAD.U32 R2, RZ, RZ, UR30 ;  /* 0x0000001eff027e24 */ /* 0x000fe4000f8e00ff */
[----:B------:R-:W-:Y:S01]  /*1f720*/  @P0 SYNCS.ARRIVE.TRANS64.A1T0 RZ, [UR22+0x344e8], RZ ;  /* 0x0344e8ffffff09a7 */ /* 0x000fe20008100016 */
[----:B------:R-:W-:Y:S02]  /*1f730*/  ISETP.GT.U32.AND P0, PT, R0, 0x1, PT ;  /* 0x000000010000780c */ /* 0x000fe40003f04070 */
[----:B------:R-:W-:Y:S02]  /*1f740*/  ISETP.NE.AND P2, PT, R2, 0x3, PT ;  /* 0x000000030200780c */ /* 0x000fe40003f45270 */
[C---:B------:R-:W-:Y:S02]  /*1f750*/  ISETP.LT.U32.AND P0, PT, R7.reuse, 0x2, P0 ;  /* 0x000000020700780c */ /* 0x040fe40000701070 */
[----:B------:R-:W-:-:S02]  /*1f760*/  ISETP.GT.U32.AND P1, PT, R7, 0x1, !P1 ;  /* 0x000000010700780c */ /* 0x000fc40004f24070 */
[----:B------:R-:W-:Y:S02]  /*1f770*/  SEL R3, RZ, 0x1, !P0 ;  /* 0x00000001ff037807 */ /* 0x000fe40004000000 */
[----:B------:R-:W-:Y:S02]  /*1f780*/  SEL R2, RZ, 0x1, !P1 ;  /* 0x00000001ff027807 */ /* 0x000fe40004800000 */
[----:B------:R-:W-:Y:S02]  /*1f790*/  LOP3.LUT R0, R0, 0x1, RZ, 0xc0, !PT ;  /* 0x0000000100007812 */ /* 0x000fe400078ec0ff */
[----:B------:R-:W-:Y:S01]  /*1f7a0*/  LOP3.LUT R10, R2, R10, R3, 0x96, !PT ;  /* 0x0000000a020a7212 */ /* 0x000fe200078e9603 */
[----:B------:R-:W-:Y:S06]  /*1f7b0*/  @!P2 BRA `(.L_x_305) ;  /* 0x000000000004a947 */ /* 0x000fec0003800000 */
[----:B------:R-:W-:Y:S01]  /*1f7c0*/  BPT.TRAP 0x1 ;  /* 0x000000040000795c */ /* 0x000fe20000300000 */
.L_x_305:
[----:B------:R-:W2:Y:S01]  /*1f7d0*/  LDL R4, [R1+0x200] ;  /* 0x0002000001047983 */ /* 0x000ea20000100800 */
[----:B------:R-:W-:Y:S01]  /*1f7e0*/  SHF.L.U32 R2, R19, 0x1f, RZ ;  /* 0x0000001f13027819 */ /* 0x000fe200000006ff */
[----:B------:R-:W-:Y:S01]  /*1f7f0*/  BSSY B1, `(.L_x_306) ;  /* 0x0000005000017945 */ /* 0x000fe20003800000 */
[C---:B--2---:R-:W-:Y:S02]  /*1f800*/  LEA R3, R4.reuse, UR22, 0x3 ;  /* 0x0000001604037c11 */ /* 0x044fe4000f8e18ff */
[----:B------:R-:W-:Y:S02]  /*1f810*/  LEA R4, R4, UR22, 0x4 ;  /* 0x0000001604047c11 */ /* 0x000fe4000f8e20ff */
[----:B------:R-:W2:Y:S02]  /*1f820*/  SYNCS.PHASECHK.TRANS64.TRYWAIT P0, [R3+URZ+0x34400], R2 ;  /* 0x03440002030075a7 */ /* 0x000ea4000800017f */
[----:B--2---:R-:W-:Y:S05]  /*1f830*/  @!P0 BRA `(.L_x_307) ;  /* 0x0000003c00d88947 */ /* 0x004fea0003800000 */
.L_x_407:
[----:B------:R-:W-:Y:S05]  /*1f840*/  BSYNC B1 ;  /* 0x0000000000017941 */ /* 0x000fea0003800000 */
.L_x_306:
[----:B-1----:R-:W1:Y:S01]  /*1f850*/  LDS.128 R4, [R4+0x34510] ;  /* 0x0345100004047984 */ /* 0x002e620000000c00 */
[----:B------:R-:W-:Y:S01]  /*1f860*/  @!PT LDS RZ, [RZ] ;  /* 0x00000000fffff984 */ /* 0x000fe20000000800 */
[----:B------:R-:W-:Y:S01]  /*1f870*/  @!PT LDS RZ, [RZ] ;  /* 0x00000000fffff984 */ /* 0x000fe20000000800 */
[----:B------:R-:W-:Y:S01]  /*1f880*/  @!PT LDS RZ, [RZ] ;  /* 0x00000000fffff984 */ /* 0x000fe20000000800 */
[----:B------:R-:W-:Y:S01]  /*1f890*/  @!PT LDS RZ, [RZ] ;  /* 0x00000000fffff984 */ /* 0x000fe20000000800 */
[----:B------:R3:W-:Y:S06]  /*1f8a0*/  MEMBAR.ALL.CTA ;  /* 0x0000000000007992 */ /* 0x0007ec0000008000 */
[----:B---3--:R-:W3:Y:S01]  /*1f8b0*/  FENCE.VIEW.ASYNC.S ;  /* 0x00000000000073c6 */ /* 0x008ee20000000000 */
[----:B-1----:R-:W-:Y:S01]  /*1f8c0*/  MOV R17, R5 ;  /* 0x0000000500117202 */ /* 0x002fe20000000f00 */
[----:B------:R-:W-:Y:S01]  /*1f8d0*/  IMAD.MOV.U32 R16, RZ, RZ, R4 ;  /* 0x000000ffff107224 */ /* 0x000fe200078e0004 */
[----:B---3--:R-:W-:Y:S06]  /*1f8e0*/  @!P2 BRA `(.L_x_308) ;  /* 0x000000000004a947 */ /* 0x008fec0003800000 */
[----:B------:R-:W-:Y:S01]  /*1f8f0*/  BPT.TRAP 0x1 ;  /* 0x000000040000795c */ /* 0x000fe20000300000 */
.L_x_308:
[----:B------:R-:W1:Y:S01]  /*1f900*/  S2R R5, SR_CgaCtaId ;  /* 0x0000000000057919 */ /* 0x000e620000008800 */
[----:B------:R-:W-:Y:S02]  /*1f910*/  ISETP.NE.AND P0, PT, R7, RZ, PT ;  /* 0x000000ff0700720c */ /* 0x000fe40003f05270 */
[----:B--2---:R-:W-:Y:S02]  /*1f920*/  IADD3 R2, R3, 0x34440, RZ ;  /* 0x0003444003027810 */ /* 0x004fe40007ffe0ff */
[CC--:B------:R-:W-:Y:S02]  /*1f930*/  ISETP.EQ.OR P0, PT, R6.reuse, R18.reuse, !P0 ;  /* 0x000000120600720c */ /* 0x0c0fe40004702670 */
[----:B------:R-:W-:Y:S02]  /*1f940*/  ISETP.NE.AND P1, PT, R6, R18, PT ;  /* 0x000000120600720c */ /* 0x000fe40003f25270 */
[----:B-1----:R-:W-:-:S04]  /*1f950*/  PRMT R2, R5, 0x654, R2 ;  /* 0x0000065405027816 */ /* 0x002fc80000000002 */
[----:B------:R1:W-:Y:S05]  /*1f960*/  SYNCS.ARRIVE.TRANS64.RED.A1T0 RZ, [R2+URZ], RZ ;  /* 0x000000ff02ff79a7 */ /* 0x0003ea000810043f */
[----:B------:R-:W-:Y:S05]  /*1f970*/  @P0 BRA `(.L_x_309) ;  /* 0x0000000400a40947 */ /* 0x000fea0003800000 */
[----:B-1----:R-:W1:Y:S02]  /*1f980*/  LDC.64 R2, c[0x0][0x290] ;  /* 0x0000a400ff027b82 */ /* 0x002e640000000a00 */
[----:B-1----:R-:W-:-:S05]  /*1f990*/  IMAD.WIDE R2, R6, 0xc, R2 ;  /* 0x0000000c06027825 */ /* 0x002fca00078e0202 */
[----:B------:R1:W5:Y:S01]  /*1f9a0*/  LDG.E R11, desc[UR38][R2.64+0x8] ;  /* 0x00000826020b7981 */ /* 0x000362000c1e1900 */
[----:B------:R-:W-:-:S03]  /*1f9b0*/  UMOV UR4, 0xffffffff ;  /* 0xffffffff00047882 */ /* 0x000fc60000000000 */
[----:B------:R-:W-:Y:S05]  /*1f9c0*/  BRA.DIV UR4, `(.L_x_310) ;  /* 0x0000003e04887947 */ /* 0x000fea000b800000 */
[----:B------:R-:W-:-:S13]  /*1f9d0*/  ELECT P6, URZ, PT ;  /* 0x00000000003f782f */ /* 0x000fda00038c0000 */
.L_x_410:
[----:B------:R-:W-:Y:S04]  /*1f9e0*/  BSSY B1, `(.L_x_311) ;  /* 0x000004f000017945 */ /* 0x000fe80003800000 */
[----:B------:R-:W-:Y:S05]  /*1f9f0*/  @!P6 BRA `(.L_x_312) ;  /* 0x000000040034e947 */ /* 0x000fea0003800000 */
[C---:B------:R-:W-:Y:S01]  /*1fa00*/  IMAD.SHL.U32 R21, R6.reuse, 0x8, RZ ;  /* 0x0000000806157824 */ /* 0x040fe200078e00ff */
[----:B------:R-:W-:Y:S01]  /*1fa10*/  SHF.R.S32.HI R5, RZ, 0x1f, R6 ;  /* 0x0000001fff057819 */ /* 0x000fe20000011406 */
[----:B------:R-:W-:Y:S01]  /*1fa20*/  ULDC.64 UR4, c[0x0][0x510] ;  /* 0x0001440000047ab9 */ /* 0x000fe20000000a00 */
[----:B------:R-:W-:Y:S01]  /*1fa30*/  ULDC.64 UR6, c[0x0][0x520] ;  /* 0x0001480000067ab9 */ /* 0x000fe20000000a00 */
[----:B------:R-:W2:Y:S01]  /*1fa40*/  LDG.E R18, desc[UR38][R2.64] ;  /* 0x0000002602127981 */ /* 0x000ea2000c1e1900 */
[----:B------:R-:W-:Y:S02]  /*1fa50*/  SHF.L.U64.HI R22, R6, 0x3, R5 ;  /* 0x0000000306167819 */ /* 0x000fe40000010205 */
[C---:B------:R-:W-:Y:S02]  /*1fa60*/  IADD3 R8, P0, R21.reuse, UR4, RZ ;  /* 0x0000000415087c10 */ /* 0x040fe4000ff1e0ff */
[----:B------:R-:W-:Y:S02]  /*1fa70*/  IADD3 R4, P2, R21, UR6, RZ ;  /* 0x0000000615047c10 */ /* 0x000fe4000ff5e0ff */
[C---:B------:R-:W-:Y:S01]  /*1fa80*/  IADD3.X R9, R22.reuse, UR5, RZ, P0, !PT ;  /* 0x0000000516097c10 */ /* 0x040fe200087fe4ff */
[----:B------:R-:W-:Y:S01]  /*1fa90*/  ULDC.64 UR4, c[0x0][0x518] ;  /* 0x0001460000047ab9 */ /* 0x000fe20000000a00 */
[----:B------:R-:W-:-:S03]  /*1faa0*/  IADD3.X R5, R22, UR7, RZ, P2, !PT ;  /* 0x0000000716057c10 */ /* 0x000fc600097fe4ff */
[----:B------:R-:W3:Y:S04]  /*1fab0*/  LDG.E.64 R14, desc[UR38][R8.64] ;  /* 0x00000026080e7981 */ /* 0x000ee8000c1e1b00 */
[----:B------:R4:W2:Y:S02]  /*1fac0*/  LDG.E.64 R12, desc[UR38][R4.64] ;  /* 0x00000026040c7981 */ /* 0x0008a4000c1e1b00 */
[----:B----4-:R-:W-:-:S04]  /*1fad0*/  IADD3 R4, P0, R21, UR4, RZ ;  /* 0x0000000415047c10 */ /* 0x010fc8000ff1e0ff */
[----:B------:R-:W-:Y:S01]  /*1fae0*/  IADD3.X R5, R22, UR5, RZ, P0, !PT ;  /* 0x0000000516057c10 */ /* 0x000fe200087fe4ff */
[----:B------:R-:W-:-:S04]  /*1faf0*/  ULDC.64 UR4, c[0x0][0x528] ;  /* 0x00014a0000047ab9 */ /* 0x000fc80000000a00 */
[----:B------:R4:W2:Y:S02]  /*1fb00*/  LDG.E.64 R8, desc[UR38][R4.64] ;  /* 0x0000002604087981 */ /* 0x0008a4000c1e1b00 */
[----:B----4-:R-:W-:-:S04]  /*1fb10*/  IADD3 R4, P0, R21, UR4, RZ ;  /* 0x0000000415047c10 */ /* 0x010fc8000ff1e0ff */
[----:B------:R-:W-:-:S06]  /*1fb20*/  IADD3.X R5, R22, UR5, RZ, P0, !PT ;  /* 0x0000000516057c10 */ /* 0x000fcc00087fe4ff */
[----:B------:R-:W4:Y:S04]  /*1fb30*/  LDG.E.64 R4, desc[UR38][R4.64] ;  /* 0x0000002604047981 */ /* 0x000f28000c1e1b00 */
[----:B---3--:R-:W-:Y:S04]  /*1fb40*/  STS.64 [UR28], R14 ;  /* 0x0000000eff007988 */ /* 0x008fe80008000a1c */
[----:B--2---:R-:W-:Y:S04]  /*1fb50*/  STS.64 [UR32], R12 ;  /* 0x0000000cff007988 */ /* 0x004fe80008000a20 */
[----:B------:R-:W2:Y:S01]  /*1fb60*/  LDS R21, [UR28+0x1c] ;  /* 0x00001c1cff157984 */ /* 0x000ea20008000800 */
[----:B------:R-:W-:-:S03]  /*1fb70*/  SHF.L.U64.HI R26, R8, 0x1, R9 ;  /* 0x00000001081a7819 */ /* 0x000fc60000010209 */
[----:B------:R1:W3:Y:S01]  /*1fb80*/  LDG.E R9, desc[UR38][R2.64+0x4] ;  /* 0x0000042602097981 */ /* 0x0002e2000c1e1900 */
[----:B------:R-:W-:-:S04]  /*1fb90*/  LOP3.LUT R26, R26, 0x1fffffff, RZ, 0xc0, !PT ;  /* 0x1fffffff1a1a7812 */ /* 0x000fc800078ec0ff */
[----:B------:R-:W-:-:S04]  /*1fba0*/  SHF.R.U32.HI R22, RZ, 0x4, R26 ;  /* 0x00000004ff167819 */ /* 0x000fc8000001161a */
[----:B--2---:R-:W-:-:S05]  /*1fbb0*/  LOP3.LUT R21, R21, 0xf, R22, 0xb8, !PT ;  /* 0x0000000f15157812 */ /* 0x004fca00078eb816 */
[----:B------:R-:W-:Y:S04]  /*1fbc0*/  STS [UR28+0x1c], R21 ;  /* 0x00001c15ff007988 */ /* 0x000fe8000800081c */
[----:B------:R-:W2:Y:S02]  /*1fbd0*/  LDS R24, [UR28+0x1c] ;  /* 0x00001c1cff187984 */ /* 0x000ea40008000800 */
[----:B--2---:R-:W-:-:S05]  /*1fbe0*/  LOP3.LUT R24, R24, 0xf0, RZ, 0xb8, !PT ;  /* 0x000000f018187812 */ /* 0x004fca00078eb8ff */
[----:B------:R-:W-:Y:S04]  /*1fbf0*/  STS [UR28+0x1c], R24 ;  /* 0x00001c18ff007988 */ /* 0x000fe8000800081c */
[----:B------:R-:W2:Y:S01]  /*1fc00*/  LDS R23, [UR28+0x1c] ;  /* 0x00001c1cff177984 */ /* 0x000ea20008000800 */
[----:B------:R-:W-:-:S04]  /*1fc10*/  MOV R22, UR28 ;  /* 0x0000001c00167c02 */ /* 0x000fc80008000f00 */
[----:B------:R-:W-:Y:S02]  /*1fc20*/  SHF.R.U64 R22, R22, 0x4, RZ ;  /* 0x0000000416167819 */ /* 0x000fe400000012ff */
[----:B--2---:R-:W-:-:S05]  /*1fc30*/  LOP3.LUT R23, R23, 0xf00, RZ, 0xb8, !PT ;  /* 0x00000f0017177812 */ /* 0x004fca00078eb8ff */
[----:B------:R-:W-:Y:S04]  /*1fc40*/  STS.64 [UR28+0x18], R22 ;  /* 0x00001816ff007988 */ /* 0x000fe80008000a1c */
[----:B------:R-:W1:Y:S01]  /*1fc50*/  LDS R25, [UR28+0x1c] ;  /* 0x00001c1cff197984 */ /* 0x000e620008000800 */
[----:B------:R-:W-:Y:S01]  /*1fc60*/  IMAD.SHL.U32 R21, R8, 0x2, RZ ;  /* 0x0000000208157824 */ /* 0x000fe200078e00ff */
[----:B-----5:R-:W-:-:S04]  /*1fc70*/  IADD3 R12, R11, -0x1, RZ ;  /* 0xffffffff0b0c7810 */ /* 0x020fc80007ffe0ff */
[----:B------:R-:W-:Y:S02]  /*1fc80*/  LOP3.LUT R21, R21, 0xfffffffe, RZ, 0xc0, !PT ;  /* 0xfffffffe15157812 */ /* 0x000fe400078ec0ff */
[----:B------:R-:W-:Y:S01]  /*1fc90*/  CS2R R14, SRZ ;  /* 0x00000000000e7805 */ /* 0x000fe2000001ff00 */
[----:B------:R-:W-:Y:S01]  /*1fca0*/  VIADD R13, R18, 0xffffffff ;  /* 0xffffffff120d7836 */ /* 0x000fe20000000000 */
[----:B------:R-:W-:Y:S01]  /*1fcb0*/  SHF.R.U64 R21, R21, 0x4, R26 ;  /* 0x0000000415157819 */ /* 0x000fe2000000121a */
[----:B------:R-:W-:Y:S04]  /*1fcc0*/  STS [UR28+0x10], R22 ;  /* 0x00001016ff007988 */ /* 0x000fe8000800081c */
[----:B------:R-:W-:Y:S04]  /*1fcd0*/  STS [UR28+0x14], R22 ;  /* 0x00001416ff007988 */ /* 0x000fe8000800081c */
[----:B------:R-:W-:Y:S04]  /*1fce0*/  STS.128 [UR28+0x20], R12 ;  /* 0x0000200cff007988 */ /* 0x000fe80008000c1c */
[----:B------:R-:W-:Y:S04]  /*1fcf0*/  STS [UR28+0xc], R21 ;  /* 0x00000c15ff007988 */ /* 0x000fe8000800081c */
[----:B------:R-:W-:Y:S01]  /*1fd00*/  STS [UR28+0x30], RZ ;  /* 0x000030ffff007988 */ /* 0x000fe2000800081c */
[----:B-1----:R-:W-:-:S05]  /*1fd10*/  LOP3.LUT R2, R25, 0xf000, RZ, 0xb8, !PT ;  /* 0x0000f00019027812 */ /* 0x002fca00078eb8ff */
[----:B------:R-:W-:Y:S04]  /*1fd20*/  STS [UR28+0x1c], R2 ;  /* 0x00001c02ff007988 */ /* 0x000fe8000800081c */
[----:B------:R-:W1:Y:S01]  /*1fd30*/  LDS R3, [UR32+0x1c] ;  /* 0x00001c20ff037984 */ /* 0x000e620008000800 */
[----:B----4-:R-:W-:-:S04]  /*1fd40*/  SHF.L.U64.HI R18, R4, 0x1, R5 ;  /* 0x0000000104127819 */ /* 0x010fc80000010205 */
[----:B------:R-:W-:-:S04]  /*1fd50*/  LOP3.LUT R18, R18, 0x1fffffff, RZ, 0xc0, !PT ;  /* 0x1fffffff12127812 */ /* 0x000fc800078ec0ff */
[----:B------:R-:W-:-:S04]  /*1fd60*/  SHF.R.U32.HI R8, RZ, 0x4, R18 ;  /* 0x00000004ff087819 */ /* 0x000fc80000011612 */
[----:B-1----:R-:W-:-:S05]  /*1fd70*/  LOP3.LUT R5, R3, 0xf, R8, 0xb8, !PT ;  /* 0x0000000f03057812 */ /* 0x002fca00078eb808 */
[----:B------:R-:W-:Y:S04]  /*1fd80*/  STS [UR32+0x1c], R5 ;  /* 0x00001c05ff007988 */ /* 0x000fe80008000820 */
[----:B------:R-:W1:Y:S02]  /*1fd90*/  LDS R8, [UR32+0x1c] ;  /* 0x00001c20ff087984 */ /* 0x000e640008000800 */
[----:B-1----:R-:W-:-:S05]  /*1fda0*/  LOP3.LUT R8, R8, 0xf0, RZ, 0xb8, !PT ;  /* 0x000000f008087812 */ /* 0x002fca00078eb8ff */
[----:B------:R-:W-:Y:S04]  /*1fdb0*/  STS [UR32+0x1c], R8 ;  /* 0x00001c08ff007988 */ /* 0x000fe80008000820 */
[----:B------:R-:W1:Y:S01]  /*1fdc0*/  LDS R3, [UR32+0x1c] ;  /* 0x00001c20ff037984 */ /* 0x000e620008000800 */
[----:B------:R-:W-:-:S04]  /*1fdd0*/  MOV R2, UR32 ;  /* 0x0000002000027c02 */ /* 0x000fc80008000f00 */
[----:B------:R-:W-:Y:S02]  /*1fde0*/  SHF.R.U64 R2, R2, 0x4, RZ ;  /* 0x0000000402027819 */ /* 0x000fe400000012ff */
[----:B-1----:R-:W-:-:S05]  /*1fdf0*/  LOP3.LUT R3, R3, 0xf00, RZ, 0xb8, !PT ;  /* 0x00000f0003037812 */ /* 0x002fca00078eb8ff */
[----:B------:R-:W-:Y:S04]  /*1fe00*/  STS.64 [UR32+0x18], R2 ;  /* 0x00001802ff007988 */ /* 0x000fe80008000a20 */
[----:B------:R-:W1:Y:S01]  /*1fe10*/  LDS R21, [UR32+0x1c] ;  /* 0x00001c20ff157984 */ /* 0x000e620008000800 */
[----:B------:R-:W-:Y:S01]  /*1fe20*/  IMAD.SHL.U32 R4, R4, 0x2, RZ ;  /* 0x0000000204047824 */ /* 0x000fe200078e00ff */
[----:B---3--:R-:W-:-:S04]  /*1fe30*/  IADD3 R13, R9, -0x1, RZ ;  /* 0xffffffff090d7810 */ /* 0x008fc80007ffe0ff */
[----:B------:R-:W-:-:S04]  /*1fe40*/  LOP3.LUT R5, R4, 0xfffffffe, RZ, 0xc0, !PT ;  /* 0xfffffffe04057812 */ /* 0x000fc800078ec0ff */
[----:B------:R-:W-:Y:S01]  /*1fe50*/  SHF.R.U64 R5, R5, 0x4, R18 ;  /* 0x0000000405057819 */ /* 0x000fe20000001212 */
[----:B------:R2:W-:Y:S04]  /*1fe60*/  STS.128 [UR32+0x20], R12 ;  /* 0x0000200cff007988 */ /* 0x0005e80008000c20 */
[----:B------:R2:W-:Y:S04]  /*1fe70*/  STS [UR32+0xc], R5 ;  /* 0x00000c05ff007988 */ /* 0x0005e80008000820 */
[----:B------:R2:W-:Y:S04]  /*1fe80*/  STS [UR32+0x10], R2 ;  /* 0x00001002ff007988 */ /* 0x0005e80008000820 */
[----:B------:R2:W-:Y:S04]  /*1fe90*/  STS [UR32+0x14], R2 ;  /* 0x00001402ff007988 */ /* 0x0005e80008000820 */
[----:B------:R-:W-:Y:S01]  /*1fea0*/  STS [UR32+0x30], RZ ;  /* 0x000030ffff007988 */ /* 0x000fe20008000820 */
[----:B-1----:R-:W-:-:S05]  /*1feb0*/  LOP3.LUT R4, R21, 0xf000, RZ, 0xb8, !PT ;  /* 0x0000f00015047812 */ /* 0x002fca00078eb8ff */
[----:B------:R2:W-:Y:S02]  /*1fec0*/  STS [UR32+0x1c], R4 ;  /* 0x00001c04ff007988 */ /* 0x0005e40008000820 */
.L_x_312:
[----:B------:R-:W-:Y:S05]  /*1fed0*/  BSYNC B1 ;  /* 0x0000000000017941 */ /* 0x000fea0003800000 */
.L_x_311:
[----:B------:R-:W-:-:S03]  /*1fee0*/  UMOV UR4, 0xffffffff ;  /* 0xffffffff00047882 */ /* 0x000fc60000000000 */
[----:B------:R-:W-:Y:S05]  /*1fef0*/  BRA.DIV UR4, `(.L_x_313) ;  /* 0x0000003a045c7947 */ /* 0x000fea000b800000 */
[----:B------:R-:W-:Y:S01]  /*1ff00*/  ELECT P6, URZ, PT ;  /* 0x00000000003f782f */ /* 0x000fe200038c0000 */
[----:B------:R-:W-:-:S12]  /*1ff10*/  NOP ;  /* 0x0000000000007918 */ /* 0x000fd80000000000 */
.L_x_414:
[----:B-12---:R-:W1:Y:S02]  /*1ff20*/  S2R R2, SR_LANEID ;  /* 0x0000000000027919 */ /* 0x006e640000000000 */
[----:B-1----:R-:W-:-:S05]  /*1ff30*/  IMAD.SHL.U32 R8, R2, 0x4, RZ ;  /* 0x0000000402087824 */ /* 0x002fca00078e00ff */
[----:B------:R1:W2:Y:S01]  /*1ff40*/  LDS R9, [R8+UR28] ;  /* 0x0000001c08097984 */ /* 0x0002a20008000800 */
[C---:B------:R-:W-:Y:S02]  /*1ff50*/  IADD3 R4, P0, R8.reuse, UR16, RZ ;  /* 0x0000001008047c10 */ /* 0x040fe4000ff1e0ff */
[----:B------:R-:W-:Y:S01]  /*1ff60*/  IADD3 R2, P2, R8, UR18, RZ ;  /* 0x0000001208027c10 */ /* 0x000fe2000ff5e0ff */
[----:B------:R1:W3:Y:S01]  /*1ff70*/  LDS R13, [R8+UR28+0x80] ;  /* 0x0000801c080d7984 */ /* 0x0002e20008000800 */
[----:B------:R-:W-:Y:S11]  /*1ff80*/  @!P6 BRA `(.L_x_314) ;  /* 0x000000000008e947 */ /* 0x000ff60003800000 */
[----:B------:R0:W-:Y:S01]  /*1ff90*/  UTMACMDFLUSH ;  /* 0x00000000000079b7 */ /* 0x0001e20000000000 */
[----:B------:R-:W-:-:S04]  /*1ffa0*/  DEPBAR.LE SB0, 0x0 ;  /* 0x000080000000791a */ /* 0x000fc80000000000 */
.L_x_314:
[----:B------:R-:W-:Y:S01]  /*1ffb0*/  IADD3.X R5, RZ, UR17, RZ, P0, !PT ;  /* 0x00000011ff057c10 */ /* 0x000fe200087fe4ff */
[----:B------:R-:W-:Y:S01]  /*1ffc0*/  IMAD.X R3, RZ, RZ, UR19, P2 ;  /* 0x00000013ff037e24 */ /* 0x000fe200090e06ff */
[----:B------:R-:W-:Y:S05]  /*1ffd0*/  WARPSYNC.ALL ;  /* 0x0000000000007948 */ /* 0x000fea0003800000 */
[----:B--2---:R2:W5:Y:S04]  /*1ffe0*/  ATOMG.E.EXCH.STRONG.GPU PT, RZ, [R4], R9 ;  /* 0x0000000904ff73a8 */ /* 0x00456800041ee100 */
[----:B---3--:R2:W5:Y:S01]  /*1fff0*/  ATOMG.E.EXCH.STRONG.GPU PT, RZ, [R2], R13 ;  /* 0x0000000d02ff73a8 */ /* 0x00856200041ee100 */
[----:B------:R-:W-:-:S07]  /*20000*/  MOV R18, R6 ;  /* 0x0000000600127202 */ /* 0x000fce0000000f00 */
.L_x_309:
[----:B-12---:R-:W2:Y:S01]  /*20010*/  LDL.LU R2, [R1+0x200] ;  /* 0x0002000001027983 */ /* 0x006ea20000300800 */
[----:B------:R-:W-:Y:S02]  /*20020*/  ISETP.NE.AND P2, PT, R7, RZ, PT ;  /* 0x000000ff0700720c */ /* 0x000fe40003f45270 */
[----:B------:R-:W-:Y:S01]  /*20030*/  SEL R3, RZ, 0x1, !P1 ;  /* 0x00000001ff037807 */ /* 0x000fe20004800000 */
[----:B--2---:R-:W-:-:S05]  /*20040*/  VIADD R4, R2, 0x1 ;  /* 0x0000000102047836 */ /* 0x004fca0000000000 */
[----:B------:R-:W-:-:S04]  /*20050*/  ISETP.NE.AND P0, PT, R4, 0x8, PT ;  /* 0x000000080400780c */ /* 0x000fc80003f05270 */
[----:B------:R-:W-:Y:S02]  /*20060*/  SEL R4, R4, RZ, P0 ;  /* 0x000000ff04047207 */ /* 0x000fe40000000000 */
[----:B------:R-:W-:-:S03]  /*20070*/  SEL R2, RZ, 0x1, P0 ;  /* 0x00000001ff027807 */ /* 0x000fc60000000000 */
[----:B------:R1:W-:Y:S01]  /*20080*/  STL [R1+0x200], R4 ;  /* 0x0002000401007387 */ /* 0x0003e20000100800 */
[----:B------:R-:W-:Y:S02]  /*20090*/  LOP3.LUT R19, R19, R2, RZ, 0x3c, !PT ;  /* 0x0000000213137212 */ /* 0x000fe400078e3cff */
[----:B------:R-:W-:Y:S01]  /*200a0*/  PRMT R2, RZ, 0x7610, R2 ;  /* 0x00007610ff027816 */ /* 0x000fe20000000002 */
[----:B------:R-:W-:Y:S06]  /*200b0*/  @P2 BRA `(.L_x_315) ;  /* 0xfffffff0004c2947 */ /* 0x000fec000383ffff */
[----:B------:R-:W-:Y:S05]  /*200c0*/  BSYNC B0 ;  /* 0x0000000000007941 */ /* 0x000fea0003800000 */
.L_x_296:
[----:B------:R-:W-:-:S03]  /*200d0*/  UMOV UR4, 0xffffffff ;  /* 0xffffffff00047882 */ /* 0x000fc60000000000 */
[----:B------:R-:W-:Y:S05]  /*200e0*/  BRA.DIV UR4, `(.L_x_316) ;  /* 0x0000003a04107947 */ /* 0x000fea000b800000 */
[----:B-----5:R-:W-:-:S13]  /*200f0*/  ELECT P6, URZ, PT ;  /* 0x00000000003f782f */ /* 0x020fda00038c0000 */
.L_x_417:
[----:B------:R-:W-:Y:S04]  /*20100*/  BSSY B0, `(.L_x_317) ;  /* 0x0000018000007945 */ /* 0x000fe80003800000 */
[----:B------:R-:W-:Y:S05]  /*20110*/  @!P6 BRA `(.L_x_318) ;  /* 0x000000000058e947 */ /* 0x000fea0003800000 */
[----:B------:R-:W-:-:S04]  /*20120*/  ULOP3.LUT UR4, UR42, 0x2, URZ, 0xfc, !UPT ;  /* 0x000000022a047892 */ /* 0x000fc8000f8efc3f */
[----:B------:R-:W-:-:S06]  /*20130*/  UISETP.NE.AND UP0, UPT, UR4, 0x3, UPT ;  /* 0x000000030400788c */ /* 0x000fcc000bf05270 */
[----:B------:R-:W-:-:S13]  /*20140*/  PLOP3.LUT P0, PT, PT, PT, UP0, 0x80, 0x0 ;  /* 0x000000000000781c */ /* 0x000fda0003f0f008 */
[----:B------:R-:W-:Y:S05]  /*20150*/  @!P0 BRA `(.L_x_319) ;  /* 0x0000000000048947 */ /* 0x000fea0003800000 */
[----:B------:R-:W-:Y:S01]  /*20160*/  BPT.TRAP 0x1 ;  /* 0x000000040000795c */ /* 0x000fe20000300000 */
.L_x_319:
[----:B------:R-:W-:Y:S02]  /*20170*/  MOV R3, UR22 ;  /* 0x0000001600037c02 */ /* 0x000fe40008000f00 */
[----:B------:R-:W-:-:S03]  /*20180*/  SHF.L.U32 R2, R10, 0x1f, RZ ;  /* 0x0000001f0a027819 */ /* 0x000fc600000006ff */
[----:B------:R-:W-:-:S05]  /*20190*/  VIADD R3, R3, 0x34490 ;  /* 0x0003449003037836 */ /* 0x000fca0000000000 */
[C---:B------:R-:W-:Y:S01]  /*201a0*/  LEA R7, R0.reuse, R3, 0x3 ;  /* 0x0000000300077211 */ /* 0x040fe200078e18ff */
[----:B------:R-:W-:-:S03]  /*201b0*/  VIADD R0, R0, 0x1 ;  /* 0x0000000100007836 */ /* 0x000fc60000000000 */
[----:B------:R-:W2:Y:S02]  /*201c0*/  SYNCS.PHASECHK.TRANS64.TRYWAIT P0, [R7+URZ], R2 ;  /* 0x00000002070075a7 */ /* 0x000ea4000800017f */
[----:B------:R-:W-:-:S04]  /*201d0*/  ISETP.NE.AND P1, PT, R0, 0x2, PT ;  /* 0x000000020000780c */ /* 0x000fc80003f25270 */
[----:B------:R-:W-:Y:S02]  /*201e0*/  SEL R5, RZ, 0x1, P1 ;  /* 0x00000001ff057807 */ /* 0x000fe40000800000 */
[----:B------:R-:W-:Y:S02]  /*201f0*/  SEL R0, R0, RZ, P1 ;  /* 0x000000ff00007207 */ /* 0x000fe40000800000 */
[----:B------:R-:W-:Y:S01]  /*20200*/  LOP3.LUT R5, R10, R5, RZ, 0x3c, !PT ;  /* 0x000000050a057212 */ /* 0x000fe200078e3cff */
[----:B--2---:R-:W-:Y:S06]  /*20210*/  @!P0 BRA `(.L_x_320) ;  /* 0x0000003400e48947 */ /* 0x004fec0003800000 */
.L_x_418:
[----:B------:R-:W-:Y:S02]  /*20220*/  LEA R3, R0, R3, 0x3 ;  /* 0x0000000300037211 */ /* 0x000fe400078e18ff */
[----:B------:R-:W-:-:S07]  /*20230*/  SHF.L.U32 R0, R5, 0x1f, RZ ;  /* 0x0000001f05007819 */ /* 0x000fce00000006ff */
.L_x_321:
[----:B---3--:R3:W4:Y:S02]  /*20240*/  SYNCS.PHASECHK.TRANS64.TRYWAIT P0, [R3+URZ], R0 ;  /* 0x00000000030075a7 */ /* 0x008724000800017f */
[----:B----4-:R-:W-:Y:S05]  /*20250*/  @!P0 NANOSLEEP.SYNCS 0x989680 ;  /* 0x009896800000895d */ /* 0x010fea0003900000 */
[----:B------:R-:W4:Y:S02]  /*20260*/  @!P0 SYNCS.PHASECHK.TRANS64 P0, [R3+URZ], R0 ;  /* 0x00000000030085a7 */ /* 0x000f24000800007f */
[----:B----4-:R-:W-:Y:S05]  /*20270*/  @!P0 BRA `(.L_x_321) ;  /* 0xfffffffc00f08947 */ /* 0x010fea000383ffff */
.L_x_318:
[----:B------:R-:W-:Y:S05]  /*20280*/  BSYNC B0 ;  /* 0x0000000000007941 */ /* 0x000fea0003800000 */
.L_x_317:
[----:B------:R-:W-:Y:S05]  /*20290*/  EXIT ;  /* 0x000000000000794d */ /* 0x000fea0003800000 */
.L_x_161:
[----:B------:R-:W-:Y:S01]  /*202a0*/  PLOP3.LUT P1, PT, PT, PT, UP3, 0x80, 0x0 ;  /* 0x000000000000781c */ /* 0x000fe20003f2f038 */
[----:B------:R-:W-:Y:S01]  /*202b0*/  ULDC UR20, c[0x0][0x14] ;  /* 0x0000050000147ab9 */ /* 0x000fe20000000800 */
[----:B------:R-:W-:Y:S01]  /*202c0*/  ULDC UR18, c[0x0][0x10] ;  /* 0x0000040000127ab9 */ /* 0x000fe20000000800 */
[----:B------:R-:W-:Y:S01]  /*202d0*/  ULDC.64 UR12, c[0x0][0x8c8] ;  /* 0x00023200000c7ab9 */ /* 0x000fe20000000a00 */
[----:B------:R-:W-:Y:S01]  /*202e0*/  UIMAD.WIDE.U32 UR18, UR60, UR18, URZ ;  /* 0x000000123c1272a5 */ /* 0x000fe2000f8e003f */
[----:B------:R-:W-:Y:S01]  /*202f0*/  IMAD.MOV.U32 R14, RZ, RZ, 0x1 ;  /* 0x00000001ff0e7424 */ /* 0x000fe200078e00ff */
[----:B------:R-:W-:Y:S01]  /*20300*/  ULDC.64 UR14, c[0x0][0x8e0] ;  /* 0x00023800000e7ab9 */ /* 0x000fe20000000a00 */
[----:B------:R-:W-:Y:S01]  /*20310*/  UIADD3 UR11, UP1, UR12, -0x1, URZ ;  /* 0xffffffff0c0b7890 */ /* 0x000fe2000ff3e03f */
[----:B------:R-:W-:Y:S01]  /*20320*/  MOV R13, RZ ;  /* 0x000000ff000d7202 */ /* 0x000fe20000000f00 */
[----:B------:R-:W-:Y:S01]  /*20330*/  ULDC UR21, c[0x0][0x904] ;  /* 0x0002410000157ab9 */ /* 0x000fe20000000800 */
[----:B------:R-:W-:Y:S01]  /*20340*/  UMOV UR22, 0xffffffff ;  /* 0xffffffff00167882 */ /* 0x000fe20000000000 */
[----:B------:R-:W-:-:S02]  /*20350*/  UIADD3 UR12, UP2, UR14, -0x1, URZ ;  /* 0xffffffff0e0c7890 */ /* 0x000fc4000ff5e03f */
[----:B------:R-:W1:Y:S01]  /*20360*/  @P1 S2R R2, SR_CTAID.Y ;  /* 0x0000000000021919 */ /* 0x000e620000002600 */
[----:B------:R-:W-:Y:S02]  /*20370*/  UIMAD.WIDE.U32 UR26, UR18, UR20, URZ ;  /* 0x00000014121a72a5 */ /* 0x000fe4000f8e003f */
[----:B------:R-:W-:Y:S02]  /*20380*/  USHF.L.U32 UR22, UR22, UR21, URZ ;  /* 0x0000001516167299 */ /* 0x000fe4000800063f */
[----:B------:R-:W-:Y:S01]  /*20390*/  UIMAD UR20, UR19, UR20, URZ ;  /* 0x00000014131472a4 */ /* 0x000fe2000f8e023f */
[----:B------:R-:W-:Y:S01]  /*203a0*/  ULDC UR35, c[0x0][0x8a8] ;  /* 0x00022a0000237ab9 */ /* 0x000fe20000000800 */
[----:B------:R-:W-:Y:S01]  /*203b0*/  UMOV UR23, 0x1 ;  /* 0x0000000100177882 */ /* 0x000fe20000000000 */
[----:B------:R-:W-:Y:S02]  /*203c0*/  UIADD3.X UR14, UR15, -0x1, URZ, UP2, !UPT ;  /* 0xffffffff0f0e7890 */ /* 0x000fe400097fe43f */
[----:B------:R-:W-:-:S02]  /*203d0*/  UIADD3.X UR13, UR13, -0x1, URZ, UP1, !UPT ;  /* 0xffffffff0d0d7890 */ /* 0x000fc40008ffe43f */
[----:B------:R-:W-:Y:S02]  /*203e0*/  ULOP3.LUT UR15, UR59, 0x2, URZ, 0xfc, !UPT ;  /* 0x000000023b0f7892 */ /* 0x000fe4000f8efc3f */
[----:B------:R-:W-:Y:S02]  /*203f0*/  UIADD3 UR16, UR9, -0x1, URZ ;  /* 0xffffffff09107890 */ /* 0x000fe4000fffe03f */
[----:B------:R-:W-:Y:S02]  /*20400*/  UIADD3 UR17, UR10, -0x1, URZ ;  /* 0xffffffff0a117890 */ /* 0x000fe4000fffe03f */
[----:B------:R-:W-:Y:S02]  /*20410*/  UIADD3 UR35, UR35, -0x1, URZ ;  /* 0xffffffff23237890 */ /* 0x000fe4000fffe03f */
[----:B------:R-:W-:Y:S02]  /*20420*/  USHF.L.U32 UR18, UR23, UR21, URZ ;  /* 0x0000001517127299 */ /* 0x000fe4000800063f */
[----:B------:R-:W-:-:S02]  /*20430*/  ULOP3.LUT UR19, URZ, UR22, URZ, 0x33, !UPT ;  /* 0x000000163f137292 */ /* 0x000fc4000f8e333f */
[----:B------:R-:W-:Y:S01]  /*20440*/  UIADD3 UR20, UR27, UR20, URZ ;  /* 0x000000141b147290 */ /* 0x000fe2000fffe03f */
[----:B-1----:R-:W-:-:S15]  /*20450*/  @P1 R2UR UR53, R2 ;  /* 0x00000000023512ca */ /* 0x002fde00000e0000 */
.L_x_342:
[----:B------:R-:W1:Y:S01]  /*20460*/  LDC.64 R2, c[0x0][0x8f8] ;  /* 0x00023e00ff027b82 */ /* 0x000e620000000a00 */
[----:B------:R-:W-:Y:S01]  /*20470*/  UIADD3 UR8, UP1, UR8, UR26, URZ ;  /* 0x0000001a08087290 */ /* 0x000fe2000ff3e03f */
[----:B------:R-:W-:Y:S01]  /*20480*/  ISETP.NE.AND P2, PT, R15, RZ, PT ;  /* 0x000000ff0f00720c */ /* 0x000fe20003f45270 */
[----:B------:R-:W-:Y:S01]  /*20490*/  UMOV UR21, 0xffffffff ;  /* 0xffffffff00157882 */ /* 0x000fe20000000000 */
[----:B------:R-:W-:Y:S01]  /*204a0*/  UMOV UR22, 0xffffffff ;  /* 0xffffffff00167882 */ /* 0x000fe20000000000 */
[----:B------:R-:W-:Y:S01]  /*204b0*/  UIADD3.X UR7, UR7, UR20, URZ, UP1, !UPT ;  /* 0x0000001407077290 */ /* 0x000fe20008ffe43f */
[----:B------:R-:W-:Y:S01]  /*204c0*/  MOV R19, RZ ;  /* 0x000000ff00137202 */ /* 0x000fe20000000f00 */
[----:B------:R-:W-:Y:S01]  /*204d0*/  UMOV UR23, 0xffffffff ;  /* 0xffffffff00177882 */ /* 0x000fe20000000000 */
[----:B-1----:R-:W-:-:S03]  /*204e0*/  ISETP.LE.U32.AND P1, PT, R2, UR8, PT ;  /* 0x0000000802007c0c */ /* 0x002fc6000bf23070 */
[----:B------:R-:W-:-:S05]  /*204f0*/  IMAD.U32 R2, RZ, RZ, UR7 ;  /* 0x00000007ff027e24 */ /* 0x000fca000f8e00ff */
[----:B------:R-:W-:-:S13]  /*20500*/  ISETP.GE.U32.AND.EX P1, PT, R2, R3, PT, P1 ;  /* 0x000000030200720c */ /* 0x000fda0003f26110 */
[----:B---345:R-:W-:Y:S05]  /*20510*/  @P2 BRA P1, `(.L_x_322) ;  /* 0x0000001800442947 */ /* 0x038fea0000800000 */
[----:B------:R-:W-:-:S04]  /*20520*/  IADD3 R2, P2, R6, UR5, RZ ;  /* 0x0000000506027c10 */ /* 0x000fc8000ff5e0ff */
[----:B------:R-:W-:Y:S02]  /*20530*/  ISETP.GT.U32.AND P1, PT, R2, UR8, PT ;  /* 0x0000000802007c0c */ /* 0x000fe4000bf24070 */
[----:B------:R-:W-:-:S04]  /*20540*/  IADD3.X R2, R7, UR6, RZ, P2, !PT ;  /* 0x0000000607027c10 */ /* 0x000fc800097fe4ff */
[----:B------:R-:W-:-:S13]  /*20550*/  ISETP.GT.U32.AND.EX P1, PT, R2, UR7, PT, P1 ;  /* 0x0000000702007c0c */ /* 0x000fda000bf24110 */
[----:B------:R-:W-:Y:S05]  /*20560*/  @P1 BRA `(.L_x_323) ;  /* 0x0000001400241947 */ /* 0x000fea0003800000 */
[----:B------:R-:W-:Y:S01]  /*20570*/  VIADD R11, R21, UR4 ;  /* 0x00000004150b7c36 */ /* 0x000fe20008000000 */
[----:B------:R-:W-:Y:S01]  /*20580*/  ULDC UR21, c[0x0][0x910] ;  /* 0x0002440000157ab9 */ /* 0x000fe20000000800 */
[----:B------:R-:W-:Y:S01]  /*20590*/  MOV R23, R8 ;  /* 0x0000000800177202 */ /* 0x000fe20000000f00 */
[----:B------:R-:W-:Y:S02]  /*205a0*/  IMAD.MOV.U32 R16, RZ, RZ, R0 ;  /* 0x000000ffff107224 */ /* 0x000fe400078e0000 */
[----:B------:R-:W-:-:S04]  /*205b0*/  IADD3 R12, R11, 0x20, RZ ;  /* 0x000000200b0c7810 */ /* 0x000fc80007ffe0ff */
[----:B------:R-:W-:-:S13]  /*205c0*/  ISETP.GE.AND P1, PT, R12, UR21, PT ;  /* 0x000000150c007c0c */ /* 0x000fda000bf26270 */
[----:B------:R-:W1:Y:S01]  /*205d0*/  @!P1 LDC.64 R2, c[0x0][0x918] ;  /* 0x00024600ff029b82 */ /* 0x000e620000000a00 */
[----:B------:R-:W-:Y:S01]  /*205e0*/  @!P1 VIADD R7, R11, 0x20 ;  /* 0x000000200b079836 */ /* 0x000fe20000000000 */
[----:B------:R-:W-:Y:S01]  /*205f0*/  BSSY B0, `(.L_x_324) ;  /* 0x0000064000007945 */ /* 0x000fe20003800000 */
[----:B------:R-:W-:Y:S02]  /*20600*/  MOV R6, 0x7fffffff ;  /* 0x7fffffff00067802 */ /* 0x000fe40000000f00 */
[----:B-1----:R-:W-:-:S05]  /*20610*/  @!P1 IMAD.WIDE R2, R7, 0xc, R2 ;  /* 0x0000000c07029825 */ /* 0x002fca00078e0202 */
[----:B------:R1:W5:Y:S04]  /*20620*/  @!P1 LDG.E R8, desc[UR38][R2.64] ;  /* 0x0000002602089981 */ /* 0x000368000c1e1900 */
[----:B------:R1:W5:Y:S01]  /*20630*/  @!P1 LDG.E R0, desc[UR38][R2.64+0x4] ;  /* 0x0000042602009981 */ /* 0x000362000c1e1900 */
[----:B------:R-:W-:Y:S01]  /*20640*/  ISETP.GE.AND P1, PT, R11, UR21, PT ;  /* 0x000000150b007c0c */ /* 0x000fe2000bf26270 */
[----:B------:R-:W-:-:S12]  /*20650*/  IMAD.MOV.U32 R7, RZ, RZ, RZ ;  /* 0x000000ffff077224 */ /* 0x000fd800078e00ff */
[----:B-1----:R-:W-:Y:S05]  /*20660*/  @P1 BRA `(.L_x_325) ;  /* 0x0000000400701947 */ /* 0x002fea0003800000 */
[----:B------:R-:W-:Y:S01]  /*20670*/  IABS R7, R9 ;  /* 0x0000000900077213 */ /* 0x000fe20000000000 */
[----:B------:R-:W-:Y:S01]  /*20680*/  ULDC UR24, c[0x0][0x8f0] ;  /* 0x00023c0000187ab9 */ /* 0x000fe20000000800 */
[----:B------:R-:W-:Y:S02]  /*20690*/  IABS R6, R10 ;  /* 0x0000000a00067213 */ /* 0x000fe40000000000 */
[----:B------:R-:W1:Y:S01]  /*206a0*/  I2F.RP R3, R7 ;  /* 0x0000000700037306 */ /* 0x000e620000209400 */
[----:B------:R-:W-:Y:S02]  /*206b0*/  PLOP3.LUT P3, PT, PT, PT, UP0, 0x80, 0x0 ;  /* 0x000000000000781c */ /* 0x000fe40003f6f008 */
[C---:B------:R-:W-:Y:S02]  /*206c0*/  IADD3 R22, P2, R16.reuse, UR12, RZ ;  /* 0x0000000c10167c10 */ /* 0x040fe4000ff5e0ff */
[C---:B------:R-:W-:Y:S02]  /*206d0*/  IADD3 R20, P1, R23.reuse, UR11, RZ ;  /* 0x0000000b17147c10 */ /* 0x040fe4000ff3e0ff */
[----:B------:R-:W-:Y:S01]  /*206e0*/  LEA.HI.X.SX32 R25, R16, UR14, 0x1, P2 ;  /* 0x0000000e10197c11 */ /* 0x000fe200090f0eff */
[----:B------:R-:W3:Y:S01]  /*206f0*/  I2F.RP R2, R6 ;  /* 0x0000000600027306 */ /* 0x000ee20000209400 */
[----:B------:R-:W-:-:S07]  /*20700*/  LEA.HI.X.SX32 R27, R23, UR13, 0x1, P1 ;  /* 0x0000000d171b7c11 */ /* 0x000fce00088f0eff */
[----:B-1----:R-:W1:Y:S08]  /*20710*/  MUFU.RCP R3, R3 ;  /* 0x0000000300037308 */ /* 0x002e700000001000 */
[----:B---3--:R-:W3:Y:S01]  /*20720*/  MUFU.RCP R2, R2 ;  /* 0x0000000200027308 */ /* 0x008ee20000001000 */
[----:B-1----:R-:W-:-:S07]  /*20730*/  IADD3 R19, R3, 0xffffffe, RZ ;  /* 0x0ffffffe03137810 */ /* 0x002fce0007ffe0ff */
[----:B------:R-:W1:Y:S01]  /*20740*/  F2I.FTZ.U32.TRUNC.NTZ R19, R19 ;  /* 0x0000001300137305 */ /* 0x000e62000021f000 */
[----:B---3--:R-:W-:-:S07]  /*20750*/  VIADD R17, R2, 0xffffffe ;  /* 0x0ffffffe02117836 */ /* 0x008fce0000000000 */
[----:B------:R-:W3:Y:S01]  /*20760*/  F2I.FTZ.U32.TRUNC.NTZ R17, R17 ;  /* 0x0000001100117305 */ /* 0x000ee2000021f000 */
[----:B-1----:R-:W-:Y:S01]  /*20770*/  IADD3 R18, RZ, -R19, RZ ;  /* 0x80000013ff127210 */ /* 0x002fe20007ffe0ff */
[----:B---3--:R-:W-:Y:S01]  /*20780*/  IMAD.MOV R16, RZ, RZ, -R17 ;  /* 0x000000ffff107224 */ /* 0x008fe200078e0a11 */
[----:B------:R-:W-:Y:S06]  /*20790*/  @!P3 BRA `(.L_x_326) ;  /* 0x000000000034b947 */ /* 0x000fec0003800000 */
[----:B------:R-:W-:Y:S01]  /*207a0*/  ULDC UR4, c[0x0][0x8dc] ;  /* 0x0002370000047ab9 */ /* 0x000fe20000000800 */
[----:B------:R-:W-:Y:S01]  /*207b0*/  ULDC.64 UR22, c[0x0][0x8d0] ;  /* 0x0002340000167ab9 */ /* 0x000fe20000000a00 */
[----:B------:R-:W-:-:S04]  /*207c0*/  IADD3 R3, P1, R20, UR4, RZ ;  /* 0x0000000414037c10 */ /* 0x000fc8000ff3e0ff */
[----:B------:R-:W-:-:S05]  /*207d0*/  IADD3.X R23, RZ, R27, RZ, P1, !PT ;  /* 0x0000001bff177210 */ /* 0x000fca0000ffe4ff */
[----:B------:R-:W-:-:S04]  /*207e0*/  IMAD.WIDE.U32 R4, R23, UR22, RZ ;  /* 0x0000001617047c25 */ /* 0x000fc8000f8e00ff */
[----:B------:R-:W-:-:S04]  /*207f0*/  IMAD.WIDE.U32 R4, P1, R3, UR23, R4 ;  /* 0x0000001703047c25 */ /* 0x000fc8000f820004 */
[----:B------:R-:W-:Y:S01]  /*20800*/  IMAD.WIDE.U32 R2, R3, UR22, RZ ;  /* 0x0000001603027c25 */ /* 0x000fe2000f8e00ff */
[----:B------:R-:W-:-:S04]  /*20810*/  MOV R2, R5 ;  /* 0x0000000500027202 */ /* 0x000fc80000000f00 */
[----:B------:R-:W-:Y:S01]  /*20820*/  IADD3 RZ, P2, R3, R4, RZ ;  /* 0x0000000403ff7210 */ /* 0x000fe20007f5e0ff */
[----:B------:R-:W-:-:S04]  /*20830*/  IMAD.X R3, RZ, RZ, RZ, P1 ;  /* 0x000000ffff037224 */ /* 0x000fc800008e06ff */
[----:B------:R-:W-:-:S04]  /*20840*/  IMAD.WIDE.U32.X R2, R23, UR23, R2, P2 ;  /* 0x0000001717027c25 */ /* 0x000fc800090e0402 */
[----:B------:R-:W-:Y:S01]  /*20850*/  IMAD.MOV.U32 R20, RZ, RZ, R2 ;  /* 0x000000ffff147224 */ /* 0x000fe200078e0002 */
[----:B------:R-:W-:-:S07]  /*20860*/  MOV R27, R3 ;  /* 0x00000003001b7202 */ /* 0x000fce0000000f00 */
.L_x_326:
[----:B------:R-:W-:Y:S05]  /*20870*/  @!P0 BRA `(.L_x_327) ;  /* 0x0000000000348947 */ /* 0x000fea0003800000 */
[----:B------:R-:W-:Y:S01]  /*20880*/  ULDC UR4, c[0x0][0x8f4] ;  /* 0x00023d0000047ab9 */ /* 0x000fe20000000800 */
[----:B------:R-:W-:Y:S01]  /*20890*/  ULDC.64 UR22, c[0x0][0x8e8] ;  /* 0x00023a0000167ab9 */ /* 0x000fe20000000a00 */
[----:B------:R-:W-:-:S05]  /*208a0*/  IADD3 R3, P1, R22, UR4, RZ ;  /* 0x0000000416037c10 */ /* 0x000fca000ff3e0ff */
[----:B------:R-:W-:-:S04]  /*208b0*/  IMAD.X R23, RZ, RZ, R25, P1 ;  /* 0x000000ffff177224 */ /* 0x000fc800008e0619 */
[----:B------:R-:W-:-:S04]  /*208c0*/  IMAD.WIDE.U32 R4, R23, UR22, RZ ;  /* 0x0000001617047c25 */ /* 0x000fc8000f8e00ff */
[----:B------:R-:W-:-:S04]  /*208d0*/  IMAD.WIDE.U32 R4, P1, R3, UR23, R4 ;  /* 0x0000001703047c25 */ /* 0x000fc8000f820004 */
[----:B------:R-:W-:-:S04]  /*208e0*/  IMAD.WIDE.U32 R2, R3, UR22, RZ ;  /* 0x0000001603027c25 */ /* 0x000fc8000f8e00ff */
[----:B------:R-:W-:Y:S01]  /*208f0*/  IMAD.MOV.U32 R2, RZ, RZ, R5 ;  /* 0x000000ffff027224 */ /* 0x000fe200078e0005 */
[----:B------:R-:W-:Y:S02]  /*20900*/  IADD3 RZ, P2, R3, R4, RZ ;  /* 0x0000000403ff7210 */ /* 0x000fe40007f5e0ff */
[----:B------:R-:W-:-:S03]  /*20910*/  IADD3.X R3, RZ, RZ, RZ, P1, !PT ;  /* 0x000000ffff037210 */ /* 0x000fc60000ffe4ff */
[----:B------:R-:W-:-:S04]  /*20920*/  IMAD.WIDE.U32.X R2, R23, UR23, R2, P2 ;  /* 0x0000001717027c25 */ /* 0x000fc800090e0402 */
[----:B------:R-:W-:Y:S01]  /*20930*/  IMAD.MOV.U32 R25, RZ, RZ, R3 ;  /* 0x000000ffff197224 */ /* 0x000fe200078e0003 */
[----:B------:R-:W-:-:S07]  /*20940*/  MOV R22, R2 ;  /* 0x0000000200167202 */ /* 0x000fce0000000f00 */
.L_x_327:
[----:B------:R-:W-:Y:S01]  /*20950*/  MOV R2, RZ ;  /* 0x000000ff00027202 */ /* 0x000fe20000000f00 */
[----:B------:R-:W-:Y:S01]  /*20960*/  IMAD R18, R18, R7, RZ ;  /* 0x0000000712127224 */ /* 0x000fe200078e02ff */
[----:B------:R-:W-:Y:S01]  /*20970*/  SHF.R.U64 R22, R22, UR24, R25 ;  /* 0x0000001816167c19 */ /* 0x000fe20008001219 */
[----:B------:R-:W-:Y:S01]  /*20980*/  IMAD.MOV.U32 R3, RZ, RZ, R19 ;  /* 0x000000ffff037224 */ /* 0x000fe200078e0013 */
[----:B------:R-:W-:Y:S01]  /*20990*/  ULDC UR4, c[0x0][0x8d8] ;  /* 0x0002360000047ab9 */ /* 0x000fe20000000800 */
[----:B------:R-:W-:Y:S01]  /*209a0*/  IMAD R4, R16, R6, RZ ;  /* 0x0000000610047224 */ /* 0x000fe200078e02ff */
[----:B------:R-:W-:Y:S01]  /*209b0*/  SHF.R.U64 R20, R20, UR4, R27 ;  /* 0x0000000414147c19 */ /* 0x000fe2000800121b */
[----:B------:R-:W-:Y:S01]  /*209c0*/  IMAD.HI.U32 R19, R19, R18, R2 ;  /* 0x0000001213137227 */ /* 0x000fe200078e0002 */
[----:B------:R-:W-:Y:S02]  /*209d0*/  MOV R3, R17 ;  /* 0x0000001100037202 */ /* 0x000fe40000000f00 */
[----:B------:R-:W-:-:S02]  /*209e0*/  IADD3 R20, R20, UR16, RZ ;  /* 0x0000001014147c10 */ /* 0x000fc4000fffe0ff */
[----:B------:R-:W-:Y:S01]  /*209f0*/  IABS R16, R9 ;  /* 0x0000000900107213 */ /* 0x000fe20000000000 */
[----:B------:R-:W-:Y:S01]  /*20a00*/  IMAD.HI.U32 R2, R17, R4, R2 ;  /* 0x0000000411027227 */ /* 0x000fe200078e0002 */
[----:B------:R-:W-:Y:S02]  /*20a10*/  IABS R3, R10 ;  /* 0x0000000a00037213 */ /* 0x000fe40000000000 */
[----:B------:R-:W-:Y:S01]  /*20a20*/  IABS R5, R20 ;  /* 0x0000001400057213 */ /* 0x000fe20000000000 */
[----:B------:R-:W-:Y:S01]  /*20a30*/  VIADD R17, R22, UR17 ;  /* 0x0000001116117c36 */ /* 0x000fe20008000000 */
[----:B------:R-:W-:Y:S01]  /*20a40*/  PLOP3.LUT P5, PT, PT, PT, UP3, 0x80, 0x0 ;  /* 0x000000000000781c */ /* 0x000fe20003faf038 */
[----:B------:R-:W-:Y:S01]  /*20a50*/  IMAD.MOV R18, RZ, RZ, -R16 ;  /* 0x000000ffff127224 */ /* 0x000fe200078e0a10 */
[----:B------:R-:W-:Y:S01]  /*20a60*/  IADD3 R16, RZ, -R3, RZ ;  /* 0x80000003ff107210 */ /* 0x000fe20007ffe0ff */
[----:B------:R-:W-:Y:S01]  /*20a70*/  IMAD.HI.U32 R2, R2, R5, RZ ;  /* 0x0000000502027227 */ /* 0x000fe200078e00ff */
[----:B------:R-:W-:-:S05]  /*20a80*/  IABS R4, R17 ;  /* 0x0000001100047213 */ /* 0x000fca0000000000 */
[----:B------:R-:W-:-:S04]  /*20a90*/  IMAD.HI.U32 R3, R19, R4, RZ ;  /* 0x0000000413037227 */ /* 0x000fc800078e00ff */
[----:B------:R-:W-:Y:S02]  /*20aa0*/  IMAD R4, R3, R18, R4 ;  /* 0x0000001203047224 */ /* 0x000fe400078e0204 */
[----:B------:R-:W-:-:S03]  /*20ab0*/  IMAD R3, R2, R16, R5 ;  /* 0x0000001002037224 */ /* 0x000fc600078e0205 */
[----:B------:R-:W-:Y:S02]  /*20ac0*/  ISETP.GT.U32.AND P2, PT, R7, R4, PT ;  /* 0x000000040700720c */ /* 0x000fe40003f44070 */
[----:B------:R-:W-:-:S11]  /*20ad0*/  ISETP.GT.U32.AND P1, PT, R6, R3, PT ;  /* 0x000000030600720c */ /* 0x000fd60003f24070 */
[----:B------:R-:W-:Y:S01]  /*20ae0*/  @!P2 IMAD.IADD R4, R4, 0x1, -R7 ;  /* 0x000000010404a824 */ /* 0x000fe200078e0a07 */
[----:B------:R-:W-:Y:S02]  /*20af0*/  ISETP.GE.AND P2, PT, R17, RZ, PT ;  /* 0x000000ff1100720c */ /* 0x000fe40003f46270 */
[----:B------:R-:W-:Y:S02]  /*20b00*/  @!P1 IADD3 R3, R3, -R6, RZ ;  /* 0x8000000603039210 */ /* 0x000fe40007ffe0ff */
[----:B------:R-:W-:Y:S02]  /*20b10*/  ISETP.GT.U32.AND P4, PT, R7, R4, PT ;  /* 0x000000040700720c */ /* 0x000fe40003f84070 */
[----:B------:R-:W-:Y:S02]  /*20b20*/  ISETP.GT.U32.AND P3, PT, R6, R3, PT ;  /* 0x000000030600720c */ /* 0x000fe40003f64070 */
[----:B------:R-:W-:-:S09]  /*20b30*/  ISETP.GE.AND P1, PT, R20, RZ, PT ;  /* 0x000000ff1400720c */ /* 0x000fd20003f26270 */
[----:B------:R-:W-:Y:S01]  /*20b40*/  @!P4 IMAD.IADD R4, R4, 0x1, -R7 ;  /* 0x000000010404c824 */ /* 0x000fe200078e0a07 */
[----:B------:R-:W-:Y:S02]  /*20b50*/  ISETP.NE.AND P4, PT, RZ, UR10, PT ;  /* 0x0000000aff007c0c */ /* 0x000fe4000bf85270 */
[----:B------:R-:W-:Y:S01]  /*20b60*/  @!P3 IADD3 R3, R3, -R6, RZ ;  /* 0x800000060303b210 */ /* 0x000fe20007ffe0ff */
[----:B------:R-:W-:Y:S01]  /*20b70*/  @!P2 IMAD.MOV R4, RZ, RZ, -R4 ;  /* 0x000000ffff04a224 */ /* 0x000fe200078e0a04 */
[----:B------:R-:W-:Y:S02]  /*20b80*/  ISETP.NE.AND P3, PT, RZ, UR9, PT ;  /* 0x00000009ff007c0c */ /* 0x000fe4000bf65270 */
[----:B------:R-:W-:-:S07]  /*20b90*/  @!P1 IADD3 R3, -R3, RZ, RZ ;  /* 0x000000ff03039210 */ /* 0x000fce0007ffe1ff */
[----:B------:R-:W-:-:S04]  /*20ba0*/  @!P4 LOP3.LUT R4, RZ, UR10, RZ, 0x33, !PT ;  /* 0x0000000aff04cc12 */ /* 0x000fc8000f8e33ff */
[----:B------:R-:W-:Y:S01]  /*20bb0*/  @!P3 LOP3.LUT R3, RZ, UR9, RZ, 0x33, !PT ;  /* 0x00000009ff03bc12 */ /* 0x000fe2000f8e33ff */
[----:B------:R-:W-:-:S03]  /*20bc0*/  IMAD.IADD R4, R17, 0x1, -R4 ;  /* 0x0000000111047824 */ /* 0x000fc600078e0a04 */
[----:B------:R-:W-:-:S04]  /*20bd0*/  IADD3 R3, R20, -R3, RZ ;  /* 0x8000000314037210 */ /* 0x000fc80007ffe0ff */
[----:B------:R-:W-:Y:S01]  /*20be0*/  SEL R2, R4, R3, !P5 ;  /* 0x0000000304027207 */ /* 0x000fe20006800000 */
[----:B------:R-:W-:-:S03]  /*20bf0*/  IMAD R6, R3, R4, RZ ;  /* 0x0000000403067224 */ /* 0x000fc600078e02ff */
[--C-:B------:R-:W-:Y:S01]  /*20c00*/  SHF.R.S32.HI R5, RZ, 0x1f, R2.reuse ;  /* 0x0000001fff057819 */ /* 0x100fe20000011402 */
[----:B------:R-:W-:Y:S01]  /*20c10*/  IMAD.MOV.U32 R4, RZ, RZ, R2 ;  /* 0x000000ffff047224 */ /* 0x000fe200078e0002 */
[----:B------:R-:W-:-:S07]  /*20c20*/  SHF.R.S32.HI R7, RZ, 0x1f, R6 ;  /* 0x0000001fff077819 */ /* 0x000fce0000011406 */
.L_x_325:
[----:B--2---:R-:W-:Y:S05]  /*20c30*/  BSYNC B0 ;  /* 0x0000000000007941 */ /* 0x004fea0003800000 */
.L_x_324:
[----:B------:R-:W1:Y:S01]  /*20c40*/  SHFL.UP PT, R3, R6, 0x1, RZ ;  /* 0x0420000006037989 */ /* 0x000e6200000e00ff */
[----:B------:R-:W-:-:S03]  /*20c50*/  ISETP.NE.AND P1, PT, R21, RZ, PT ;  /* 0x000000ff1500720c */ /* 0x000fc60003f25270 */
[----:B------:R-:W2:Y:S01]  /*20c60*/  SHFL.UP PT, R2, R7, 0x1, RZ ;  /* 0x0420000007027989 */ /* 0x000ea200000e00ff */
[----:B-1----:R-:W-:Y:S02]  /*20c70*/  SEL R3, R3, RZ, P1 ;  /* 0x000000ff03037207 */ /* 0x002fe40000800000 */
[----:B--2---:R-:W-:Y:S02]  /*20c80*/  SEL R2, R2, RZ, P1 ;  /* 0x000000ff02027207 */ /* 0x004fe40000800000 */
[----:B------:R-:W-:-:S04]  /*20c90*/  IADD3 R18, P2, R3, R6, RZ ;  /* 0x0000000603127210 */ /* 0x000fc80007f5e0ff */
[----:B------:R-:W-:Y:S01]  /*20ca0*/  IADD3.X R19, R2, R7, RZ, P2, !PT ;  /* 0x0000000702137210 */ /* 0x000fe200017fe4ff */
[----:B------:R-:W1:Y:S01]  /*20cb0*/  SHFL.UP PT, R3, R18, 0x2, RZ ;  /* 0x0440000012037989 */ /* 0x000e6200000e00ff */
[----:B------:R-:W-:-:S03]  /*20cc0*/  ISETP.GE.U32.AND P2, PT, R21, 0x2, PT ;  /* 0x000000021500780c */ /* 0x000fc60003f46070 */
[----:B------:R-:W2:Y:S01]  /*20cd0*/  SHFL.UP PT, R2, R19, 0x2, RZ ;  /* 0x0440000013027989 */ /* 0x000ea200000e00ff */
[----:B-1----:R-:W-:-:S04]  /*20ce0*/  SEL R3, R3, RZ, P2 ;  /* 0x000000ff03037207 */ /* 0x002fc80001000000 */
[----:B------:R-:W-:Y:S02]  /*20cf0*/  IADD3 R16, P3, R3, R18, RZ ;  /* 0x0000001203107210 */ /* 0x000fe40007f7e0ff */
[----:B--2---:R-:W-:-:S03]  /*20d00*/  SEL R2, R2, RZ, P2 ;  /* 0x000000ff02027207 */ /* 0x004fc60001000000 */
[----:B------:R-:W1:Y:S02]  /*20d10*/  SHFL.UP PT, R3, R16, 0x4, RZ ;  /* 0x0480000010037989 */ /* 0x000e6400000e00ff */
[----:B------:R-:W-:Y:S01]  /*20d20*/  IMAD.X R17, R2, 0x1, R19, P3 ;  /* 0x0000000102117824 */ /* 0x000fe200018e0613 */
[----:B------:R-:W-:-:S04]  /*20d30*/  ISETP.GE.U32.AND P3, PT, R21, 0x4, PT ;  /* 0x000000041500780c */ /* 0x000fc80003f66070 */
[----:B------:R-:W2:Y:S01]  /*20d40*/  SHFL.UP PT, R2, R17, 0x4, RZ ;  /* 0x0480000011027989 */ /* 0x000ea200000e00ff */
[----:B-1----:R-:W-:-:S04]  /*20d50*/  SEL R3, R3, RZ, P3 ;  /* 0x000000ff03037207 */ /* 0x002fc80001800000 */
[----:B------:R-:W-:Y:S02]  /*20d60*/  IADD3 R18, P4, R3, R16, RZ ;  /* 0x0000001003127210 */ /* 0x000fe40007f9e0ff */
[----:B--2---:R-:W-:-:S03]  /*20d70*/  SEL R2, R2, RZ, P3 ;  /* 0x000000ff02027207 */ /* 0x004fc60001800000 */
[----:B------:R-:W1:Y:S01]  /*20d80*/  SHFL.UP PT, R3, R18, 0x8, RZ ;  /* 0x0500000012037989 */ /* 0x000e6200000e00ff */
[----:B------:R-:W-:Y:S02]  /*20d90*/  IADD3.X R19, R2, R17, RZ, P4, !PT ;  /* 0x0000001102137210 */ /* 0x000fe400027fe4ff */
        /* <DEDUP_REMOVED lines=11> */
[----:B--2---:R-:W-:-:S04]  /*20e50*/  SEL R2, R2, RZ, P5 ;  /* 0x000000ff02027207 */ /* 0x004fc80002800000 */
[----:B------:R-:W-:Y:S02]  /*20e60*/  IADD3.X R18, R2, R17, RZ, P6, !PT ;  /* 0x0000001102127210 */ /* 0x000fe400037fe4ff */
[----:B------:R-:W-:-:S04]  /*20e70*/  IADD3 R2, P6, R19, UR5, RZ ;  /* 0x0000000513027c10 */ /* 0x000fc8000ffde0ff */
[----:B------:R-:W-:Y:S02]  /*20e80*/  IADD3.X R3, R18, UR6, RZ, P6, !PT ;  /* 0x0000000612037c10 */ /* 0x000fe4000b7fe4ff */
[----:B------:R-:W-:-:S04]  /*20e90*/  ISETP.GT.U32.AND P6, PT, R2, UR8, PT ;  /* 0x0000000802007c0c */ /* 0x000fc8000bfc4070 */
[----:B------:R-:W-:-:S13]  /*20ea0*/  ISETP.GT.U32.AND.EX P6, PT, R3, UR7, PT, P6 ;  /* 0x0000000703007c0c */ /* 0x000fda000bfc4160 */
[----:B------:R-:W-:-:S04]  /*20eb0*/  VOTE.ANY R16, PT, P6 ;  /* 0x0000000000107806 */ /* 0x000fc800030e0100 */
[----:B------:R-:W-:-:S13]  /*20ec0*/  ISETP.NE.AND P6, PT, R16, RZ, PT ;  /* 0x000000ff1000720c */ /* 0x000fda0003fc5270 */
[----:B------:R-:W-:Y:S05]  /*20ed0*/  @P6 BRA `(.L_x_328) ;  /* 0x0000000800786947 */ /* 0x000fea0003800000 */
[----:B------:R-:W-:Y:S01]  /*20ee0*/  IMAD.MOV.U32 R19, RZ, RZ, R2 ;  /* 0x000000ffff137224 */ /* 0x000fe200078e0002 */
[----:B------:R-:W-:Y:S01]  /*20ef0*/  MOV R20, R3 ;  /* 0x0000000300147202 */ /* 0x000fe20000000f00 */
[----:B------:R-:W-:Y:S01]  /*20f00*/  ULDC UR21, c[0x0][0x910] ;  /* 0x0002440000157ab9 */ /* 0x000fe20000000800 */
[----:B------:R-:W-:Y:S01]  /*20f10*/  ULDC UR28, c[0x0][0x8f4] ;  /* 0x00023d00001c7ab9 */ /* 0x000fe20000000800 */
[----:B------:R-:W-:Y:S01]  /*20f20*/  ULDC UR4, c[0x0][0x8dc] ;  /* 0x0002370000047ab9 */ /* 0x000fe20000000800 */
[----:B------:R-:W-:Y:S01]  /*20f30*/  ULDC UR29, c[0x0][0x8d8] ;  /* 0x00023600001d7ab9 */ /* 0x000fe20000000800 */
[----:B------:R-:W-:Y:S01]  /*20f40*/  ULDC UR30, c[0x0][0x8f0] ;  /* 0x00023c00001e7ab9 */ /* 0x000fe20000000800 */
[----:B------:R-:W-:Y:S01]  /*20f50*/  ULDC.64 UR22, c[0x0][0x8d0] ;  /* 0x0002340000167ab9 */ /* 0x000fe20000000a00 */
[----:B------:R-:W-:-:S05]  /*20f60*/  ULDC.64 UR24, c[0x0][0x8e8] ;  /* 0x00023a0000187ab9 */ /* 0x000fca0000000a00 */
.L_x_333:
[----:B------:R-:W-:Y:S01]  /*20f70*/  IMAD.MOV.U32 R11, RZ, RZ, R12 ;  /* 0x000000ffff0b7224 */ /* 0x000fe200078e000c */
[----:B------:R-:W-:Y:S01]  /*20f80*/  IADD3 R12, R12, 0x20, RZ ;  /* 0x000000200c0c7810 */ /* 0x000fe20007ffe0ff */
[----:B-----5:R-:W-:Y:S01]  /*20f90*/  IMAD.MOV.U32 R17, RZ, RZ, R0 ;  /* 0x000000ffff117224 */ /* 0x020fe200078e0000 */
[----:B------:R-:W-:Y:S02]  /*20fa0*/  MOV R16, R8 ;  /* 0x0000000800107202 */ /* 0x000fe40000000f00 */
[----:B------:R-:W-:-:S13]  /*20fb0*/  ISETP.GE.AND P6, PT, R12, UR21, PT ;  /* 0x000000150c007c0c */ /* 0x000fda000bfc6270 */
[----:B------:R-:W1:Y:S01]  /*20fc0*/  @!P6 LDC.64 R2, c[0x0][0x918] ;  /* 0x00024600ff02eb82 */ /* 0x000e620000000a00 */
[----:B------:R-:W2:Y:S01]  /*20fd0*/  SHFL.IDX PT, R20, R20, 0x1f, 0x1f ;  /* 0x03e01f0014147f89 */ /* 0x000ea200000e0000 */
[----:B------:R-:W-:-:S03]  /*20fe0*/  @!P6 VIADD R7, R11, 0x20 ;  /* 0x000000200b07e836 */ /* 0x000fc60000000000 */
[----:B------:R-:W3:Y:S01]  /*20ff0*/  SHFL.IDX PT, R19, R19, 0x1f, 0x1f ;  /* 0x03e01f0013137f89 */ /* 0x000ee200000e0000 */
[----:B------:R-:W-:Y:S01]  /*21000*/  BSSY B0, `(.L_x_329) ;  /* 0x0000064000007945 */ /* 0x000fe20003800000 */
[----:B-1----:R-:W-:-:S05]  /*21010*/  @!P6 IMAD.WIDE R2, R7, 0xc, R2 ;  /* 0x0000000c0702e825 */ /* 0x002fca00078e0202 */
[----:B------:R1:W5:Y:S04]  /*21020*/  @!P6 LDG.E R8, desc[UR38][R2.64] ;  /* 0x000000260208e981 */ /* 0x000368000c1e1900 */
[----:B------:R1:W5:Y:S01]  /*21030*/  @!P6 LDG.E R0, desc[UR38][R2.64+0x4] ;  /* 0x000004260200e981 */ /* 0x000362000c1e1900 */
[----:B------:R-:W-:Y:S01]  /*21040*/  ISETP.GE.AND P6, PT, R11, UR21, PT ;  /* 0x000000150b007c0c */ /* 0x000fe2000bfc6270 */
[----:B------:R-:W-:Y:S01]  /*21050*/  IMAD.MOV.U32 R7, RZ, RZ, RZ ;  /* 0x000000ffff077224 */ /* 0x000fe200078e00ff */
[----:B--2---:R-:W-:Y:S02]  /*21060*/  R2UR UR6, R20 ;  /* 0x00000000140672ca */ /* 0x004fe400000e0000 */
[----:B---3--:R-:W-:Y:S02]  /*21070*/  R2UR UR5, R19 ;  /* 0x00000000130572ca */ /* 0x008fe400000e0000 */
[----:B------:R-:W-:-:S07]  /*21080*/  MOV R6, 0x7fffffff ;  /* 0x7fffffff00067802 */ /* 0x000fce0000000f00 */
[----:B-1----:R-:W-:Y:S06]  /*21090*/  @P6 BRA `(.L_x_330) ;  /* 0x0000000400686947 */ /* 0x002fec0003800000 */
[----:B------:R-:W-:-:S04]  /*210a0*/  IADD3 R18, P6, R16, UR11, RZ ;  /* 0x0000000b10127c10 */ /* 0x000fc8000ffde0ff */
[----:B------:R-:W-:Y:S02]  /*210b0*/  LEA.HI.X.SX32 R23, R16, UR13, 0x1, P6 ;  /* 0x0000000d10177c11 */ /* 0x000fe4000b0f0eff */
[----:B------:R-:W-:Y:S02]  /*210c0*/  IABS R16, R9 ;  /* 0x0000000900107213 */ /* 0x000fe40000000000 */
[C---:B------:R-:W-:Y:S02]  /*210d0*/  IADD3 R20, P6, R17.reuse, UR12, RZ ;  /* 0x0000000c11147c10 */ /* 0x040fe4000ffde0ff */
[----:B------:R-:W1:Y:S02]  /*210e0*/  I2F.RP R2, R16 ;  /* 0x0000001000027306 */ /* 0x000e640000209400 */
[----:B------:R-:W-:Y:S02]  /*210f0*/  LEA.HI.X.SX32 R25, R17, UR14, 0x1, P6 ;  /* 0x0000000e11197c11 */ /* 0x000fe4000b0f0eff */
[----:B------:R-:W-:-:S04]  /*21100*/  PLOP3.LUT P6, PT, PT, PT, UP0, 0x80, 0x0 ;  /* 0x000000000000781c */ /* 0x000fc80003fcf008 */
[----:B-1----:R-:W1:Y:S02]  /*21110*/  MUFU.RCP R2, R2 ;  /* 0x0000000200027308 */ /* 0x002e640000001000 */
[----:B-1----:R-:W-:-:S06]  /*21120*/  IADD3 R17, R2, 0xffffffe, RZ ;  /* 0x0ffffffe02117810 */ /* 0x002fcc0007ffe0ff */
[----:B------:R-:W1:Y:S02]  /*21130*/  F2I.FTZ.U32.TRUNC.NTZ R17, R17 ;  /* 0x0000001100117305 */ /* 0x000e64000021f000 */
[----:B-1----:R-:W-:Y:S01]  /*21140*/  IMAD.MOV R19, RZ, RZ, -R17 ;  /* 0x000000ffff137224 */ /* 0x002fe200078e0a11 */
[----:B------:R-:W-:Y:S06]  /*21150*/  @!P6 BRA `(.L_x_331) ;  /* 0x00000000002ce947 */ /* 0x000fec0003800000 */
[----:B------:R-:W-:-:S04]  /*21160*/  IADD3 R7, P6, R18, UR4, RZ ;  /* 0x0000000412077c10 */ /* 0x000fc8000ffde0ff */
[----:B------:R-:W-:-:S05]  /*21170*/  IADD3.X R23, RZ, R23, RZ, P6, !PT ;  /* 0x00000017ff177210 */ /* 0x000fca00037fe4ff */
[----:B------:R-:W-:-:S04]  /*21180*/  IMAD.WIDE.U32 R4, R23, UR22, RZ ;  /* 0x0000001617047c25 */ /* 0x000fc8000f8e00ff */
[----:B------:R-:W-:-:S04]  /*21190*/  IMAD.WIDE.U32 R4, P6, R7, UR23, R4 ;  /* 0x0000001707047c25 */ /* 0x000fc8000f8c0004 */
[----:B------:R-:W-:Y:S01]  /*211a0*/  IMAD.WIDE.U32 R6, R7, UR22, RZ ;  /* 0x0000001607067c25 */ /* 0x000fe2000f8e00ff */
[----:B------:R-:W-:-:S03]  /*211b0*/  MOV R2, R5 ;  /* 0x0000000500027202 */ /* 0x000fc60000000f00 */
[----:B------:R-:W-:Y:S01]  /*211c0*/  IMAD.X R3, RZ, RZ, RZ, P6 ;  /* 0x000000ffff037224 */ /* 0x000fe200030e06ff */
[----:B------:R-:W-:-:S05]  /*211d0*/  IADD3 RZ, P6, R7, R4, RZ ;  /* 0x0000000407ff7210 */ /* 0x000fca0007fde0ff */
[----:B------:R-:W-:-:S04]  /*211e0*/  IMAD.WIDE.U32.X R2, R23, UR23, R2, P6 ;  /* 0x0000001717027c25 */ /* 0x000fc8000b0e0402 */
[----:B------:R-:W-:Y:S01]  /*211f0*/  IMAD.MOV.U32 R18, RZ, RZ, R2 ;  /* 0x000000ffff127224 */ /* 0x000fe200078e0002 */
[----:B------:R-:W-:-:S07]  /*21200*/  MOV R23, R3 ;  /* 0x0000000300177202 */ /* 0x000fce0000000f00 */
.L_x_331:
        /* <DEDUP_REMOVED lines=12> */
.L_x_332:
[----:B------:R-:W-:Y:S01]  /*212d0*/  IABS R2, R9 ;  /* 0x0000000900027213 */ /* 0x000fe20000000000 */
[----:B------:R-:W-:Y:S01]  /*212e0*/  IMAD R5, R19, R16, RZ ;  /* 0x0000001013057224 */ /* 0x000fe200078e02ff */
[----:B------:R-:W-:Y:S01]  /*212f0*/  SHF.R.U64 R4, R20, UR30, R25 ;  /* 0x0000001e14047c19 */ /* 0x000fe20008001219 */
[----:B------:R-:W-:Y:S01]  /*21300*/  IMAD.MOV.U32 R3, RZ, RZ, R17 ;  /* 0x000000ffff037224 */ /* 0x000fe200078e0011 */
[----:B------:R-:W-:Y:S01]  /*21310*/  SHF.R.U64 R18, R18, UR29, R23 ;  /* 0x0000001d12127c19 */ /* 0x000fe20008001217 */
[----:B------:R-:W-:Y:S01]  /*21320*/  IMAD.MOV R7, RZ, RZ, -R2 ;  /* 0x000000ffff077224 */ /* 0x000fe200078e0a02 */
[----:B------:R-:W-:Y:S02]  /*21330*/  IADD3 R4, R4, UR17, RZ ;  /* 0x0000001104047c10 */ /* 0x000fe4000fffe0ff */
[----:B------:R-:W-:Y:S02]  /*21340*/  MOV R2, RZ ;  /* 0x000000ff00027202 */ /* 0x000fe40000000f00 */
[----:B------:R-:W-:-:S03]  /*21350*/  IABS R6, R4 ;  /* 0x0000000400067213 */ /* 0x000fc60000000000 */
[----:B------:R-:W-:Y:S01]  /*21360*/  IMAD.HI.U32 R2, R17, R5, R2 ;  /* 0x0000000511027227 */ /* 0x000fe200078e0002 */
[----:B------:R-:W-:Y:S02]  /*21370*/  IABS R17, R10 ;  /* 0x0000000a00117213 */ /* 0x000fe40000000000 */
[----:B------:R-:W-:Y:S01]  /*21380*/  MOV R5, R6 ;  /* 0x0000000600057202 */ /* 0x000fe20000000f00 */
[----:B------:R-:W-:Y:S01]  /*21390*/  IMAD.MOV.U32 R3, RZ, RZ, R7 ;  /* 0x000000ffff037224 */ /* 0x000fe200078e0007 */
[----:B------:R-:W1:Y:S01]  /*213a0*/  I2F.RP R6, R17 ;  /* 0x0000001100067306 */ /* 0x000e620000209400 */
[----:B------:R-:W-:Y:S02]  /*213b0*/  VIADD R7, R18, UR16 ;  /* 0x0000001012077c36 */ /* 0x000fe40008000000 */
[----:B------:R-:W-:-:S03]  /*213c0*/  IMAD.HI.U32 R2, R2, R5, RZ ;  /* 0x0000000502027227 */ /* 0x000fc600078e00ff */
[----:B------:R-:W-:Y:S01]  /*213d0*/  IABS R18, R7 ;  /* 0x0000000700127213 */ /* 0x000fe20000000000 */
[----:B------:R-:W-:-:S05]  /*213e0*/  IMAD R5, R2, R3, R5 ;  /* 0x0000000302057224 */ /* 0x000fca00078e0205 */
[----:B------:R-:W-:Y:S01]  /*213f0*/  ISETP.GT.U32.AND P6, PT, R16, R5, PT ;  /* 0x000000051000720c */ /* 0x000fe20003fc4070 */
[----:B-1----:R-:W1:-:S12]  /*21400*/  MUFU.RCP R6, R6 ;  /* 0x0000000600067308 */ /* 0x002e580000001000 */
[----:B------:R-:W-:Y:S01]  /*21410*/  @!P6 IADD3 R5, R5, -R16, RZ ;  /* 0x800000100505e210 */ /* 0x000fe20007ffe0ff */
[----:B-1----:R-:W-:-:S04]  /*21420*/  VIADD R2, R6, 0xffffffe ;  /* 0x0ffffffe06027836 */ /* 0x002fc80000000000 */
[----:B------:R1:W2:Y:S02]  /*21430*/  F2I.FTZ.U32.TRUNC.NTZ R3, R2 ;  /* 0x0000000200037305 */ /* 0x0002a4000021f000 */
[----:B-1----:R-:W-:Y:S02]  /*21440*/  MOV R2, RZ ;  /* 0x000000ff00027202 */ /* 0x002fe40000000f00 */
[----:B--2---:R-:W-:-:S05]  /*21450*/  IADD3 R20, RZ, -R3, RZ ;  /* 0x80000003ff147210 */ /* 0x004fca0007ffe0ff */
[----:B------:R-:W-:Y:S01]  /*21460*/  IMAD R19, R20, R17, RZ ;  /* 0x0000001114137224 */ /* 0x000fe200078e02ff */
[----:B------:R-:W-:-:S03]  /*21470*/  IABS R20, R10 ;  /* 0x0000000a00147213 */ /* 0x000fc60000000000 */
[----:B------:R-:W-:Y:S01]  /*21480*/  IMAD.HI.U32 R6, R3, R19, R2 ;  /* 0x0000001303067227 */ /* 0x000fe200078e0002 */
[----:B------:R-:W-:-:S03]  /*21490*/  MOV R3, R18 ;  /* 0x0000001200037202 */ /* 0x000fc60000000f00 */
[----:B------:R-:W-:Y:S02]  /*214a0*/  IMAD.MOV R20, RZ, RZ, -R20 ;  /* 0x000000ffff147224 */ /* 0x000fe400078e0a14 */
[----:B------:R-:W-:-:S04]  /*214b0*/  IMAD.HI.U32 R2, R6, R3, RZ ;  /* 0x0000000306027227 */ /* 0x000fc800078e00ff */
[----:B------:R-:W-:-:S04]  /*214c0*/  IMAD.MOV.U32 R18, RZ, RZ, R20 ;  /* 0x000000ffff127224 */ /* 0x000fc800078e0014 */
[----:B------:R-:W-:-:S05]  /*214d0*/  IMAD R2, R2, R18, R3 ;  /* 0x0000001202027224 */ /* 0x000fca00078e0203 */
[----:B------:R-:W-:-:S13]  /*214e0*/  ISETP.GT.U32.AND P6, PT, R17, R2, PT ;  /* 0x000000021100720c */ /* 0x000fda0003fc4070 */
[----:B------:R-:W-:Y:S02]  /*214f0*/  @!P6 IADD3 R2, R2, -R17, RZ ;  /* 0x800000110202e210 */ /* 0x000fe40007ffe0ff */
[----:B------:R-:W-:-:S13]  /*21500*/  ISETP.GT.U32.AND P6, PT, R16, R5, PT ;  /* 0x000000051000720c */ /* 0x000fda0003fc4070 */
[----:B------:R-:W-:Y:S01]  /*21510*/  @!P6 IMAD.IADD R5, R5, 0x1, -R16 ;  /* 0x000000010505e824 */ /* 0x000fe200078e0a10 */
[----:B------:R-:W-:-:S03]  /*21520*/  ISETP.GT.U32.AND P6, PT, R17, R2, PT ;  /* 0x000000021100720c */ /* 0x000fc60003fc4070 */
[----:B------:R-:W-:-:S10]  /*21530*/  IMAD.MOV.U32 R3, RZ, RZ, R5 ;  /* 0x000000ffff037224 */ /* 0x000fd400078e0005 */
[----:B------:R-:W-:Y:S02]  /*21540*/  @!P6 IADD3 R2, R2, -R17, RZ ;  /* 0x800000110202e210 */ /* 0x000fe40007ffe0ff */
[----:B------:R-:W-:-:S13]  /*21550*/  ISETP.GE.AND P6, PT, R4, RZ, PT ;  /* 0x000000ff0400720c */ /* 0x000fda0003fc6270 */
[----:B------:R-:W-:Y:S02]  /*21560*/  @!P6 IADD3 R3, -R3, RZ, RZ ;  /* 0x000000ff0303e210 */ /* 0x000fe40007ffe1ff */
        /* <DEDUP_REMOVED lines=11> */
[----:B------:R-:W-:Y:S02]  /*21620*/  SHF.R.S32.HI R5, RZ, 0x1f, R4 ;  /* 0x0000001fff057819 */ /* 0x000fe40000011404 */
[----:B------:R-:W-:-:S07]  /*21630*/  SHF.R.S32.HI R7, RZ, 0x1f, R6 ;  /* 0x0000001fff077819 */ /* 0x000fce0000011406 */
.L_x_330:
[----:B------:R-:W-:Y:S05]  /*21640*/  BSYNC B0 ;  /* 0x0000000000007941 */ /* 0x000fea0003800000 */
.L_x_329:
[----:B------:R-:W1:Y:S04]  /*21650*/  SHFL.UP PT, R3, R6, 0x1, RZ ;  /* 0x0420000006037989 */ /* 0x000e6800000e00ff */
[----:B------:R-:W2:Y:S01]  /*21660*/  SHFL.UP PT, R2, R7, 0x1, RZ ;  /* 0x0420000007027989 */ /* 0x000ea200000e00ff */
[----:B-1----:R-:W-:Y:S02]  /*21670*/  SEL R3, R3, RZ, P1 ;  /* 0x000000ff03037207 */ /* 0x002fe40000800000 */
[----:B--2---:R-:W-:Y:S02]  /*21680*/  SEL R2, R2, RZ, P1 ;  /* 0x000000ff02027207 */ /* 0x004fe40000800000 */
[----:B------:R-:W-:-:S04]  /*21690*/  IADD3 R18, P6, R3, R6, RZ ;  /* 0x0000000603127210 */ /* 0x000fc80007fde0ff */
[----:B------:R-:W-:Y:S01]  /*216a0*/  IADD3.X R17, R2, R7, RZ, P6, !PT ;  /* 0x0000000702117210 */ /* 0x000fe200037fe4ff */
[----:B------:R-:W1:Y:S04]  /*216b0*/  SHFL.UP PT, R3, R18, 0x2, RZ ;  /* 0x0440000012037989 */ /* 0x000e6800000e00ff */
[----:B------:R-:W2:Y:S01]  /*216c0*/  SHFL.UP PT, R2, R17, 0x2, RZ ;  /* 0x0440000011027989 */ /* 0x000ea200000e00ff */
[----:B-1----:R-:W-:Y:S02]  /*216d0*/  SEL R3, R3, RZ, P2 ;  /* 0x000000ff03037207 */ /* 0x002fe40001000000 */
[----:B--2---:R-:W-:Y:S02]  /*216e0*/  SEL R2, R2, RZ, P2 ;  /* 0x000000ff02027207 */ /* 0x004fe40001000000 */
[----:B------:R-:W-:-:S05]  /*216f0*/  IADD3 R16, P6, R3, R18, RZ ;  /* 0x0000001203107210 */ /* 0x000fca0007fde0ff */
[----:B------:R-:W-:Y:S01]  /*21700*/  IMAD.X R23, R2, 0x1, R17, P6 ;  /* 0x0000000102177824 */ /* 0x000fe200030e0611 */
        /* <DEDUP_REMOVED lines=17> */
[----:B------:R-:W-:Y:S02]  /*21820*/  IADD3.X R3, R16, R17, RZ, P6, !PT ;  /* 0x0000001110037210 */ /* 0x000fe400037fe4ff */
[----:B------:R-:W-:-:S04]  /*21830*/  IADD3 R19, P6, R2, UR5, RZ ;  /* 0x0000000502137c10 */ /* 0x000fc8000ffde0ff */
[----:B------:R-:W-:Y:S02]  /*21840*/  IADD3.X R20, R3, UR6, RZ, P6, !PT ;  /* 0x0000000603147c10 */ /* 0x000fe4000b7fe4ff */
[----:B------:R-:W-:-:S04]  /*21850*/  ISETP.GT.U32.AND P6, PT, R19, UR8, PT ;  /* 0x0000000813007c0c */ /* 0x000fc8000bfc4070 */
[----:B------:R-:W-:-:S13]  /*21860*/  ISETP.GT.U32.AND.EX P6, PT, R20, UR7, PT, P6 ;  /* 0x0000000714007c0c */ /* 0x000fda000bfc4160 */
[----:B------:R-:W-:-:S04]  /*21870*/  VOTE.ANY R16, PT, P6 ;  /* 0x0000000000107806 */ /* 0x000fc800030e0100 */
[----:B------:R-:W-:-:S13]  /*21880*/  ISETP.NE.AND P6, PT, R16, RZ, PT ;  /* 0x000000ff1000720c */ /* 0x000fda0003fc5270 */
[----:B------:R-:W-:Y:S05]  /*21890*/  @!P6 BRA `(.L_x_333) ;  /* 0xfffffff400b4e947 */ /* 0x000fea000383ffff */
[----:B------:R-:W-:Y:S01]  /*218a0*/  IMAD.MOV.U32 R19, RZ, RZ, R2 ;  /* 0x000000ffff137224 */ /* 0x000fe200078e0002 */
[----:B------:R-:W-:-:S07]  /*218b0*/  MOV R18, R3 ;  /* 0x0000000300127202 */ /* 0x000fce0000000f00 */
.L_x_328:
[----:B------:R-:W1:Y:S08]  /*218c0*/  BREV R16, R16 ;  /* 0x0000001000107301 */ /* 0x000e700000000000 */
[----:B-1----:R-:W1:Y:S02]  /*218d0*/  FLO.U32.SH R17, R16 ;  /* 0x0000001000117300 */ /* 0x002e6400000e0400 */
[----:B-1----:R-:W1:Y:S02]  /*218e0*/  SHFL.IDX PT, R11, R11, R17, 0x1f ;  /* 0x00001f110b0b7589 */ /* 0x002e6400000e0000 */
[----:B-1----:R-:W-:-:S13]  /*218f0*/  R2UR UR4, R11 ;  /* 0x000000000b0472ca */ /* 0x002fda00000e0000 */
[----:B------:R-:W-:-:S05]  /*21900*/  VIADD R23, R21, UR4 ;  /* 0x0000000415177c36 */ /* 0x000fca0008000000 */
[----:B------:R-:W-:-:S13]  /*21910*/  ISETP.GE.AND P1, PT, R23, UR21, PT ;  /* 0x0000001517007c0c */ /* 0x000fda000bf26270 */
[----:B------:R-:W1:Y:S02]  /*21920*/  @!P1 LDC.64 R2, c[0x0][0x918] ;  /* 0x00024600ff029b82 */ /* 0x000e640000000a00 */
[----:B-1----:R-:W-:-:S05]  /*21930*/  @!P1 IMAD.WIDE R2, R23, 0xc, R2 ;  /* 0x0000000c17029825 */ /* 0x002fca00078e0202 */
[----:B-----5:R1:W5:Y:S04]  /*21940*/  @!P1 LDG.E R8, desc[UR38][R2.64] ;  /* 0x0000002602089981 */ /* 0x020368000c1e1900 */
[----:B------:R1:W5:Y:S01]  /*21950*/  @!P1 LDG.E R0, desc[UR38][R2.64+0x4] ;  /* 0x0000042602009981 */ /* 0x000362000c1e1900 */
[----:B------:R-:W-:-:S03]  /*21960*/  IADD3 R12, P1, P2, R19, UR5, -R6 ;  /* 0x00000005130c7c10 */ /* 0x000fc6000fa3e806 */
[----:B------:R-:W-:Y:S01]  /*21970*/  SHFL.IDX PT, R6, R6, R17, 0x1f ;  /* 0x00001f1106067589 */ /* 0x000fe200000e0000 */
[----:B------:R-:W-:-:S03]  /*21980*/  IADD3.X R18, R18, UR6, ~R7, P1, P2 ;  /* 0x0000000612127c10 */ /* 0x000fc60008fe4c07 */
[----:B------:R-:W2:Y:S04]  /*21990*/  SHFL.IDX PT, R12, R12, R17, 0x1f ;  /* 0x00001f110c0c7589 */ /* 0x000ea800000e0000 */
[----:B------:R-:W3:Y:S04]  /*219a0*/  SHFL.IDX PT, R18, R18, R17, 0x1f ;  /* 0x00001f1112127589 */ /* 0x000ee800000e0000 */
[----:B------:R1:W4:Y:S04]  /*219b0*/  SHFL.IDX PT, R7, R7, R17, 0x1f ;  /* 0x00001f1107077589 */ /* 0x00032800000e0000 */
[----:B------:R1:W1:Y:S04]  /*219c0*/  SHFL.IDX PT, R5, R5, R17, 0x1f ;  /* 0x00001f1105057589 */ /* 0x00026800000e0000 */
[----:B------:R1:W1:Y:S01]  /*219d0*/  SHFL.IDX PT, R4, R4, R17, 0x1f ;  /* 0x00001f1104047589 */ /* 0x00026200000e0000 */
[----:B--2---:R-:W-:-:S02]  /*219e0*/  R2UR UR5, R12 ;  /* 0x000000000c0572ca */ /* 0x004fc400000e0000 */
[----:B---3--:R-:W-:-:S15]  /*219f0*/  R2UR UR6, R18 ;  /* 0x00000000120672ca */ /* 0x008fde00000e0000 */
.L_x_323:
[----:B-1----:R-:W1:Y:S01]  /*21a00*/  LDC R2, c[0x0][0x910] ;  /* 0x00024400ff027b82 */ /* 0x002e620000000800 */
[----:B------:R-:W-:Y:S01]  /*21a10*/  UMOV UR21, 0xffffffff ;  /* 0xffffffff00157882 */ /* 0x000fe20000000000 */
[----:B------:R-:W-:Y:S01]  /*21a20*/  UMOV UR22, 0xffffffff ;  /* 0xffffffff00167882 */ /* 0x000fe20000000000 */
[----:B------:R-:W-:Y:S01]  /*21a30*/  UMOV UR23, 0xffffffff ;  /* 0xffffffff00177882 */ /* 0x000fe20000000000 */
[----:B------:R-:W-:Y:S02]  /*21a40*/  MOV R19, RZ ;  /* 0x000000ff00137202 */ /* 0x000fe40000000f00 */
[----:B-1----:R-:W-:-:S13]  /*21a50*/  ISETP.LE.AND P1, PT, R2, UR4, PT ;  /* 0x0000000402007c0c */ /* 0x002fda000bf23270 */
[----:B------:R-:W-:Y:S05]  /*21a60*/  @P1 BRA `(.L_x_322) ;  /* 0x0000000000f01947 */ /* 0x000fea0003800000 */
[C---:B------:R-:W-:Y:S01]  /*21a70*/  R2UR UR22, R4.reuse ;  /* 0x00000000041672ca */ /* 0x040fe200000e0000 */
[----:B------:R-:W-:Y:S01]  /*21a80*/  UIADD3 UR21, UP1, -UR5, UR8, URZ ;  /* 0x0000000805157290 */ /* 0x000fe2000ff3e13f */
[----:B------:R-:W-:Y:S01]  /*21a90*/  R2UR UR23, R5 ;  /* 0x00000000051772ca */ /* 0x000fe200000e0000 */
[----:B------:R-:W-:Y:S01]  /*21aa0*/  ULDC UR28, c[0x0][0x8c0] ;  /* 0x00023000001c7ab9 */ /* 0x000fe20000000800 */
[----:B------:R-:W-:Y:S01]  /*21ab0*/  ULDC UR30, c[0x0][0x8b0] ;  /* 0x00022c00001e7ab9 */ /* 0x000fe20000000800 */
[----:B------:R-:W-:Y:S01]  /*21ac0*/  ULDC UR31, c[0x0][0x904] ;  /* 0x00024100001f7ab9 */ /* 0x000fe20000000800 */
[----:B------:R-:W-:-:S03]  /*21ad0*/  SHF.R.U64 R2, R4, UR30, R5 ;  /* 0x0000001e04027c19 */ /* 0x000fc60008001205 */
[----:B------:R-:W-:-:S04]  /*21ae0*/  UIADD3.X UR22, ~UR6, UR7, URZ, UP1, !UPT ;  /* 0x0000000706167290 */ /* 0x000fc80008ffe53f */
[----:B------:R-:W-:Y:S02]  /*21af0*/  USHF.R.U32.HI UR29, URZ, UR28, UR22 ;  /* 0x0000001c3f1d7299 */ /* 0x000fe40008011616 */
[----:B------:R-:W-:Y:S01]  /*21b00*/  USHF.R.U32.HI UR34, URZ, UR30, UR23 ;  /* 0x0000001e3f227299 */ /* 0x000fe20008011617 */
[----:B------:R-:W-:Y:S01]  /*21b10*/  R2UR UR23, R2 ;  /* 0x00000000021772ca */ /* 0x000fe200000e0000 */
[----:B------:R-:W-:Y:S02]  /*21b20*/  USHF.R.U32.HI UR24, URZ, UR30, UR29 ;  /* 0x0000001e3f187299 */ /* 0x000fe4000801161d */
[----:B------:R-:W-:Y:S02]  /*21b30*/  USHF.R.U64 UR21, UR21, UR28, UR22 ;  /* 0x0000001c15157299 */ /* 0x000fe40008001216 */
[----:B------:R-:W-:Y:S02]  /*21b40*/  USHF.R.U32.HI UR25, URZ, UR31, UR24 ;  /* 0x0000001f3f197299 */ /* 0x000fe40008011618 */
[----:B------:R-:W-:-:S02]  /*21b50*/  USHF.R.U64 UR22, UR21, UR30, UR29 ;  /* 0x0000001e15167299 */ /* 0x000fc4000800121d */
[----:B------:R-:W-:Y:S02]  /*21b60*/  ULOP3.LUT UR28, UR25, UR34, URZ, 0xfc, !UPT ;  /* 0x00000022191c7292 */ /* 0x000fe4000f8efc3f */
[----:B------:R-:W-:-:S04]  /*21b70*/  USHF.R.U64 UR24, UR22, UR31, UR24 ;  /* 0x0000001f16187299 */ /* 0x000fc80008001218 */
[----:B------:R-:W-:-:S13]  /*21b80*/  ISETP.NE.U32.AND P1, PT, RZ, UR28, PT ;  /* 0x0000001cff007c0c */ /* 0x000fda000bf25070 */
[----:B------:R-:W-:Y:S05]  /*21b90*/  @!P1 BRA `(.L_x_334) ;  /* 0x0000000000189947 */ /* 0x000fea0003800000 */
[----:B------:R-:W-:-:S07]  /*21ba0*/  MOV R12, 0x21bc0 ;  /* 0x00021bc0000c7802 */ /* 0x000fce0000000f00 */
[----:B--2-45:R-:W-:Y:S05]  /*21bb0*/  CALL.REL.NOINC `(.L_x_335) ;  /* 0x00000024002c7944 */ /* 0x034fea0003c00000 */
[----:B------:R-:W-:-:S04]  /*21bc0*/  UIADD3 UR25, -UR28, URZ, URZ ;  /* 0x0000003f1c197290 */ /* 0x000fc8000fffe13f */
[----:B------:R-:W-:-:S03]  /*21bd0*/  UIMAD UR24, UR23, UR25, UR24 ;  /* 0x00000019171872a4 */ /* 0x000fc6000f8e0218 */
[----:B------:R-:W-:Y:S01]  /*21be0*/  UMOV UR23, UR28 ;  /* 0x0000001c00177c82 */ /* 0x000fe20008000000 */
[----:B------:R-:W-:Y:S08]  /*21bf0*/  BRA `(.L_x_336) ;  /* 0x0000000000587947 */ /* 0x000ff00003800000 */
.L_x_334:
[----:B------:R-:W1:Y:S01]  /*21c00*/  I2F.U32.RP R2, UR23 ;  /* 0x0000001700027d06 */ /* 0x000e620008209000 */
[----:B------:R-:W-:Y:S01]  /*21c10*/  UMOV UR28, URZ ;  /* 0x0000003f001c7c82 */ /* 0x000fe20008000000 */
[----:B------:R-:W-:-:S06]  /*21c20*/  UISETP.NE.U32.AND UP4, UPT, UR23, URZ, UPT ;  /* 0x0000003f1700728c */ /* 0x000fcc000bf85070 */
[----:B-1----:R-:W1:Y:S02]  /*21c30*/  MUFU.RCP R2, R2 ;  /* 0x0000000200027308 */ /* 0x002e640000001000 */
[----:B-1----:R-:W-:-:S06]  /*21c40*/  VIADD R3, R2, 0xffffffe ;  /* 0x0ffffffe02037836 */ /* 0x002fcc0000000000 */
[----:B------:R-:W1:Y:S02]  /*21c50*/  F2I.FTZ.U32.TRUNC.NTZ R3, R3 ;  /* 0x0000000300037305 */ /* 0x000e64000021f000 */
[----:B-1----:R-:W-:-:S13]  /*21c60*/  R2UR UR29, R3 ;  /* 0x00000000031d72ca */ /* 0x002fda00000e0000 */
[----:B------:R-:W-:-:S04]  /*21c70*/  UIADD3 UR25, URZ, -UR29, URZ ;  /* 0x8000001d3f197290 */ /* 0x000fc8000fffe03f */
[----:B------:R-:W-:-:S04]  /*21c80*/  UIMAD UR25, UR25, UR23, URZ ;  /* 0x00000017191972a4 */ /* 0x000fc8000f8e023f */
[----:B------:R-:W-:-:S04]  /*21c90*/  UIMAD.WIDE.U32 UR28, UR29, UR25, UR28 ;  /* 0x000000191d1c72a5 */ /* 0x000fc8000f8e001c */
[----:B------:R-:W-:-:S04]  /*21ca0*/  UIMAD.WIDE.U32 UR28, UR29, UR24, URZ ;  /* 0x000000181d1c72a5 */ /* 0x000fc8000f8e003f */
[----:B------:R-:W-:-:S04]  /*21cb0*/  UIADD3 UR25, -UR29, URZ, URZ ;  /* 0x0000003f1d197290 */ /* 0x000fc8000fffe13f */
[----:B------:R-:W-:-:S04]  /*21cc0*/  UIMAD UR25, UR23, UR25, UR24 ;  /* 0x00000019171972a4 */ /* 0x000fc8000f8e0218 */
[----:B------:R-:W-:-:S11]  /*21cd0*/  UISETP.GE.U32.AND UP1, UPT, UR25, UR23, UPT ;  /* 0x000000171900728c */ /* 0x000fd6000bf26070 */
[----:B------:R-:W-:Y:S02]  /*21ce0*/  @UP1 UIADD3 UR25, UR25, -UR23, URZ ;  /* 0x8000001719191290 */ /* 0x000fe4000fffe03f */
[----:B------:R-:W-:Y:S02]  /*21cf0*/  @UP1 UIADD3 UR29, UR29, 0x1, URZ ;  /* 0x000000011d1d1890 */ /* 0x000fe4000fffe03f */
[----:B------:R-:W-:-:S11]  /*21d00*/  UISETP.GE.U32.AND UP2, UPT, UR25, UR23, UPT ;  /* 0x000000171900728c */ /* 0x000fd6000bf46070 */
[----:B------:R-:W-:Y:S02]  /*21d10*/  @UP2 UIADD3 UR29, UR29, 0x1, URZ ;  /* 0x000000011d1d2890 */ /* 0x000fe4000fffe03f */
[----:B------:R-:W-:-:S04]  /*21d20*/  @!UP4 ULOP3.LUT UR29, URZ, UR23, URZ, 0x33, !UPT ;  /* 0x000000173f1dc292 */ /* 0x000fc8000f8e333f */
[----:B------:R-:W-:-:S04]  /*21d30*/  UIADD3 UR25, -UR29, URZ, URZ ;  /* 0x0000003f1d197290 */ /* 0x000fc8000fffe13f */
[----:B------:R-:W-:-:S03]  /*21d40*/  UIMAD UR24, UR23, UR25, UR24 ;  /* 0x00000019171872a4 */ /* 0x000fc6000f8e0218 */
[----:B------:R-:W-:-:S09]  /*21d50*/  UMOV UR23, UR29 ;  /* 0x0000001d00177c82 */ /* 0x000fd20008000000 */
.L_x_336:
[----:B------:R-:W-:Y:S01]  /*21d60*/  ULOP3.LUT UR22, UR22, UR19, URZ, 0xc0, !UPT ;  /* 0x0000001316167292 */ /* 0x000fe2000f8ec03f */
[----:B------:R-:W-:Y:S01]  /*21d70*/  MOV R19, 0x1 ;  /* 0x0000000100137802 */ /* 0x000fe20000000f00 */
[----:B------:R-:W-:Y:S02]  /*21d80*/  ULOP3.LUT UR21, UR21, UR35, URZ, 0xc0, !UPT ;  /* 0x0000002315157292 */ /* 0x000fe4000f8ec03f */
[----:B------:R-:W-:Y:S01]  /*21d90*/  UIMAD UR22, UR18, UR23, UR22 ;  /* 0x00000017121672a4 */ /* 0x000fe2000f8e0216 */
[----:B------:R-:W-:Y:S01]  /*21da0*/  ULDC UR28, c[0x0][0x8a8] ;  /* 0x00022a00001c7ab9 */ /* 0x000fe20000000800 */
[----:B------:R-:W-:Y:S01]  /*21db0*/  ULDC UR25, c[0x0][0x8b8] ;  /* 0x00022e0000197ab9 */ /* 0x000fe20000000800 */
[----:B------:R-:W-:Y:S02]  /*21dc0*/  UIMAD UR24, UR24, UR28, UR21 ;  /* 0x0000001c181872a4 */ /* 0x000fe4000f8e0215 */
[----:B------:R-:W-:Y:S01]  /*21dd0*/  UIMAD UR22, UR22, UR25, UR53 ;  /* 0x00000019161672a4 */ /* 0x000fe2000f8e0235 */
[----:B------:R-:W-:Y:S01]  /*21de0*/  @UP3 UMOV UR23, UR4 ;  /* 0x0000000400173c82 */ /* 0x000fe20008000000 */
[----:B------:R-:W-:-:S03]  /*21df0*/  @!UP3 UMOV UR23, UR4 ;  /* 0x000000040017bc82 */ /* 0x000fc60008000000 */
[----:B------:R-:W-:Y:S02]  /*21e00*/  @UP3 UMOV UR21, UR24 ;  /* 0x0000001800153c82 */ /* 0x000fe40008000000 */
[----:B------:R-:W-:Y:S01]  /*21e10*/  @!UP3 UMOV UR21, UR22 ;  /* 0x000000160015bc82 */ /* 0x000fe20008000000 */
[----:B------:R-:W-:-:S05]  /*21e20*/  @!UP3 UMOV UR22, UR24 ;  /* 0x000000180016bc82 */ /* 0x000fca0008000000 */
.L_x_322:
[----:B------:R-:W-:-:S06]  /*21e30*/  UISETP.NE.AND UP1, UPT, UR15, 0x3, UPT ;  /* 0x000000030f00788c */ /* 0x000fcc000bf25270 */
[----:B------:R-:W-:-:S13]  /*21e40*/  PLOP3.LUT P1, PT, PT, PT, UP1, 0x80, 0x0 ;  /* 0x000000000000781c */ /* 0x000fda0003f2f018 */
[----:B------:R-:W-:Y:S05]  /*21e50*/  @!P1 BRA `(.L_x_337) ;  /* 0x0000000000049947 */ /* 0x000fea0003800000 */
[----:B--2---:R-:W-:Y:S01]  /*21e60*/  BPT.TRAP 0x1 ;  /* 0x000000040000795c */ /* 0x004fe20000300000 */
.L_x_337:
[----:B------:R-:W1:Y:S01]  /*21e70*/  S2R R3, SR_CgaCtaId ;  /* 0x0000000000037919 */ /* 0x000e620000008800 */
[----:B------:R-:W-:-:S04]  /*21e80*/  MOV R2, 0x400 ;  /* 0x0000040000027802 */ /* 0x000fc80000000f00 */
[----:B-1----:R-:W-:Y:S02]  /*21e90*/  LEA R2, R3, R2, 0x18 ;  /* 0x0000000203027211 */ /* 0x002fe400078ec0ff */
[----:B------:R-:W-:-:S03]  /*21ea0*/  SHF.L.U32 R3, R14, 0x1f, RZ ;  /* 0x0000001f0e037819 */ /* 0x000fc600000006ff */
[----:B------:R-:W-:-:S04]  /*21eb0*/  IMAD R12, R13, 0x8, R2 ;  /* 0x000000080d0c7824 */ /* 0x000fc800078e0202 */
[----:B------:R-:W1:Y:S02]  /*21ec0*/  SYNCS.PHASECHK.TRANS64.TRYWAIT P2, [R12+URZ+0x34440], R3 ;  /* 0x034440030c0075a7 */ /* 0x000e64000804017f */
[----:B-1----:R-:W-:Y:S05]  /*21ed0*/  @!P2 BRA `(.L_x_338) ;  /* 0x0000001800c8a947 */ /* 0x002fea0003800000 */
.L_x_419:
[----:B------:R-:W-:Y:S01]  /*21ee0*/  ELECT P2, URZ, PT ;  /* 0x00000000003f782f */ /* 0x000fe20003840000 */
[----:B------:R-:W-:-:S12]  /*21ef0*/  BSSY B0, `(.L_x_339) ;  /* 0x0000010000007945 */ /* 0x000fd80003800000 */
[----:B------:R-:W-:Y:S05]  /*21f00*/  @!P2 BRA `(.L_x_340) ;  /* 0x000000000038a947 */ /* 0x000fea0003800000 */
[----:B-1----:R-:W-:Y:S01]  /*21f10*/  LEA R3, R13, R2, 0x4 ;  /* 0x000000020d037211 */ /* 0x002fe200078e20ff */
[----:B------:R-:W-:Y:S01]  /*21f20*/  IMAD.U32 R18, RZ, RZ, UR23 ;  /* 0x00000017ff127e24 */ /* 0x000fe2000f8e00ff */
[----:B------:R-:W-:Y:S01]  /*21f30*/  MOV R17, UR22 ;  /* 0x0000001600117c02 */ /* 0x000fe20008000f00 */
[----:B------:R-:W-:-:S05]  /*21f40*/  IMAD.U32 R16, RZ, RZ, UR21 ;  /* 0x00000015ff107e24 */ /* 0x000fca000f8e00ff */
[----:B------:R1:W-:Y:S01]  /*21f50*/  STS.128 [R3+0x34510], R16 ;  /* 0x0345101003007388 */ /* 0x0003e20000000c00 */
[----:B------:R-:W-:Y:S01]  /*21f60*/  @!PT LDS RZ, [RZ] ;  /* 0x00000000fffff984 */ /* 0x000fe20000000800 */
[----:B------:R-:W-:Y:S01]  /*21f70*/  @!PT LDS RZ, [RZ] ;  /* 0x00000000fffff984 */ /* 0x000fe20000000800 */
[----:B------:R-:W-:Y:S01]  /*21f80*/  @!PT LDS RZ, [RZ] ;  /* 0x00000000fffff984 */ /* 0x000fe20000000800 */
[----:B------:R-:W-:Y:S01]  /*21f90*/  @!PT LDS RZ, [RZ] ;  /* 0x00000000fffff984 */ /* 0x000fe20000000800 */
[----:B------:R3:W-:Y:S06]  /*21fa0*/  MEMBAR.ALL.CTA ;  /* 0x0000000000007992 */ /* 0x0007ec0000008000 */
[----:B---3--:R-:W3:Y:S01]  /*21fb0*/  FENCE.VIEW.ASYNC.S ;  /* 0x00000000000073c6 */ /* 0x008ee20000000000 */
[----:B------:R-:W-:Y:S05]  /*21fc0*/  @!P1 BRA `(.L_x_341) ;  /* 0x0000000000049947 */ /* 0x000fea0003800000 */
[----:B--2---:R-:W-:Y:S01]  /*21fd0*/  BPT.TRAP 0x1 ;  /* 0x000000040000795c */ /* 0x004fe20000300000 */
.L_x_341:
[----:B---3--:R3:W-:Y:S02]  /*21fe0*/  SYNCS.ARRIVE.TRANS64.A1T0 RZ, [R12+URZ+0x34400], RZ ;  /* 0x034400ff0cff79a7 */ /* 0x0087e4000810003f */
.L_x_340:
[----:B--2---:R-:W-:Y:S05]  /*21ff0*/  BSYNC B0 ;  /* 0x0000000000007941 */ /* 0x004fea0003800000 */
.L_x_339:
[----:B------:R-:W-:Y:S02]  /*22000*/  ISETP.NE.AND P3, PT, R19, RZ, PT ;  /* 0x000000ff1300720c */ /* 0x000fe40003f65270 */
[----:B------:R-:W-:-:S04]  /*22010*/  IADD3 R13, R13, 0x1, RZ ;  /* 0x000000010d0d7810 */ /* 0x000fc80007ffe0ff */
[----:B------:R-:W-:-:S04]  /*22020*/  ISETP.NE.AND P2, PT, R13, 0x8, PT ;  /* 0x000000080d00780c */ /* 0x000fc80003f45270 */
[----:B-1----:R-:W-:Y:S02]  /*22030*/  SEL R3, RZ, 0x1, P2 ;  /* 0x00000001ff037807 */ /* 0x002fe40001000000 */
[----:B------:R-:W-:Y:S02]  /*22040*/  SEL R13, R13, RZ, P2 ;  /* 0x000000ff0d0d7207 */ /* 0x000fe40001000000 */
[----:B------:R-:W-:Y:S01]  /*22050*/  LOP3.LUT R14, R14, R3, RZ, 0x3c, !PT ;  /* 0x000000030e0e7212 */ /* 0x000fe200078e3cff */
[----:B------:R-:W-:Y:S06]  /*22060*/  @P3 BRA `(.L_x_342) ;  /* 0xffffffe000fc3947 */ /* 0x000fec000383ffff */
[----:B------:R-:W-:Y:S05]  /*22070*/  @!P1 BRA `(.L_x_343) ;  /* 0x0000000000049947 */ /* 0x000fea0003800000 */
[----:B------:R-:W-:Y:S01]  /*22080*/  BPT.TRAP 0x1 ;  /* 0x000000040000795c */ /* 0x000fe20000300000 */
.L_x_343:
[----:B------:R-:W-:Y:S01]  /*22090*/  IMAD R3, R13, 0x8, R2 ;  /* 0x000000080d037824 */ /* 0x000fe200078e0202 */
[----:B-----5:R-:W-:-:S04]  /*220a0*/  SHF.L.U32 R0, R14, 0x1f, RZ ;  /* 0x0000001f0e007819 */ /* 0x020fc800000006ff */
[----:B------:R-:W1:Y:S02]  /*220b0*/  SYNCS.PHASECHK.TRANS64.TRYWAIT P0, [R3+URZ+0x34440], R0 ;  /* 0x03444000030075a7 */ /* 0x000e64000800017f */
[----:B-1----:R-:W-:Y:S05]  /*220c0*/  @!P0 BRA `(.L_x_344) ;  /* 0x0000001800608947 */ /* 0x002fea0003800000 */
.L_x_420:
[----:B------:R-:W-:Y:S05]  /*220d0*/  @!P1 BRA `(.L_x_345) ;  /* 0x0000000000049947 */ /* 0x000fea0003800000 */
[----:B------:R-:W-:Y:S01]  /*220e0*/  BPT.TRAP 0x1 ;  /* 0x000000040000795c */ /* 0x000fe20000300000 */
.L_x_345:
[----:B------:R-:W-:-:S04]  /*220f0*/  IADD3 R13, R13, 0x1, RZ ;  /* 0x000000010d0d7810 */ /* 0x000fc80007ffe0ff */
[----:B------:R-:W-:-:S04]  /*22100*/  ISETP.NE.AND P0, PT, R13, 0x8, PT ;  /* 0x000000080d00780c */ /* 0x000fc80003f05270 */
[----:B-1----:R-:W-:Y:S02]  /*22110*/  SEL R3, RZ, 0x1, P0 ;  /* 0x00000001ff037807 */ /* 0x002fe40000000000 */
[----:B------:R-:W-:Y:S02]  /*22120*/  SEL R13, R13, RZ, P0 ;  /* 0x000000ff0d0d7207 */ /* 0x000fe40000000000 */
[----:B------:R-:W-:-:S03]  /*22130*/  LOP3.LUT R14, R14, R3, RZ, 0x3c, !PT ;  /* 0x000000030e0e7212 */ /* 0x000fc600078e3cff */
[----:B------:R-:W-:Y:S01]  /*22140*/  IMAD R3, R13, 0x8, R2 ;  /* 0x000000080d037824 */ /* 0x000fe200078e0202 */
[----:B------:R-:W-:-:S04]  /*22150*/  SHF.L.U32 R0, R14, 0x1f, RZ ;  /* 0x0000001f0e007819 */ /* 0x000fc800000006ff */
[----:B------:R-:W1:Y:S02]  /*22160*/  SYNCS.PHASECHK.TRANS64.TRYWAIT P0, [R3+URZ+0x34440], R0 ;  /* 0x03444000030075a7 */ /* 0x000e64000800017f */
[----:B-1----:R-:W-:Y:S05]  /*22170*/  @!P0 BRA `(.L_x_346) ;  /* 0x0000001800488947 */ /* 0x002fea0003800000 */
.L_x_421:
[----:B------:R-:W-:Y:S05]  /*22180*/  @!P1 BRA `(.L_x_347) ;  /* 0x0000000000049947 */ /* 0x000fea0003800000 */
[----:B------:R-:W-:Y:S01]  /*22190*/  BPT.TRAP 0x1 ;  /* 0x000000040000795c */ /* 0x000fe20000300000 */
.L_x_347:
[----:B-1----:R-:W-:-:S04]  /*221a0*/  IADD3 R0, R13, 0x1, RZ ;  /* 0x000000010d007810 */ /* 0x002fc80007ffe0ff */
[----:B------:R-:W-:-:S04]  /*221b0*/  ISETP.NE.AND P0, PT, R0, 0x8, PT ;  /* 0x000000080000780c */ /* 0x000fc80003f05270 */
[----:B------:R-:W-:Y:S02]  /*221c0*/  SEL R3, RZ, 0x1, P0 ;  /* 0x00000001ff037807 */ /* 0x000fe40000000000 */
[----:B------:R-:W-:Y:S02]  /*221d0*/  SEL R5, R0, RZ, P0 ;  /* 0x000000ff00057207 */ /* 0x000fe40000000000 */
[----:B------:R-:W-:-:S03]  /*221e0*/  LOP3.LUT R14, R14, R3, RZ, 0x3c, !PT ;  /* 0x000000030e0e7212 */ /* 0x000fc600078e3cff */
[----:B------:R-:W-:Y:S01]  /*221f0*/  IMAD R3, R5, 0x8, R2 ;  /* 0x0000000805037824 */ /* 0x000fe200078e0202 */
[----:B------:R-:W-:-:S04]  /*22200*/  SHF.L.U32 R0, R14, 0x1f, RZ ;  /* 0x0000001f0e007819 */ /* 0x000fc800000006ff */
[----:B------:R-:W1:Y:S02]  /*22210*/  SYNCS.PHASECHK.TRANS64.TRYWAIT P0, [R3+URZ+0x34440], R0 ;  /* 0x03444000030075a7 */ /* 0x000e64000800017f */
[----:B-1----:R-:W-:Y:S05]  /*22220*/  @!P0 BRA `(.L_x_348) ;  /* 0x0000001800308947 */ /* 0x002fea0003800000 */
.L_x_422:
[----:B------:R-:W-:Y:S05]  /*22230*/  @!P1 BRA `(.L_x_349) ;  /* 0x0000000000049947 */ /* 0x000fea0003800000 */
[----:B------:R-:W-:Y:S01]  /*22240*/  BPT.TRAP 0x1 ;  /* 0x000000040000795c */ /* 0x000fe20000300000 */
.L_x_349:
        /* <DEDUP_REMOVED lines=9> */
.L_x_423:
[----:B------:R-:W-:Y:S05]  /*222e0*/  @!P1 BRA `(.L_x_351) ;  /* 0x0000000000049947 */ /* 0x000fea0003800000 */
[----:B------:R-:W-:Y:S01]  /*222f0*/  BPT.TRAP 0x1 ;  /* 0x000000040000795c */ /* 0x000fe20000300000 */
.L_x_351:
        /* <DEDUP_REMOVED lines=9> */
.L_x_424:
[----:B------:R-:W-:Y:S05]  /*22390*/  @!P1 BRA `(.L_x_353) ;  /* 0x0000000000049947 */ /* 0x000fea0003800000 */
[----:B------:R-:W-:Y:S01]  /*223a0*/  BPT.TRAP 0x1 ;  /* 0x000000040000795c */ /* 0x000fe20000300000 */
.L_x_353:
        /* <DEDUP_REMOVED lines=9> */
.L_x_425:
[----:B------:R-:W-:Y:S05]  /*22440*/  @!P1 BRA `(.L_x_355) ;  /* 0x0000000000049947 */ /* 0x000fea0003800000 */
[----:B------:R-:W-:Y:S01]  /*22450*/  BPT.TRAP 0x1 ;  /* 0x000000040000795c */ /* 0x000fe20000300000 */
.L_x_355:
[----:B-1----:R-:W-:-:S04]  /*22460*/  IADD3 R0, R5, 0x1, RZ ;  /* 0x0000000105007810 */ /* 0x002fc80007ffe0ff */
[----:B------:R-:W-:-:S04]  /*22470*/  ISETP.NE.AND P0, PT, R0, 0x8, PT ;  /* 0x000000080000780c */ /* 0x000fc80003f05270 */
[----:B------:R-:W-:Y:S02]  /*22480*/  SEL R3, RZ, 0x1, P0 ;  /* 0x00000001ff037807 */ /* 0x000fe40000000000 */
[----:B------:R-:W-:Y:S02]  /*22490*/  SEL R5, R0, RZ, P0 ;  /* 0x000000ff00057207 */ /* 0x000fe40000000000 */
[----:B----4-:R-:W-:-:S03]  /*224a0*/  LOP3.LUT R7, R14, R3, RZ, 0x3c, !PT ;  /* 0x000000030e077212 */ /* 0x010fc600078e3cff */
[----:B------:R-:W-:Y:S01]  /*224b0*/  IMAD R3, R5, 0x8, R2 ;  /* 0x0000000805037824 */ /* 0x000fe200078e0202 */
[----:B------:R-:W-:-:S04]  /*224c0*/  SHF.L.U32 R0, R7, 0x1f, RZ ;  /* 0x0000001f07007819 */ /* 0x000fc800000006ff */
[----:B------:R-:W1:Y:S02]  /*224d0*/  SYNCS.PHASECHK.TRANS64.TRYWAIT P0, [R3+URZ+0x34440], R0 ;  /* 0x03444000030075a7 */ /* 0x000e64000800017f */
[----:B-1----:R-:W-:Y:S05]  /*224e0*/  @!P0 BRA `(.L_x_356) ;  /* 0x0000001400d08947 */ /* 0x002fea0003800000 */
.L_x_426:
[----:B------:R-:W-:Y:S05]  /*224f0*/  @!P1 BRA `(.L_x_357) ;  /* 0x0000000000049947 */ /* 0x000fea0003800000 */
[----:B------:R-:W-:Y:S01]  /*22500*/  BPT.TRAP 0x1 ;  /* 0x000000040000795c */ /* 0x000fe20000300000 */
.L_x_357:
[----:B-1----:R-:W-:-:S04]  /*22510*/  IADD3 R0, R5, 0x1, RZ ;  /* 0x0000000105007810 */ /* 0x002fc80007ffe0ff */
[----:B------:R-:W-:-:S04]  /*22520*/  ISETP.NE.AND P0, PT, R0, 0x8, PT ;  /* 0x000000080000780c */ /* 0x000fc80003f05270 */
[----:B------:R-:W-:Y:S02]  /*22530*/  SEL R4, RZ, 0x1, P0 ;  /* 0x00000001ff047807 */ /* 0x000fe40000000000 */
[----:B------:R-:W-:Y:S02]  /*22540*/  SEL R3, R0, RZ, P0 ;  /* 0x000000ff00037207 */ /* 0x000fe40000000000 */
[----:B------:R-:W-:-:S03]  /*22550*/  LOP3.LUT R0, R7, R4, RZ, 0x3c, !PT ;  /* 0x0000000407007212 */ /* 0x000fc600078e3cff */
[----:B------:R-:W-:Y:S01]  /*22560*/  IMAD R3, R3, 0x8, R2 ;  /* 0x0000000803037824 */ /* 0x000fe200078e0202 */
[----:B------:R-:W-:-:S07]  /*22570*/  SHF.L.U32 R0, R0, 0x1f, RZ ;  /* 0x0000001f00007819 */ /* 0x000fce00000006ff */
.L_x_358:
[----:B-1----:R1:W2:Y:S02]  /*22580*/  SYNCS.PHASECHK.TRANS64.TRYWAIT P0, [R3+URZ+0x34440], R0 ;  /* 0x03444000030075a7 */ /* 0x0022a4000800017f */
[----:B--2---:R-:W-:Y:S05]  /*22590*/  @!P0 NANOSLEEP.SYNCS 0x989680 ;  /* 0x009896800000895d */ /* 0x004fea0003900000 */
[----:B------:R-:W2:Y:S02]  /*225a0*/  @!P0 SYNCS.PHASECHK.TRANS64 P0, [R3+URZ+0x34440], R0 ;  /* 0x03444000030085a7 */ /* 0x000ea4000800007f */
[----:B--2---:R-:W-:Y:S05]  /*225b0*/  @P0 EXIT ;  /* 0x000000000000094d */ /* 0x004fea0003800000 */
[----:B------:R-:W-:Y:S05]  /*225c0*/  BRA `(.L_x_358) ;  /* 0xfffffffc00ec7947 */ /* 0x000fea000383ffff */
.L_x_25:
[----:B-1----:R-:W-:-:S04]  /*225d0*/  MOV R13, UR11 ;  /* 0x0000000b000d7c02 */ /* 0x002fc80008000f00 */
[----:B------:R1:W2:Y:S03]  /*225e0*/  SYNCS.PHASECHK.TRANS64.TRYWAIT P1, [R13+URZ+0x34400], R12 ;  /* 0x0344000c0d0075a7 */ /* 0x0002a6000802017f */
[----:B--2---:R-:W-:Y:S05]  /*225f0*/  @!P1 NANOSLEEP.SYNCS 0x989680 ;  /* 0x009896800000995d */ /* 0x004fea0003900000 */
[----:B------:R-:W2:Y:S02]  /*22600*/  @!P1 SYNCS.PHASECHK.TRANS64 P1, [R13+URZ+0x34400], R12 ;  /* 0x0344000c0d0095a7 */ /* 0x000ea4000802007f */
[----:B--2---:R-:W-:Y:S05]  /*22610*/  @!P1 BRA `(.L_x_25) ;  /* 0xfffffffc00ec9947 */ /* 0x004fea000383ffff */
[----:B------:R-:W-:Y:S05]  /*22620*/  BRA `(.L_x_359) ;  /* 0xfffffe0800b07947 */ /* 0x000fea000383ffff */
.L_x_37:
[----:B------:R-:W-:-:S06]  /*22630*/  UIADD3 UR4, UR51, UR50, URZ ;  /* 0x0000003233047290 */ /* 0x000fcc000fffe03f */
[----:B-1----:R-:W-:-:S04]  /*22640*/  IMAD.U32 R0, RZ, RZ, UR4 ;  /* 0x00000004ff007e24 */ /* 0x002fc8000f8e00ff */
[----:B------:R1:W2:Y:S03]  /*22650*/  SYNCS.PHASECHK.TRANS64.TRYWAIT P0, [R0+URZ], R11 ;  /* 0x0000000b000075a7 */ /* 0x0002a6000800017f */
[----:B--2---:R-:W-:Y:S05]  /*22660*/  @!P0 NANOSLEEP.SYNCS 0x989680 ;  /* 0x009896800000895d */ /* 0x004fea0003900000 */
[----:B------:R-:W2:Y:S02]  /*22670*/  @!P0 SYNCS.PHASECHK.TRANS64 P0, [R0+URZ], R11 ;  /* 0x0000000b000085a7 */ /* 0x000ea4000800007f */
[----:B--2---:R-:W-:Y:S05]  /*22680*/  @!P0 BRA `(.L_x_37) ;  /* 0xfffffffc00e88947 */ /* 0x004fea000383ffff */
[----:B------:R-:W-:Y:S05]  /*22690*/  BRA `(.L_x_360) ;  /* 0xfffffe1400e07947 */ /* 0x000fea000383ffff */
.L_x_42:
[----:B---3--:R-:W-:-:S04]  /*226a0*/  MOV R3, UR4 ;  /* 0x0000000400037c02 */ /* 0x008fc80008000f00 */
[----:B------:R3:W4:Y:S03]  /*226b0*/  SYNCS.PHASECHK.TRANS64.TRYWAIT P0, [R3+URZ+0x34480], R0 ;  /* 0x03448000030075a7 */ /* 0x000726000800017f */
[----:B----4-:R-:W-:Y:S05]  /*226c0*/  @!P0 NANOSLEEP.SYNCS 0x989680 ;  /* 0x009896800000895d */ /* 0x010fea0003900000 */
[----:B------:R-:W4:Y:S02]  /*226d0*/  @!P0 SYNCS.PHASECHK.TRANS64 P0, [R3+URZ+0x34480], R0 ;  /* 0x03448000030085a7 */ /* 0x000f24000800007f */
[----:B----4-:R-:W-:Y:S05]  /*226e0*/  @!P0 BRA `(.L_x_42) ;  /* 0xfffffffc00ec8947 */ /* 0x010fea000383ffff */
[----:B------:R-:W-:Y:S05]  /*226f0*/  BRA `(.L_x_41) ;  /* 0xfffffe2400187947 */ /* 0x000fea000383ffff */
.L_x_47:
[----:B---3--:R-:W-:-:S04]  /*22700*/  IMAD.U32 R9, RZ, RZ, UR6 ;  /* 0x00000006ff097e24 */ /* 0x008fc8000f8e00ff */
[----:B------:R3:W4:Y:S03]  /*22710*/  SYNCS.PHASECHK.TRANS64.TRYWAIT P0, [R9+URZ+0x34480], R4 ;  /* 0x03448004090075a7 */ /* 0x000726000800017f */
[----:B----4-:R-:W-:Y:S05]  /*22720*/  @!P0 NANOSLEEP.SYNCS 0x989680 ;  /* 0x009896800000895d */ /* 0x010fea0003900000 */
[----:B------:R-:W4:Y:S02]  /*22730*/  @!P0 SYNCS.PHASECHK.TRANS64 P0, [R9+URZ+0x34480], R4 ;  /* 0x03448004090085a7 */ /* 0x000f24000800007f */
[----:B----4-:R-:W-:Y:S05]  /*22740*/  @!P0 BRA `(.L_x_47) ;  /* 0xfffffffc00ec8947 */ /* 0x010fea000383ffff */
[----:B------:R-:W-:Y:S05]  /*22750*/  BRA `(.L_x_46) ;  /* 0xfffffe9c00e07947 */ /* 0x000fea000383ffff */
.L_x_53:
[----:B------:R-:W-:-:S06]  /*22760*/  UIADD3 UR4, UR51, UR50, URZ ;  /* 0x0000003233047290 */ /* 0x000fcc000fffe03f */
[----:B-1----:R-:W-:-:S04]  /*22770*/  MOV R2, UR4 ;  /* 0x0000000400027c02 */ /* 0x002fc80008000f00 */
[----:B------:R1:W3:Y:S03]  /*22780*/  SYNCS.PHASECHK.TRANS64.TRYWAIT P0, [R2+URZ+0x10], R0 ;  /* 0x00001000020075a7 */ /* 0x0002e6000800017f */
[----:B---3--:R-:W-:Y:S05]  /*22790*/  @!P0 NANOSLEEP.SYNCS 0x989680 ;  /* 0x009896800000895d */ /* 0x008fea0003900000 */
[----:B------:R-:W3:Y:S02]  /*227a0*/  @!P0 SYNCS.PHASECHK.TRANS64 P0, [R2+URZ+0x10], R0 ;  /* 0x00001000020085a7 */ /* 0x000ee4000800007f */
[----:B---3--:R-:W-:Y:S05]  /*227b0*/  @!P0 BRA `(.L_x_53) ;  /* 0xfffffffc00e88947 */ /* 0x008fea000383ffff */
[----:B------:R-:W-:Y:S05]  /*227c0*/  BRA `(.L_x_361) ;  /* 0xffffff2800187947 */ /* 0x000fea000383ffff */
.L_x_65:
[----:B------:R-:W-:-:S07]  /*227d0*/  IMAD.MOV.U32 R15, RZ, RZ, -0x1 ;  /* 0xffffffffff0f7424 */ /* 0x000fce00078e00ff */
[----:B-123-5:R-:W-:Y:S05]  /*227e0*/  WARPSYNC.COLLECTIVE R15, `(.L_x_362) ;  /* 0x000000000f0c7348 */ /* 0x02efea0003c00000 */
[----:B------:R-:W-:Y:S02]  /*227f0*/  ELECT P6, UR62, PT ;  /* 0x00000000003e782f */ /* 0x000fe400038c0000 */
[----:B------:R-:W-:Y:S01]  /*22800*/  MOV R14, UR62 ;  /* 0x0000003e000e7c02 */ /* 0x000fe20008000f00 */
[----:B-123-5:R-:W-:Y:S10]  /*22810*/  ENDCOLLECTIVE ;  /* 0x000000000000791b */ /* 0x02eff40003800000 */
.L_x_362:
[----:B------:R-:W-:Y:S05]  /*22820*/  BRA `(.L_x_363) ;  /* 0xffffff2c00a07947 */ /* 0x000fea000383ffff */
.L_x_67:
[----:B-1----:R-:W-:-:S04]  /*22830*/  MOV R4, UR48 ;  /* 0x0000003000047c02 */ /* 0x002fc80008000f00 */
[----:B------:R1:W3:Y:S03]  /*22840*/  SYNCS.PHASECHK.TRANS64.TRYWAIT P2, [R4+URZ+0x344a0], R159 ;  /* 0x0344a09f040075a7 */ /* 0x0002e6000804017f */
[----:B---3--:R-:W-:Y:S05]  /*22850*/  @!P2 NANOSLEEP.SYNCS 0x989680 ;  /* 0x009896800000a95d */ /* 0x008fea0003900000 */
[----:B------:R-:W3:Y:S02]  /*22860*/  @!P2 SYNCS.PHASECHK.TRANS64 P2, [R4+URZ+0x344a0], R159 ;  /* 0x0344a09f0400a5a7 */ /* 0x000ee4000804007f */
[----:B---3--:R-:W-:Y:S05]  /*22870*/  @!P2 BRA `(.L_x_67) ;  /* 0xfffffffc00eca947 */ /* 0x008fea000383ffff */
[----:B------:R-:W-:Y:S05]  /*22880*/  BRA `(.L_x_364) ;  /* 0xffffff2c00b07947 */ /* 0x000fea000383ffff */
.L_x_73:
[----:B-1----:R-:W-:-:S04]  /*22890*/  IMAD.U32 R12, RZ, RZ, UR48 ;  /* 0x00000030ff0c7e24 */ /* 0x002fc8000f8e00ff */
[----:B------:R1:W2:Y:S03]  /*228a0*/  SYNCS.PHASECHK.TRANS64.TRYWAIT P3, [R12+URZ+0x344a8], R159 ;  /* 0x0344a89f0c0075a7 */ /* 0x0002a6000806017f */
[----:B--2---:R-:W-:Y:S05]  /*228b0*/  @!P3 NANOSLEEP.SYNCS 0x989680 ;  /* 0x009896800000b95d */ /* 0x004fea0003900000 */
[----:B------:R-:W2:Y:S02]  /*228c0*/  @!P3 SYNCS.PHASECHK.TRANS64 P3, [R12+URZ+0x344a8], R159 ;  /* 0x0344a89f0c00b5a7 */ /* 0x000ea4000806007f */
[----:B--2---:R-:W-:Y:S05]  /*228d0*/  @!P3 BRA `(.L_x_73) ;  /* 0xfffffffc00ecb947 */ /* 0x004fea000383ffff */
[----:B------:R-:W-:Y:S05]  /*228e0*/  BRA `(.L_x_365) ;  /* 0xffffff3400507947 */ /* 0x000fea000383ffff */
.L_x_78:
[----:B-1----:R-:W-:-:S04]  /*228f0*/  MOV R12, UR48 ;  /* 0x00000030000c7c02 */ /* 0x002fc80008000f00 */
[----:B------:R1:W2:Y:S03]  /*22900*/  SYNCS.PHASECHK.TRANS64.TRYWAIT P3, [R12+URZ+0x344b0], R159 ;  /* 0x0344b09f0c0075a7 */ /* 0x0002a6000806017f */
[----:B--2---:R-:W-:Y:S05]  /*22910*/  @!P3 NANOSLEEP.SYNCS 0x989680 ;  /* 0x009896800000b95d */ /* 0x004fea0003900000 */
[----:B------:R-:W2:Y:S02]  /*22920*/  @!P3 SYNCS.PHASECHK.TRANS64 P3, [R12+URZ+0x344b0], R159 ;  /* 0x0344b09f0c00b5a7 */ /* 0x000ea4000806007f */
[----:B--2---:R-:W-:Y:S05]  /*22930*/  @!P3 BRA `(.L_x_78) ;  /* 0xfffffffc00ecb947 */ /* 0x004fea000383ffff */
[----:B------:R-:W-:Y:S05]  /*22940*/  BRA `(.L_x_366) ;  /* 0xffffff3800987947 */ /* 0x000fea000383ffff */
.L_x_83:
[----:B-1----:R-:W-:-:S04]  /*22950*/  IMAD.U32 R12, RZ, RZ, UR48 ;  /* 0x00000030ff0c7e24 */ /* 0x002fc8000f8e00ff */
[----:B------:R1:W2:Y:S03]  /*22960*/  SYNCS.PHASECHK.TRANS64.TRYWAIT P3, [R12+URZ+0x344b8], R159 ;  /* 0x0344b89f0c0075a7 */ /* 0x0002a6000806017f */
[----:B--2---:R-:W-:Y:S05]  /*22970*/  @!P3 NANOSLEEP.SYNCS 0x989680 ;  /* 0x009896800000b95d */ /* 0x004fea0003900000 */
[----:B------:R-:W2:Y:S02]  /*22980*/  @!P3 SYNCS.PHASECHK.TRANS64 P3, [R12+URZ+0x344b8], R159 ;  /* 0x0344b89f0c00b5a7 */ /* 0x000ea4000806007f */
[----:B--2---:R-:W-:Y:S05]  /*22990*/  @!P3 BRA `(.L_x_83) ;  /* 0xfffffffc00ecb947 */ /* 0x004fea000383ffff */
[----:B------:R-:W-:Y:S05]  /*229a0*/  BRA `(.L_x_367) ;  /* 0xffffff4000207947 */ /* 0x000fea000383ffff */
.L_x_88:
[----:B-1----:R-:W-:-:S04]  /*229b0*/  MOV R13, UR48 ;  /* 0x00000030000d7c02 */ /* 0x002fc80008000f00 */
[----:B------:R1:W2:Y:S03]  /*229c0*/  SYNCS.PHASECHK.TRANS64.TRYWAIT P3, [R13+URZ+0x344a0], R20 ;  /* 0x0344a0140d0075a7 */ /* 0x0002a6000806017f */
[----:B--2---:R-:W-:Y:S05]  /*229d0*/  @!P3 NANOSLEEP.SYNCS 0x989680 ;  /* 0x009896800000b95d */ /* 0x004fea0003900000 */
[----:B------:R-:W2:Y:S02]  /*229e0*/  @!P3 SYNCS.PHASECHK.TRANS64 P3, [R13+URZ+0x344a0], R20 ;  /* 0x0344a0140d00b5a7 */ /* 0x000ea4000806007f */
[----:B--2---:R-:W-:Y:S05]  /*229f0*/  @!P3 BRA `(.L_x_88) ;  /* 0xfffffffc00ecb947 */ /* 0x004fea000383ffff */
[----:B------:R-:W-:Y:S05]  /*22a00*/  BRA `(.L_x_368) ;  /* 0xffffff4400707947 */ /* 0x000fea000383ffff */
.L_x_93:
[----:B-1----:R-:W-:-:S04]  /*22a10*/  IMAD.U32 R13, RZ, RZ, UR48 ;  /* 0x00000030ff0d7e24 */ /* 0x002fc8000f8e00ff */
[----:B------:R1:W2:Y:S03]  /*22a20*/  SYNCS.PHASECHK.TRANS64.TRYWAIT P3, [R13+URZ+0x344a8], R20 ;  /* 0x0344a8140d0075a7 */ /* 0x0002a6000806017f */
[----:B--2---:R-:W-:Y:S05]  /*22a30*/  @!P3 NANOSLEEP.SYNCS 0x989680 ;  /* 0x009896800000b95d */ /* 0x004fea0003900000 */
[----:B------:R-:W2:Y:S02]  /*22a40*/  @!P3 SYNCS.PHASECHK.TRANS64 P3, [R13+URZ+0x344a8], R20 ;  /* 0x0344a8140d00b5a7 */ /* 0x000ea4000806007f */
[----:B--2---:R-:W-:Y:S05]  /*22a50*/  @!P3 BRA `(.L_x_93) ;  /* 0xfffffffc00ecb947 */ /* 0x004fea000383ffff */
[----:B------:R-:W-:Y:S05]  /*22a60*/  BRA `(.L_x_369) ;  /* 0xffffff4800f87947 */ /* 0x000fea000383ffff */
.L_x_98:
[----:B-1----:R-:W-:-:S04]  /*22a70*/  MOV R13, UR48 ;  /* 0x00000030000d7c02 */ /* 0x002fc80008000f00 */
[----:B------:R1:W2:Y:S03]  /*22a80*/  SYNCS.PHASECHK.TRANS64.TRYWAIT P3, [R13+URZ+0x344b0], R20 ;  /* 0x0344b0140d0075a7 */ /* 0x0002a6000806017f */
[----:B--2---:R-:W-:Y:S05]  /*22a90*/  @!P3 NANOSLEEP.SYNCS 0x989680 ;  /* 0x009896800000b95d */ /* 0x004fea0003900000 */
[----:B------:R-:W2:Y:S02]  /*22aa0*/  @!P3 SYNCS.PHASECHK.TRANS64 P3, [R13+URZ+0x344b0], R20 ;  /* 0x0344b0140d00b5a7 */ /* 0x000ea4000806007f */
[----:B--2---:R-:W-:Y:S05]  /*22ab0*/  @!P3 BRA `(.L_x_98) ;  /* 0xfffffffc00ecb947 */ /* 0x004fea000383ffff */
[----:B------:R-:W-:Y:S05]  /*22ac0*/  BRA `(.L_x_370) ;  /* 0xffffff5000387947 */ /* 0x000fea000383ffff */
.L_x_103:
[----:B-1----:R-:W-:-:S04]  /*22ad0*/  IMAD.U32 R13, RZ, RZ, UR48 ;  /* 0x00000030ff0d7e24 */ /* 0x002fc8000f8e00ff */
[----:B------:R1:W2:Y:S03]  /*22ae0*/  SYNCS.PHASECHK.TRANS64.TRYWAIT P3, [R13+URZ+0x344b8], R20 ;  /* 0x0344b8140d0075a7 */ /* 0x0002a6000806017f */
[----:B--2---:R-:W-:Y:S05]  /*22af0*/  @!P3 NANOSLEEP.SYNCS 0x989680 ;  /* 0x009896800000b95d */ /* 0x004fea0003900000 */
[----:B------:R-:W2:Y:S02]  /*22b00*/  @!P3 SYNCS.PHASECHK.TRANS64 P3, [R13+URZ+0x344b8], R20 ;  /* 0x0344b8140d00b5a7 */ /* 0x000ea4000806007f */
[----:B--2---:R-:W-:Y:S05]  /*22b10*/  @!P3 BRA `(.L_x_103) ;  /* 0xfffffffc00ecb947 */ /* 0x004fea000383ffff */
[----:B------:R-:W-:Y:S05]  /*22b20*/  BRA `(.L_x_371) ;  /* 0xffffff5400b87947 */ /* 0x000fea000383ffff */
.L_x_108:
[----:B-1----:R-:W-:-:S04]  /*22b30*/  MOV R12, UR48 ;  /* 0x00000030000c7c02 */ /* 0x002fc80008000f00 */
[----:B------:R1:W2:Y:S03]  /*22b40*/  SYNCS.PHASECHK.TRANS64.TRYWAIT P3, [R12+URZ+0x344a0], R159 ;  /* 0x0344a09f0c0075a7 */ /* 0x0002a6000806017f */
[----:B--2---:R-:W-:Y:S05]  /*22b50*/  @!P3 NANOSLEEP.SYNCS 0x989680 ;  /* 0x009896800000b95d */ /* 0x004fea0003900000 */
[----:B------:R-:W2:Y:S02]  /*22b60*/  @!P3 SYNCS.PHASECHK.TRANS64 P3, [R12+URZ+0x344a0], R159 ;  /* 0x0344a09f0c00b5a7 */ /* 0x000ea4000806007f */
[----:B--2---:R-:W-:Y:S05]  /*22b70*/  @!P3 BRA `(.L_x_108) ;  /* 0xfffffffc00ecb947 */ /* 0x004fea000383ffff */
[----:B------:R-:W-:Y:S05]  /*22b80*/  BRA `(.L_x_372) ;  /* 0xffffff5800f87947 */ /* 0x000fea000383ffff */
.L_x_113:
[----:B-1----:R-:W-:-:S04]  /*22b90*/  IMAD.U32 R12, RZ, RZ, UR48 ;  /* 0x00000030ff0c7e24 */ /* 0x002fc8000f8e00ff */
[----:B------:R1:W2:Y:S03]  /*22ba0*/  SYNCS.PHASECHK.TRANS64.TRYWAIT P3, [R12+URZ+0x344a8], R159 ;  /* 0x0344a89f0c0075a7 */ /* 0x0002a6000806017f */
[----:B--2---:R-:W-:Y:S05]  /*22bb0*/  @!P3 NANOSLEEP.SYNCS 0x989680 ;  /* 0x009896800000b95d */ /* 0x004fea0003900000 */
[----:B------:R-:W2:Y:S02]  /*22bc0*/  @!P3 SYNCS.PHASECHK.TRANS64 P3, [R12+URZ+0x344a8], R159 ;  /* 0x0344a89f0c00b5a7 */ /* 0x000ea4000806007f */
[----:B--2---:R-:W-:Y:S05]  /*22bd0*/  @!P3 BRA `(.L_x_113) ;  /* 0xfffffffc00ecb947 */ /* 0x004fea000383ffff */
[----:B------:R-:W-:Y:S05]  /*22be0*/  BRA `(.L_x_373) ;  /* 0xffffff6000787947 */ /* 0x000fea000383ffff */
.L_x_118:
[----:B-1----:R-:W-:-:S04]  /*22bf0*/  MOV R12, UR48 ;  /* 0x00000030000c7c02 */ /* 0x002fc80008000f00 */
[----:B------:R1:W2:Y:S03]  /*22c00*/  SYNCS.PHASECHK.TRANS64.TRYWAIT P3, [R12+URZ+0x344b0], R159 ;  /* 0x0344b09f0c0075a7 */ /* 0x0002a6000806017f */
[----:B--2---:R-:W-:Y:S05]  /*22c10*/  @!P3 NANOSLEEP.SYNCS 0x989680 ;  /* 0x009896800000b95d */ /* 0x004fea0003900000 */
[----:B------:R-:W2:Y:S02]  /*22c20*/  @!P3 SYNCS.PHASECHK.TRANS64 P3, [R12+URZ+0x344b0], R159 ;  /* 0x0344b09f0c00b5a7 */ /* 0x000ea4000806007f */
[----:B--2---:R-:W-:Y:S05]  /*22c30*/  @!P3 BRA `(.L_x_118) ;  /* 0xfffffffc00ecb947 */ /* 0x004fea000383ffff */
[----:B------:R-:W-:Y:S05]  /*22c40*/  BRA `(.L_x_374) ;  /* 0xffffff6400b87947 */ /* 0x000fea000383ffff */
.L_x_123:
[----:B-1----:R-:W-:-:S04]  /*22c50*/  IMAD.U32 R12, RZ, RZ, UR48 ;  /* 0x00000030ff0c7e24 */ /* 0x002fc8000f8e00ff */
[----:B------:R1:W2:Y:S03]  /*22c60*/  SYNCS.PHASECHK.TRANS64.TRYWAIT P3, [R12+URZ+0x344b8], R159 ;  /* 0x0344b89f0c0075a7 */ /* 0x0002a6000806017f */
[----:B--2---:R-:W-:Y:S05]  /*22c70*/  @!P3 NANOSLEEP.SYNCS 0x989680 ;  /* 0x009896800000b95d */ /* 0x004fea0003900000 */
[----:B------:R-:W2:Y:S02]  /*22c80*/  @!P3 SYNCS.PHASECHK.TRANS64 P3, [R12+URZ+0x344b8], R159 ;  /* 0x0344b89f0c00b5a7 */ /* 0x000ea4000806007f */
[----:B--2---:R-:W-:Y:S05]  /*22c90*/  @!P3 BRA `(.L_x_123) ;  /* 0xfffffffc00ecb947 */ /* 0x004fea000383ffff */
[----:B------:R-:W-:Y:S05]  /*22ca0*/  BRA `(.L_x_375) ;  /* 0xffffff6c00387947 */ /* 0x000fea000383ffff */
.L_x_128:
[----:B-1----:R-:W-:-:S04]  /*22cb0*/  MOV R13, UR48 ;  /* 0x00000030000d7c02 */ /* 0x002fc80008000f00 */
[----:B------:R1:W2:Y:S03]  /*22cc0*/  SYNCS.PHASECHK.TRANS64.TRYWAIT P3, [R13+URZ+0x344a0], R20 ;  /* 0x0344a0140d0075a7 */ /* 0x0002a6000806017f */
[----:B--2---:R-:W-:Y:S05]  /*22cd0*/  @!P3 NANOSLEEP.SYNCS 0x989680 ;  /* 0x009896800000b95d */ /* 0x004fea0003900000 */
[----:B------:R-:W2:Y:S02]  /*22ce0*/  @!P3 SYNCS.PHASECHK.TRANS64 P3, [R13+URZ+0x344a0], R20 ;  /* 0x0344a0140d00b5a7 */ /* 0x000ea4000806007f */
[----:B--2---:R-:W-:Y:S05]  /*22cf0*/  @!P3 BRA `(.L_x_128) ;  /* 0xfffffffc00ecb947 */ /* 0x004fea000383ffff */
[----:B------:R-:W-:Y:S05]  /*22d00*/  BRA `(.L_x_376) ;  /* 0xffffff7000787947 */ /* 0x000fea000383ffff */
.L_x_133:
[----:B-1----:R-:W-:-:S04]  /*22d10*/  IMAD.U32 R13, RZ, RZ, UR48 ;  /* 0x00000030ff0d7e24 */ /* 0x002fc8000f8e00ff */
[----:B------:R1:W2:Y:S03]  /*22d20*/  SYNCS.PHASECHK.TRANS64.TRYWAIT P3, [R13+URZ+0x344a8], R20 ;  /* 0x0344a8140d0075a7 */ /* 0x0002a6000806017f */
[----:B--2---:R-:W-:Y:S05]  /*22d30*/  @!P3 NANOSLEEP.SYNCS 0x989680 ;  /* 0x009896800000b95d */ /* 0x004fea0003900000 */
[----:B------:R-:W2:Y:S02]  /*22d40*/  @!P3 SYNCS.PHASECHK.TRANS64 P3, [R13+URZ+0x344a8], R20 ;  /* 0x0344a8140d00b5a7 */ /* 0x000ea4000806007f */
[----:B--2---:R-:W-:Y:S05]  /*22d50*/  @!P3 BRA `(.L_x_133) ;  /* 0xfffffffc00ecb947 */ /* 0x004fea000383ffff */
[----:B------:R-:W-:Y:S05]  /*22d60*/  BRA `(.L_x_377) ;  /* 0xffffff7400f87947 */ /* 0x000fea000383ffff */
.L_x_138:
[----:B-1----:R-:W-:-:S04]  /*22d70*/  MOV R13, UR48 ;  /* 0x00000030000d7c02 */ /* 0x002fc80008000f00 */
[----:B------:R1:W2:Y:S03]  /*22d80*/  SYNCS.PHASECHK.TRANS64.TRYWAIT P3, [R13+URZ+0x344b0], R20 ;  /* 0x0344b0140d0075a7 */ /* 0x0002a6000806017f */
[----:B--2---:R-:W-:Y:S05]  /*22d90*/  @!P3 NANOSLEEP.SYNCS 0x989680 ;  /* 0x009896800000b95d */ /* 0x004fea0003900000 */
[----:B------:R-:W2:Y:S02]  /*22da0*/  @!P3 SYNCS.PHASECHK.TRANS64 P3, [R13+URZ+0x344b0], R20 ;  /* 0x0344b0140d00b5a7 */ /* 0x000ea4000806007f */
[----:B--2---:R-:W-:Y:S05]  /*22db0*/  @!P3 BRA `(.L_x_138) ;  /* 0xfffffffc00ecb947 */ /* 0x004fea000383ffff */
[----:B------:R-:W-:Y:S05]  /*22dc0*/  BRA `(.L_x_378) ;  /* 0xffffff7c00387947 */ /* 0x000fea000383ffff */
.L_x_143:
[----:B-1----:R-:W-:-:S04]  /*22dd0*/  IMAD.U32 R13, RZ, RZ, UR48 ;  /* 0x00000030ff0d7e24 */ /* 0x002fc8000f8e00ff */
[----:B------:R1:W2:Y:S03]  /*22de0*/  SYNCS.PHASECHK.TRANS64.TRYWAIT P3, [R13+URZ+0x344b8], R20 ;  /* 0x0344b8140d0075a7 */ /* 0x0002a6000806017f */
[----:B--2---:R-:W-:Y:S05]  /*22df0*/  @!P3 NANOSLEEP.SYNCS 0x989680 ;  /* 0x009896800000b95d */ /* 0x004fea0003900000 */
[----:B------:R-:W2:Y:S02]  /*22e00*/  @!P3 SYNCS.PHASECHK.TRANS64 P3, [R13+URZ+0x344b8], R20 ;  /* 0x0344b8140d00b5a7 */ /* 0x000ea4000806007f */
[----:B--2---:R-:W-:Y:S05]  /*22e10*/  @!P3 BRA `(.L_x_143) ;  /* 0xfffffffc00ecb947 */ /* 0x004fea000383ffff */
[----:B------:R-:W-:Y:S05]  /*22e20*/  BRA `(.L_x_379) ;  /* 0xffffff8000b87947 */ /* 0x000fea000383ffff */
.L_x_148:
[----:B-1----:R-:W-:-:S04]  /*22e30*/  MOV R3, UR4 ;  /* 0x0000000400037c02 */ /* 0x002fc80008000f00 */
[----:B------:R1:W2:Y:S03]  /*22e40*/  SYNCS.PHASECHK.TRANS64.TRYWAIT P2, [R3+URZ+0x34400], R0 ;  /* 0x03440000030075a7 */ /* 0x0002a6000804017f */
[----:B--2---:R-:W-:Y:S05]  /*22e50*/  @!P2 NANOSLEEP.SYNCS 0x989680 ;  /* 0x009896800000a95d */ /* 0x004fea0003900000 */
[----:B------:R-:W2:Y:S02]  /*22e60*/  @!P2 SYNCS.PHASECHK.TRANS64 P2, [R3+URZ+0x34400], R0 ;  /* 0x034400000300a5a7 */ /* 0x000ea4000804007f */
[----:B--2---:R-:W-:Y:S05]  /*22e70*/  @!P2 BRA `(.L_x_148) ;  /* 0xfffffffc00eca947 */ /* 0x004fea000383ffff */
[----:B------:R-:W-:Y:S05]  /*22e80*/  BRA `(.L_x_380) ;  /* 0xffffff8800147947 */ /* 0x000fea000383ffff */
.L_x_152:
[----:B--2---:R-:W-:-:S04]  /*22e90*/  IMAD.U32 R3, RZ, RZ, UR4 ;  /* 0x00000004ff037e24 */ /* 0x004fc8000f8e00ff */
[----:B------:R2:W3:Y:S03]  /*22ea0*/  SYNCS.PHASECHK.TRANS64.TRYWAIT P2, [R3+URZ+0x34400], R2 ;  /* 0x03440002030075a7 */ /* 0x0004e6000804017f */
[----:B---3--:R-:W-:Y:S05]  /*22eb0*/  @!P2 NANOSLEEP.SYNCS 0x989680 ;  /* 0x009896800000a95d */ /* 0x008fea0003900000 */
[----:B------:R-:W3:Y:S02]  /*22ec0*/  @!P2 SYNCS.PHASECHK.TRANS64 P2, [R3+URZ+0x34400], R2 ;  /* 0x034400020300a5a7 */ /* 0x000ee4000804007f */
[----:B---3--:R-:W-:Y:S05]  /*22ed0*/  @!P2 BRA `(.L_x_152) ;  /* 0xfffffffc00eca947 */ /* 0x008fea000383ffff */
[----:B------:R-:W-:Y:S05]  /*22ee0*/  BRA `(.L_x_381) ;  /* 0xffffff8800bc7947 */ /* 0x000fea000383ffff */
.L_x_170:
[----:B-1----:R-:W-:-:S04]  /*22ef0*/  MOV R3, UR5 ;  /* 0x0000000500037c02 */ /* 0x002fc80008000f00 */
[----:B------:R1:W2:Y:S03]  /*22f00*/  SYNCS.PHASECHK.TRANS64.TRYWAIT P0, [R3+URZ+0x344e8], R0 ;  /* 0x0344e800030075a7 */ /* 0x0002a6000800017f */
[----:B--2---:R-:W-:Y:S05]  /*22f10*/  @!P0 NANOSLEEP.SYNCS 0x989680 ;  /* 0x009896800000895d */ /* 0x004fea0003900000 */
[----:B------:R-:W2:Y:S02]  /*22f20*/  @!P0 SYNCS.PHASECHK.TRANS64 P0, [R3+URZ+0x344e8], R0 ;  /* 0x0344e800030085a7 */ /* 0x000ea4000800007f */
[----:B--2---:R-:W-:Y:S05]  /*22f30*/  @!P0 BRA `(.L_x_170) ;  /* 0xfffffffc00ec8947 */ /* 0x004fea000383ffff */
[----:B------:R-:W-:Y:S05]  /*22f40*/  BRA `(.L_x_382) ;  /* 0xffffff9800147947 */ /* 0x000fea000383ffff */
.L_x_172:
[----:B-1----:R-:W-:-:S04]  /*22f50*/  IMAD.U32 R6, RZ, RZ, UR6 ;  /* 0x00000006ff067e24 */ /* 0x002fc8000f8e00ff */
[----:B------:R1:W2:Y:S03]  /*22f60*/  SYNCS.PHASECHK.TRANS64.TRYWAIT P0, [R6+URZ+0x34400], R3 ;  /* 0x03440003060075a7 */ /* 0x0002a6000800017f */
[----:B--2---:R-:W-:Y:S05]  /*22f70*/  @!P0 NANOSLEEP.SYNCS 0x989680 ;  /* 0x009896800000895d */ /* 0x004fea0003900000 */
[----:B------:R-:W2:Y:S02]  /*22f80*/  @!P0 SYNCS.PHASECHK.TRANS64 P0, [R6+URZ+0x34400], R3 ;  /* 0x03440003060085a7 */ /* 0x000ea4000800007f */
[----:B--2---:R-:W-:Y:S05]  /*22f90*/  @!P0 BRA `(.L_x_172) ;  /* 0xfffffffc00ec8947 */ /* 0x004fea000383ffff */
[----:B------:R-:W-:Y:S05]  /*22fa0*/  BRA `(.L_x_383) ;  /* 0xffffff9800407947 */ /* 0x000fea000383ffff */
.L_x_178:
[----:B--2---:R-:W-:-:S04]  /*22fb0*/  MOV R3, UR5 ;  /* 0x0000000500037c02 */ /* 0x004fc80008000f00 */
[----:B------:R2:W3:Y:S03]  /*22fc0*/  SYNCS.PHASECHK.TRANS64.TRYWAIT P1, [R3+URZ+0x344c0], R8 ;  /* 0x0344c008030075a7 */ /* 0x0004e6000802017f */
[----:B---3--:R-:W-:Y:S05]  /*22fd0*/  @!P1 NANOSLEEP.SYNCS 0x989680 ;  /* 0x009896800000995d */ /* 0x008fea0003900000 */
[----:B------:R-:W3:Y:S02]  /*22fe0*/  @!P1 SYNCS.PHASECHK.TRANS64 P1, [R3+URZ+0x344c0], R8 ;  /* 0x0344c008030095a7 */ /* 0x000ee4000802007f */
[----:B---3--:R-:W-:Y:S05]  /*22ff0*/  @!P1 BRA `(.L_x_178) ;  /* 0xfffffffc00ec9947 */ /* 0x008fea000383ffff */
[----:B------:R-:W-:Y:S05]  /*23000*/  BRA `(.L_x_384) ;  /* 0xffffff9800ec7947 */ /* 0x000fea000383ffff */
.L_x_184:
[----:B--2---:R-:W-:-:S04]  /*23010*/  IMAD.U32 R3, RZ, RZ, UR5 ;  /* 0x00000005ff037e24 */ /* 0x004fc8000f8e00ff */
[----:B------:R2:W4:Y:S03]  /*23020*/  SYNCS.PHASECHK.TRANS64.TRYWAIT P1, [R3+URZ+0x344c8], R8 ;  /* 0x0344c808030075a7 */ /* 0x000526000802017f */
[----:B----4-:R-:W-:Y:S05]  /*23030*/  @!P1 NANOSLEEP.SYNCS 0x989680 ;  /* 0x009896800000995d */ /* 0x010fea0003900000 */
[----:B------:R-:W4:Y:S02]  /*23040*/  @!P1 SYNCS.PHASECHK.TRANS64 P1, [R3+URZ+0x344c8], R8 ;  /* 0x0344c808030095a7 */ /* 0x000f24000802007f */
[----:B----4-:R-:W-:Y:S05]  /*23050*/  @!P1 BRA `(.L_x_184) ;  /* 0xfffffffc00ec9947 */ /* 0x010fea000383ffff */
[----:B------:R-:W-:Y:S05]  /*23060*/  BRA `(.L_x_385) ;  /* 0xffffff9c00287947 */ /* 0x000fea000383ffff */
.L_x_190:
[----:B-12---:R-:W-:-:S04]  /*23070*/  MOV R3, UR5 ;  /* 0x0000000500037c02 */ /* 0x006fc80008000f00 */
[----:B------:R1:W2:Y:S03]  /*23080*/  SYNCS.PHASECHK.TRANS64.TRYWAIT P1, [R3+URZ+0x344d0], R8 ;  /* 0x0344d008030075a7 */ /* 0x0002a6000802017f */
[----:B--2---:R-:W-:Y:S05]  /*23090*/  @!P1 NANOSLEEP.SYNCS 0x989680 ;  /* 0x009896800000995d */ /* 0x004fea0003900000 */
[----:B------:R-:W2:Y:S02]  /*230a0*/  @!P1 SYNCS.PHASECHK.TRANS64 P1, [R3+URZ+0x344d0], R8 ;  /* 0x0344d008030095a7 */ /* 0x000ea4000802007f */
[----:B--2---:R-:W-:Y:S05]  /*230b0*/  @!P1 BRA `(.L_x_190) ;  /* 0xfffffffc00ec9947 */ /* 0x004fea000383ffff */
[----:B------:R-:W-:Y:S05]  /*230c0*/  BRA `(.L_x_386) ;  /* 0xffffff9c00707947 */ /* 0x000fea000383ffff */
.L_x_196:
[----:B-12---:R-:W-:-:S04]  /*230d0*/  IMAD.U32 R3, RZ, RZ, UR5 ;  /* 0x00000005ff037e24 */ /* 0x006fc8000f8e00ff */
[----:B------:R1:W2:Y:S03]  /*230e0*/  SYNCS.PHASECHK.TRANS64.TRYWAIT P1, [R3+URZ+0x344d8], R8 ;  /* 0x0344d808030075a7 */ /* 0x0002a6000802017f */
[----:B--2---:R-:W-:Y:S05]  /*230f0*/  @!P1 NANOSLEEP.SYNCS 0x989680 ;  /* 0x009896800000995d */ /* 0x004fea0003900000 */
[----:B------:R-:W2:Y:S02]  /*23100*/  @!P1 SYNCS.PHASECHK.TRANS64 P1, [R3+URZ+0x344d8], R8 ;  /* 0x0344d808030095a7 */ /* 0x000ea4000802007f */
[----:B--2---:R-:W-:Y:S05]  /*23110*/  @!P1 BRA `(.L_x_196) ;  /* 0xfffffffc00ec9947 */ /* 0x004fea000383ffff */
[----:B------:R-:W-:Y:S05]  /*23120*/  BRA `(.L_x_387) ;  /* 0xffffff9c00b07947 */ /* 0x000fea000383ffff */
.L_x_202:
[----:B-12---:R-:W-:-:S04]  /*23130*/  MOV R3, UR5 ;  /* 0x0000000500037c02 */ /* 0x006fc80008000f00 */
[----:B------:R1:W2:Y:S03]  /*23140*/  SYNCS.PHASECHK.TRANS64.TRYWAIT P1, [R3+URZ+0x344c0], R2 ;  /* 0x0344c002030075a7 */ /* 0x0002a6000802017f */
[----:B--2---:R-:W-:Y:S05]  /*23150*/  @!P1 NANOSLEEP.SYNCS 0x989680 ;  /* 0x009896800000995d */ /* 0x004fea0003900000 */
[----:B------:R-:W2:Y:S02]  /*23160*/  @!P1 SYNCS.PHASECHK.TRANS64 P1, [R3+URZ+0x344c0], R2 ;  /* 0x0344c002030095a7 */ /* 0x000ea4000802007f */
[----:B--2---:R-:W-:Y:S05]  /*23170*/  @!P1 BRA `(.L_x_202) ;  /* 0xfffffffc00ec9947 */ /* 0x004fea000383ffff */
[----:B------:R-:W-:Y:S05]  /*23180*/  BRA `(.L_x_388) ;  /* 0xffffff9c00fc7947 */ /* 0x000fea000383ffff */
.L_x_208:
[----:B-123--:R-:W-:-:S04]  /*23190*/  IMAD.U32 R3, RZ, RZ, UR5 ;  /* 0x00000005ff037e24 */ /* 0x00efc8000f8e00ff */
[----:B------:R1:W2:Y:S03]  /*231a0*/  SYNCS.PHASECHK.TRANS64.TRYWAIT P1, [R3+URZ+0x344c8], R2 ;  /* 0x0344c802030075a7 */ /* 0x0002a6000802017f */
[----:B--2---:R-:W-:Y:S05]  /*231b0*/  @!P1 NANOSLEEP.SYNCS 0x989680 ;  /* 0x009896800000995d */ /* 0x004fea0003900000 */
[----:B------:R-:W2:Y:S02]  /*231c0*/  @!P1 SYNCS.PHASECHK.TRANS64 P1, [R3+URZ+0x344c8], R2 ;  /* 0x0344c802030095a7 */ /* 0x000ea4000802007f */
[----:B--2---:R-:W-:Y:S05]  /*231d0*/  @!P1 BRA `(.L_x_208) ;  /* 0xfffffffc00ec9947 */ /* 0x004fea000383ffff */
[----:B------:R-:W-:Y:S05]  /*231e0*/  BRA `(.L_x_389) ;  /* 0xffffffa000307947 */ /* 0x000fea000383ffff */
.L_x_214:
[----:B-1234-:R-:W-:-:S04]  /*231f0*/  MOV R3, UR5 ;  /* 0x0000000500037c02 */ /* 0x01efc80008000f00 */
[----:B------:R1:W2:Y:S03]  /*23200*/  SYNCS.PHASECHK.TRANS64.TRYWAIT P1, [R3+URZ+0x344d0], R2 ;  /* 0x0344d002030075a7 */ /* 0x0002a6000802017f */
[----:B--2---:R-:W-:Y:S05]  /*23210*/  @!P1 NANOSLEEP.SYNCS 0x989680 ;  /* 0x009896800000995d */ /* 0x004fea0003900000 */
[----:B------:R-:W2:Y:S02]  /*23220*/  @!P1 SYNCS.PHASECHK.TRANS64 P1, [R3+URZ+0x344d0], R2 ;  /* 0x0344d002030095a7 */ /* 0x000ea4000802007f */
[----:B--2---:R-:W-:Y:S05]  /*23230*/  @!P1 BRA `(.L_x_214) ;  /* 0xfffffffc00ec9947 */ /* 0x004fea000383ffff */
[----:B------:R-:W-:Y:S05]  /*23240*/  BRA `(.L_x_390) ;  /* 0xffffffa0006c7947 */ /* 0x000fea000383ffff */
.L_x_220:
[----:B-1234-:R-:W-:-:S04]  /*23250*/  IMAD.U32 R3, RZ, RZ, UR5 ;  /* 0x00000005ff037e24 */ /* 0x01efc8000f8e00ff */
[----:B------:R1:W2:Y:S03]  /*23260*/  SYNCS.PHASECHK.TRANS64.TRYWAIT P1, [R3+URZ+0x344d8], R2 ;  /* 0x0344d802030075a7 */ /* 0x0002a6000802017f */
[----:B--2---:R-:W-:Y:S05]  /*23270*/  @!P1 NANOSLEEP.SYNCS 0x989680 ;  /* 0x009896800000995d */ /* 0x004fea0003900000 */
[----:B------:R-:W2:Y:S02]  /*23280*/  @!P1 SYNCS.PHASECHK.TRANS64 P1, [R3+URZ+0x344d8], R2 ;  /* 0x0344d802030095a7 */ /* 0x000ea4000802007f */
[----:B--2---:R-:W-:Y:S05]  /*23290*/  @!P1 BRA `(.L_x_220) ;  /* 0xfffffffc00ec9947 */ /* 0x004fea000383ffff */
[----:B------:R-:W-:Y:S05]  /*232a0*/  BRA `(.L_x_391) ;  /* 0xffffffa000a07947 */ /* 0x000fea000383ffff */
.L_x_226:
[----:B-1234-:R-:W-:-:S04]  /*232b0*/  MOV R3, UR5 ;  /* 0x0000000500037c02 */ /* 0x01efc80008000f00 */
[----:B------:R1:W2:Y:S03]  /*232c0*/  SYNCS.PHASECHK.TRANS64.TRYWAIT P1, [R3+URZ+0x344c0], R8 ;  /* 0x0344c008030075a7 */ /* 0x0002a6000802017f */
[----:B--2---:R-:W-:Y:S05]  /*232d0*/  @!P1 NANOSLEEP.SYNCS 0x989680 ;  /* 0x009896800000995d */ /* 0x004fea0003900000 */
[----:B------:R-:W2:Y:S02]  /*232e0*/  @!P1 SYNCS.PHASECHK.TRANS64 P1, [R3+URZ+0x344c0], R8 ;  /* 0x0344c008030095a7 */ /* 0x000ea4000802007f */
[----:B--2---:R-:W-:Y:S05]  /*232f0*/  @!P1 BRA `(.L_x_226) ;  /* 0xfffffffc00ec9947 */ /* 0x004fea000383ffff */
[----:B------:R-:W-:Y:S05]  /*23300*/  BRA `(.L_x_392) ;  /* 0xffffffa000dc7947 */ /* 0x000fea000383ffff */
.L_x_232:
[----:B-1234-:R-:W-:-:S04]  /*23310*/  IMAD.U32 R3, RZ, RZ, UR5 ;  /* 0x00000005ff037e24 */ /* 0x01efc8000f8e00ff */
[----:B------:R1:W2:Y:S03]  /*23320*/  SYNCS.PHASECHK.TRANS64.TRYWAIT P1, [R3+URZ+0x344c8], R8 ;  /* 0x0344c808030075a7 */ /* 0x0002a6000802017f */
[----:B--2---:R-:W-:Y:S05]  /*23330*/  @!P1 NANOSLEEP.SYNCS 0x989680 ;  /* 0x009896800000995d */ /* 0x004fea0003900000 */
[----:B------:R-:W2:Y:S02]  /*23340*/  @!P1 SYNCS.PHASECHK.TRANS64 P1, [R3+URZ+0x344c8], R8 ;  /* 0x0344c808030095a7 */ /* 0x000ea4000802007f */
[----:B--2---:R-:W-:Y:S05]  /*23350*/  @!P1 BRA `(.L_x_232) ;  /* 0xfffffffc00ec9947 */ /* 0x004fea000383ffff */
[----:B------:R-:W-:Y:S05]  /*23360*/  BRA `(.L_x_393) ;  /* 0xffffffa400107947 */ /* 0x000fea000383ffff */
.L_x_238:
[----:B-1234-:R-:W-:-:S04]  /*23370*/  MOV R3, UR5 ;  /* 0x0000000500037c02 */ /* 0x01efc80008000f00 */
[----:B------:R1:W2:Y:S03]  /*23380*/  SYNCS.PHASECHK.TRANS64.TRYWAIT P1, [R3+URZ+0x344d0], R8 ;  /* 0x0344d008030075a7 */ /* 0x0002a6000802017f */
[----:B--2---:R-:W-:Y:S05]  /*23390*/  @!P1 NANOSLEEP.SYNCS 0x989680 ;  /* 0x009896800000995d */ /* 0x004fea0003900000 */
[----:B------:R-:W2:Y:S02]  /*233a0*/  @!P1 SYNCS.PHASECHK.TRANS64 P1, [R3+URZ+0x344d0], R8 ;  /* 0x0344d008030095a7 */ /* 0x000ea4000802007f */
[----:B--2---:R-:W-:Y:S05]  /*233b0*/  @!P1 BRA `(.L_x_238) ;  /* 0xfffffffc00ec9947 */ /* 0x004fea000383ffff */
[----:B------:R-:W-:Y:S05]  /*233c0*/  BRA `(.L_x_394) ;  /* 0xffffffa4004c7947 */ /* 0x000fea000383ffff */
.L_x_244:
[----:B-1234-:R-:W-:-:S04]  /*233d0*/  IMAD.U32 R3, RZ, RZ, UR5 ;  /* 0x00000005ff037e24 */ /* 0x01efc8000f8e00ff */
[----:B------:R1:W2:Y:S03]  /*233e0*/  SYNCS.PHASECHK.TRANS64.TRYWAIT P1, [R3+URZ+0x344d8], R8 ;  /* 0x0344d808030075a7 */ /* 0x0002a6000802017f */
[----:B--2---:R-:W-:Y:S05]  /*233f0*/  @!P1 NANOSLEEP.SYNCS 0x989680 ;  /* 0x009896800000995d */ /* 0x004fea0003900000 */
[----:B------:R-:W2:Y:S02]  /*23400*/  @!P1 SYNCS.PHASECHK.TRANS64 P1, [R3+URZ+0x344d8], R8 ;  /* 0x0344d808030095a7 */ /* 0x000ea4000802007f */
[----:B--2---:R-:W-:Y:S05]  /*23410*/  @!P1 BRA `(.L_x_244) ;  /* 0xfffffffc00ec9947 */ /* 0x004fea000383ffff */
[----:B------:R-:W-:Y:S05]  /*23420*/  BRA `(.L_x_395) ;  /* 0xffffffa400807947 */ /* 0x000fea000383ffff */
.L_x_250:
[----:B-1234-:R-:W-:-:S04]  /*23430*/  MOV R3, UR5 ;  /* 0x0000000500037c02 */ /* 0x01efc80008000f00 */
[----:B------:R1:W2:Y:S03]  /*23440*/  SYNCS.PHASECHK.TRANS64.TRYWAIT P1, [R3+URZ+0x344c0], R2 ;  /* 0x0344c002030075a7 */ /* 0x0002a6000802017f */
[----:B--2---:R-:W-:Y:S05]  /*23450*/  @!P1 NANOSLEEP.SYNCS 0x989680 ;  /* 0x009896800000995d */ /* 0x004fea0003900000 */
[----:B------:R-:W2:Y:S02]  /*23460*/  @!P1 SYNCS.PHASECHK.TRANS64 P1, [R3+URZ+0x344c0], R2 ;  /* 0x0344c002030095a7 */ /* 0x000ea4000802007f */
[----:B--2---:R-:W-:Y:S05]  /*23470*/  @!P1 BRA `(.L_x_250) ;  /* 0xfffffffc00ec9947 */ /* 0x004fea000383ffff */
[----:B------:R-:W-:Y:S05]  /*23480*/  BRA `(.L_x_396) ;  /* 0xffffffa400bc7947 */ /* 0x000fea000383ffff */
.L_x_256:
[----:B-1234-:R-:W-:-:S04]  /*23490*/  IMAD.U32 R3, RZ, RZ, UR5 ;  /* 0x00000005ff037e24 */ /* 0x01efc8000f8e00ff */
[----:B------:R1:W2:Y:S03]  /*234a0*/  SYNCS.PHASECHK.TRANS64.TRYWAIT P1, [R3+URZ+0x344c8], R2 ;  /* 0x0344c802030075a7 */ /* 0x0002a6000802017f */
[----:B--2---:R-:W-:Y:S05]  /*234b0*/  @!P1 NANOSLEEP.SYNCS 0x989680 ;  /* 0x009896800000995d */ /* 0x004fea0003900000 */
[----:B------:R-:W2:Y:S02]  /*234c0*/  @!P1 SYNCS.PHASECHK.TRANS64 P1, [R3+URZ+0x344c8], R2 ;  /* 0x0344c802030095a7 */ /* 0x000ea4000802007f */
[----:B--2---:R-:W-:Y:S05]  /*234d0*/  @!P1 BRA `(.L_x_256) ;  /* 0xfffffffc00ec9947 */ /* 0x004fea000383ffff */
[----:B------:R-:W-:Y:S05]  /*234e0*/  BRA `(.L_x_397) ;  /* 0xffffffa400f07947 */ /* 0x000fea000383ffff */
.L_x_262:
[----:B-1234-:R-:W-:-:S04]  /*234f0*/  MOV R3, UR5 ;  /* 0x0000000500037c02 */ /* 0x01efc80008000f00 */
[----:B------:R1:W2:Y:S03]  /*23500*/  SYNCS.PHASECHK.TRANS64.TRYWAIT P1, [R3+URZ+0x344d0], R2 ;  /* 0x0344d002030075a7 */ /* 0x0002a6000802017f */
[----:B--2---:R-:W-:Y:S05]  /*23510*/  @!P1 NANOSLEEP.SYNCS 0x989680 ;  /* 0x009896800000995d */ /* 0x004fea0003900000 */
[----:B------:R-:W2:Y:S02]  /*23520*/  @!P1 SYNCS.PHASECHK.TRANS64 P1, [R3+URZ+0x344d0], R2 ;  /* 0x0344d002030095a7 */ /* 0x000ea4000802007f */
[----:B--2---:R-:W-:Y:S05]  /*23530*/  @!P1 BRA `(.L_x_262) ;  /* 0xfffffffc00ec9947 */ /* 0x004fea000383ffff */
[----:B------:R-:W-:Y:S05]  /*23540*/  BRA `(.L_x_398) ;  /* 0xffffffa8002c7947 */ /* 0x000fea000383ffff */
.L_x_268:
[----:B-1234-:R-:W-:-:S04]  /*23550*/  IMAD.U32 R3, RZ, RZ, UR5 ;  /* 0x00000005ff037e24 */ /* 0x01efc8000f8e00ff */
[----:B------:R1:W2:Y:S03]  /*23560*/  SYNCS.PHASECHK.TRANS64.TRYWAIT P1, [R3+URZ+0x344d8], R2 ;  /* 0x0344d802030075a7 */ /* 0x0002a6000802017f */
[----:B--2---:R-:W-:Y:S05]  /*23570*/  @!P1 NANOSLEEP.SYNCS 0x989680 ;  /* 0x009896800000995d */ /* 0x004fea0003900000 */
[----:B------:R-:W2:Y:S02]  /*23580*/  @!P1 SYNCS.PHASECHK.TRANS64 P1, [R3+URZ+0x344d8], R2 ;  /* 0x0344d802030095a7 */ /* 0x000ea4000802007f */
[----:B--2---:R-:W-:Y:S05]  /*23590*/  @!P1 BRA `(.L_x_268) ;  /* 0xfffffffc00ec9947 */ /* 0x004fea000383ffff */
[----:B------:R-:W-:Y:S05]  /*235a0*/  BRA `(.L_x_399) ;  /* 0xffffffa800607947 */ /* 0x000fea000383ffff */
.L_x_283:
[----:B-1----:R-:W-:-:S04]  /*235b0*/  MOV R3, UR5 ;  /* 0x0000000500037c02 */ /* 0x002fc80008000f00 */
[----:B------:R1:W2:Y:S03]  /*235c0*/  SYNCS.PHASECHK.TRANS64.TRYWAIT P0, [R3+URZ+0x344c0], R8 ;  /* 0x0344c008030075a7 */ /* 0x0002a6000800017f */
[----:B--2---:R-:W-:Y:S05]  /*235d0*/  @!P0 NANOSLEEP.SYNCS 0x989680 ;  /* 0x009896800000895d */ /* 0x004fea0003900000 */
[----:B------:R-:W2:Y:S02]  /*235e0*/  @!P0 SYNCS.PHASECHK.TRANS64 P0, [R3+URZ+0x344c0], R8 ;  /* 0x0344c008030085a7 */ /* 0x000ea4000800007f */
[----:B--2---:R-:W-:Y:S05]  /*235f0*/  @!P0 BRA `(.L_x_283) ;  /* 0xfffffffc00ec8947 */ /* 0x004fea000383ffff */
[----:B------:R-:W-:Y:S05]  /*23600*/  BRA `(.L_x_400) ;  /* 0xffffffac00f07947 */ /* 0x000fea000383ffff */
.L_x_285:
[----:B-1----:R-:W-:-:S04]  /*23610*/  IMAD.U32 R3, RZ, RZ, UR5 ;  /* 0x00000005ff037e24 */ /* 0x002fc8000f8e00ff */
[----:B------:R1:W2:Y:S03]  /*23620*/  SYNCS.PHASECHK.TRANS64.TRYWAIT P0, [R3+URZ+0x344c8], R8 ;  /* 0x0344c808030075a7 */ /* 0x0002a6000800017f */
[----:B--2---:R-:W-:Y:S05]  /*23630*/  @!P0 NANOSLEEP.SYNCS 0x989680 ;  /* 0x009896800000895d */ /* 0x004fea0003900000 */
[----:B------:R-:W2:Y:S02]  /*23640*/  @!P0 SYNCS.PHASECHK.TRANS64 P0, [R3+URZ+0x344c8], R8 ;  /* 0x0344c808030085a7 */ /* 0x000ea4000800007f */
[----:B--2---:R-:W-:Y:S05]  /*23650*/  @!P0 BRA `(.L_x_285) ;  /* 0xfffffffc00ec8947 */ /* 0x004fea000383ffff */
[----:B------:R-:W-:Y:S05]  /*23660*/  BRA `(.L_x_401) ;  /* 0xffffffac00e87947 */ /* 0x000fea000383ffff */
.L_x_287:
[----:B-1----:R-:W-:-:S04]  /*23670*/  MOV R3, UR5 ;  /* 0x0000000500037c02 */ /* 0x002fc80008000f00 */
[----:B------:R1:W2:Y:S03]  /*23680*/  SYNCS.PHASECHK.TRANS64.TRYWAIT P0, [R3+URZ+0x344d0], R8 ;  /* 0x0344d008030075a7 */ /* 0x0002a6000800017f */
[----:B--2---:R-:W-:Y:S05]  /*23690*/  @!P0 NANOSLEEP.SYNCS 0x989680 ;  /* 0x009896800000895d */ /* 0x004fea0003900000 */
[----:B------:R-:W2:Y:S02]  /*236a0*/  @!P0 SYNCS.PHASECHK.TRANS64 P0, [R3+URZ+0x344d0], R8 ;  /* 0x0344d008030085a7 */ /* 0x000ea4000800007f */
[----:B--2---:R-:W-:Y:S05]  /*236b0*/  @!P0 BRA `(.L_x_287) ;  /* 0xfffffffc00ec8947 */ /* 0x004fea000383ffff */
[----:B------:R-:W-:Y:S05]  /*236c0*/  BRA `(.L_x_402) ;  /* 0xffffffac00e07947 */ /* 0x000fea000383ffff */
.L_x_299:
[----:B------:R-:W-:Y:S01]  /*236d0*/  BSSY B1, `(.L_x_403) ;  /* 0x0000006000017945 */ /* 0x000fe20003800000 */
[----:B------:R-:W-:-:S07]  /*236e0*/  IMAD.MOV.U32 R15, RZ, RZ, -0x1 ;  /* 0xffffffffff0f7424 */ /* 0x000fce00078e00ff */
[----:B------:R-:W-:Y:S05]  /*236f0*/  WARPSYNC.COLLECTIVE R15, `(.L_x_404) ;  /* 0x000000000f0c7348 */ /* 0x000fea0003c00000 */
[----:B------:R-:W-:Y:S02]  /*23700*/  ELECT P6, UR62, PT ;  /* 0x00000000003e782f */ /* 0x000fe400038c0000 */
[----:B------:R-:W-:Y:S01]  /*23710*/  MOV R14, UR62 ;  /* 0x0000003e000e7c02 */ /* 0x000fe20008000f00 */
[----:B------:R-:W-:Y:S10]  /*23720*/  ENDCOLLECTIVE ;  /* 0x000000000000791b */ /* 0x000ff40003800000 */
.L_x_404:
[----:B------:R-:W-:Y:S05]  /*23730*/  BSYNC B1 ;  /* 0x0000000000017941 */ /* 0x000fea0003800000 */
.L_x_403:
[----:B------:R-:W-:Y:S05]  /*23740*/  BRA `(.L_x_405) ;  /* 0xffffffb800ec7947 */ /* 0x000fea000383ffff */
.L_x_302:
[----:B-1----:R1:W3:Y:S02]  /*23750*/  SYNCS.PHASECHK.TRANS64.TRYWAIT P0, [R8+URZ+0x34490], R5 ;  /* 0x03449005080075a7 */ /* 0x0022e4000800017f */
[----:B---3--:R-:W-:Y:S05]  /*23760*/  @!P0 NANOSLEEP.SYNCS 0x989680 ;  /* 0x009896800000895d */ /* 0x008fea0003900000 */
[----:B------:R-:W3:Y:S02]  /*23770*/  @!P0 SYNCS.PHASECHK.TRANS64 P0, [R8+URZ+0x34490], R5 ;  /* 0x03449005080085a7 */ /* 0x000ee4000800007f */
[----:B---3--:R-:W-:Y:S05]  /*23780*/  @!P0 BRA `(.L_x_302) ;  /* 0xfffffffc00f08947 */ /* 0x008fea000383ffff */
[----:B------:R-:W-:Y:S05]  /*23790*/  BRA `(.L_x_406) ;  /* 0xffffffbc00187947 */ /* 0x000fea000383ffff */
.L_x_307:
[----:B--2---:R2:W3:Y:S02]  /*237a0*/  SYNCS.PHASECHK.TRANS64.TRYWAIT P0, [R3+URZ+0x34400], R2 ;  /* 0x03440002030075a7 */ /* 0x0044e4000800017f */
[----:B---3--:R-:W-:Y:S05]  /*237b0*/  @!P0 NANOSLEEP.SYNCS 0x989680 ;  /* 0x009896800000895d */ /* 0x008fea0003900000 */
[----:B------:R-:W3:Y:S02]  /*237c0*/  @!P0 SYNCS.PHASECHK.TRANS64 P0, [R3+URZ+0x34400], R2 ;  /* 0x03440002030085a7 */ /* 0x000ee4000800007f */
[----:B---3--:R-:W-:Y:S05]  /*237d0*/  @!P0 BRA `(.L_x_307) ;  /* 0xfffffffc00f08947 */ /* 0x008fea000383ffff */
[----:B------:R-:W-:Y:S05]  /*237e0*/  BRA `(.L_x_407) ;  /* 0xffffffc000147947 */ /* 0x000fea000383ffff */
.L_x_310:
[----:B------:R-:W-:Y:S01]  /*237f0*/  BSSY B1, `(.L_x_408) ;  /* 0x0000006000017945 */ /* 0x000fe20003800000 */
[----:B------:R-:W-:-:S07]  /*23800*/  MOV R15, 0xffffffff ;  /* 0xffffffff000f7802 */ /* 0x000fce0000000f00 */
[----:B-1---5:R-:W-:Y:S05]  /*23810*/  WARPSYNC.COLLECTIVE R15, `(.L_x_409) ;  /* 0x000000000f0c7348 */ /* 0x022fea0003c00000 */
[----:B------:R-:W-:Y:S02]  /*23820*/  ELECT P6, UR62, PT ;  /* 0x00000000003e782f */ /* 0x000fe400038c0000 */
[----:B------:R-:W-:Y:S01]  /*23830*/  MOV R14, UR62 ;  /* 0x0000003e000e7c02 */ /* 0x000fe20008000f00 */
[----:B-1---5:R-:W-:Y:S10]  /*23840*/  ENDCOLLECTIVE ;  /* 0x000000000000791b */ /* 0x022ff40003800000 */
.L_x_409:
[----:B------:R-:W-:Y:S05]  /*23850*/  BSYNC B1 ;  /* 0x0000000000017941 */ /* 0x000fea0003800000 */
.L_x_408:
[----:B------:R-:W-:Y:S05]  /*23860*/  BRA `(.L_x_410) ;  /* 0xffffffc0005c7947 */ /* 0x000fea000383ffff */
.L_x_313:
[----:B------:R-:W-:Y:S01]  /*23870*/  BSSY B1, `(.L_x_411) ;  /* 0x0000005000017945 */ /* 0x000fe20003800000 */
[----:B--2---:R-:W-:-:S07]  /*23880*/  IMAD.MOV.U32 R15, RZ, RZ, -0x1 ;  /* 0xffffffffff0f7424 */ /* 0x004fce00078e00ff */
[----:B-1---5:R-:W-:Y:S05]  /*23890*/  WARPSYNC.COLLECTIVE R15, `(.L_x_412) ;  /* 0x000000000f087348 */ /* 0x022fea0003c00000 */
[----:B------:R-:W-:Y:S01]  /*238a0*/  NOP ;  /* 0x0000000000007918 */ /* 0x000fe20000000000 */
[----:B-1---5:R-:W-:Y:S01]  /*238b0*/  ENDCOLLECTIVE ;  /* 0x000000000000791b */ /* 0x022fe20003800000 */
.L_x_412:
[----:B------:R-:W-:Y:S05]  /*238c0*/  BSYNC B1 ;  /* 0x0000000000017941 */ /* 0x000fea0003800000 */
.L_x_411:
[----:B------:R-:W-:-:S07]  /*238d0*/  MOV R15, 0xffffffff ;  /* 0xffffffff000f7802 */ /* 0x000fce0000000f00 */
[----:B------:R-:W-:Y:S05]  /*238e0*/  WARPSYNC.COLLECTIVE R15, `(.L_x_413) ;  /* 0x000000000f0c7348 */ /* 0x000fea0003c00000 */
[----:B------:R-:W-:Y:S02]  /*238f0*/  ELECT P6, UR62, PT ;  /* 0x00000000003e782f */ /* 0x000fe400038c0000 */
[----:B------:R-:W-:Y:S01]  /*23900*/  MOV R14, UR62 ;  /* 0x0000003e000e7c02 */ /* 0x000fe20008000f00 */
[----:B------:R-:W-:Y:S10]  /*23910*/  ENDCOLLECTIVE ;  /* 0x000000000000791b */ /* 0x000ff40003800000 */
.L_x_413:
[----:B------:R-:W-:Y:S05]  /*23920*/  BRA `(.L_x_414) ;  /* 0xffffffc4007c7947 */ /* 0x000fea000383ffff */
.L_x_316:
[----:B------:R-:W-:Y:S01]  /*23930*/  BSSY B0, `(.L_x_415) ;  /* 0x0000006000007945 */ /* 0x000fe20003800000 */
[----:B------:R-:W-:-:S07]  /*23940*/  IMAD.MOV.U32 R15, RZ, RZ, -0x1 ;  /* 0xffffffffff0f7424 */ /* 0x000fce00078e00ff */
[----:B-1---5:R-:W-:Y:S05]  /*23950*/  WARPSYNC.COLLECTIVE R15, `(.L_x_416) ;  /* 0x000000000f0c7348 */ /* 0x022fea0003c00000 */
[----:B-----5:R-:W-:Y:S02]  /*23960*/  ELECT P6, UR62, PT ;  /* 0x00000000003e782f */ /* 0x020fe400038c0000 */
[----:B------:R-:W-:Y:S01]  /*23970*/  MOV R14, UR62 ;  /* 0x0000003e000e7c02 */ /* 0x000fe20008000f00 */
[----:B-1----:R-:W-:Y:S10]  /*23980*/  ENDCOLLECTIVE ;  /* 0x000000000000791b */ /* 0x002ff40003800000 */
.L_x_416:
[----:B------:R-:W-:Y:S05]  /*23990*/  BSYNC B0 ;  /* 0x0000000000007941 */ /* 0x000fea0003800000 */
.L_x_415:
[----:B------:R-:W-:Y:S05]  /*239a0*/  BRA `(.L_x_417) ;  /* 0xffffffc400d47947 */ /* 0x000fea000383ffff */
.L_x_320:
[----:B--2---:R2:W3:Y:S02]  /*239b0*/  SYNCS.PHASECHK.TRANS64.TRYWAIT P0, [R7+URZ], R2 ;  /* 0x00000002070075a7 */ /* 0x0044e4000800017f */
[----:B---3--:R-:W-:Y:S05]  /*239c0*/  @!P0 NANOSLEEP.SYNCS 0x989680 ;  /* 0x009896800000895d */ /* 0x008fea0003900000 */
[----:B------:R-:W3:Y:S02]  /*239d0*/  @!P0 SYNCS.PHASECHK.TRANS64 P0, [R7+URZ], R2 ;  /* 0x00000002070085a7 */ /* 0x000ee4000800007f */
[----:B---3--:R-:W-:Y:S05]  /*239e0*/  @!P0 BRA `(.L_x_320) ;  /* 0xfffffffc00f08947 */ /* 0x008fea000383ffff */
[----:B------:R-:W-:Y:S05]  /*239f0*/  BRA `(.L_x_418) ;  /* 0xffffffc800087947 */ /* 0x000fea000383ffff */
.L_x_338:
[----:B-1----:R1:W3:Y:S02]  /*23a00*/  SYNCS.PHASECHK.TRANS64.TRYWAIT P2, [R12+URZ+0x34440], R3 ;  /* 0x034440030c0075a7 */ /* 0x0022e4000804017f */
[----:B---3--:R-:W-:Y:S05]  /*23a10*/  @!P2 NANOSLEEP.SYNCS 0x989680 ;  /* 0x009896800000a95d */ /* 0x008fea0003900000 */
[----:B------:R-:W3:Y:S02]  /*23a20*/  @!P2 SYNCS.PHASECHK.TRANS64 P2, [R12+URZ+0x34440], R3 ;  /* 0x034440030c00a5a7 */ /* 0x000ee4000804007f */
[----:B---3--:R-:W-:Y:S05]  /*23a30*/  @!P2 BRA `(.L_x_338) ;  /* 0xfffffffc00f0a947 */ /* 0x008fea000383ffff */
[----:B------:R-:W-:Y:S05]  /*23a40*/  BRA `(.L_x_419) ;  /* 0xffffffe400247947 */ /* 0x000fea000383ffff */
.L_x_344:
[----:B-1----:R1:W2:Y:S02]  /*23a50*/  SYNCS.PHASECHK.TRANS64.TRYWAIT P0, [R3+URZ+0x34440], R0 ;  /* 0x03444000030075a7 */ /* 0x0022a4000800017f */
[----:B--2---:R-:W-:Y:S05]  /*23a60*/  @!P0 NANOSLEEP.SYNCS 0x989680 ;  /* 0x009896800000895d */ /* 0x004fea0003900000 */
[----:B------:R-:W2:Y:S02]  /*23a70*/  @!P0 SYNCS.PHASECHK.TRANS64 P0, [R3+URZ+0x34440], R0 ;  /* 0x03444000030085a7 */ /* 0x000ea4000800007f */
[----:B--2---:R-:W-:Y:S05]  /*23a80*/  @!P0 BRA `(.L_x_344) ;  /* 0xfffffffc00f08947 */ /* 0x004fea000383ffff */
[----:B------:R-:W-:Y:S05]  /*23a90*/  BRA `(.L_x_420) ;  /* 0xffffffe4008c7947 */ /* 0x000fea000383ffff */
.L_x_346:
[----:B-1----:R1:W2:Y:S02]  /*23aa0*/  SYNCS.PHASECHK.TRANS64.TRYWAIT P0, [R3+URZ+0x34440], R0 ;  /* 0x03444000030075a7 */ /* 0x0022a4000800017f */
[----:B--2---:R-:W-:Y:S05]  /*23ab0*/  @!P0 NANOSLEEP.SYNCS 0x989680 ;  /* 0x009896800000895d */ /* 0x004fea0003900000 */
[----:B------:R-:W2:Y:S02]  /*23ac0*/  @!P0 SYNCS.PHASECHK.TRANS64 P0, [R3+URZ+0x34440], R0 ;  /* 0x03444000030085a7 */ /* 0x000ea4000800007f */
[----:B--2---:R-:W-:Y:S05]  /*23ad0*/  @!P0 BRA `(.L_x_346) ;  /* 0xfffffffc00f08947 */ /* 0x004fea000383ffff */
[----:B------:R-:W-:Y:S05]  /*23ae0*/  BRA `(.L_x_421) ;  /* 0xffffffe400a47947 */ /* 0x000fea000383ffff */
.L_x_348:
[----:B-1----:R1:W2:Y:S02]  /*23af0*/  SYNCS.PHASECHK.TRANS64.TRYWAIT P0, [R3+URZ+0x34440], R0 ;  /* 0x03444000030075a7 */ /* 0x0022a4000800017f */
[----:B--2---:R-:W-:Y:S05]  /*23b00*/  @!P0 NANOSLEEP.SYNCS 0x989680 ;  /* 0x009896800000895d */ /* 0x004fea0003900000 */
[----:B------:R-:W2:Y:S02]  /*23b10*/  @!P0 SYNCS.PHASECHK.TRANS64 P0, [R3+URZ+0x34440], R0 ;  /* 0x03444000030085a7 */ /* 0x000ea4000800007f */
[----:B--2---:R-:W-:Y:S05]  /*23b20*/  @!P0 BRA `(.L_x_348) ;  /* 0xfffffffc00f08947 */ /* 0x004fea000383ffff */
[----:B------:R-:W-:Y:S05]  /*23b30*/  BRA `(.L_x_422) ;  /* 0xffffffe400bc7947 */ /* 0x000fea000383ffff */
.L_x_350:
[----:B-1----:R1:W2:Y:S02]  /*23b40*/  SYNCS.PHASECHK.TRANS64.TRYWAIT P0, [R3+URZ+0x34440], R0 ;  /* 0x03444000030075a7 */ /* 0x0022a4000800017f */
[----:B--2---:R-:W-:Y:S05]  /*23b50*/  @!P0 NANOSLEEP.SYNCS 0x989680 ;  /* 0x009896800000895d */ /* 0x004fea0003900000 */
[----:B------:R-:W2:Y:S02]  /*23b60*/  @!P0 SYNCS.PHASECHK.TRANS64 P0, [R3+URZ+0x34440], R0 ;  /* 0x03444000030085a7 */ /* 0x000ea4000800007f */
[----:B--2---:R-:W-:Y:S05]  /*23b70*/  @!P0 BRA `(.L_x_350) ;  /* 0xfffffffc00f08947 */ /* 0x004fea000383ffff */
[----:B------:R-:W-:Y:S05]  /*23b80*/  BRA `(.L_x_423) ;  /* 0xffffffe400d47947 */ /* 0x000fea000383ffff */
.L_x_352:
[----:B-1----:R1:W2:Y:S02]  /*23b90*/  SYNCS.PHASECHK.TRANS64.TRYWAIT P0, [R3+URZ+0x34440], R0 ;  /* 0x03444000030075a7 */ /* 0x0022a4000800017f */
[----:B--2---:R-:W-:Y:S05]  /*23ba0*/  @!P0 NANOSLEEP.SYNCS 0x989680 ;  /* 0x009896800000895d */ /* 0x004fea0003900000 */
[----:B------:R-:W2:Y:S02]  /*23bb0*/  @!P0 SYNCS.PHASECHK.TRANS64 P0, [R3+URZ+0x34440], R0 ;  /* 0x03444000030085a7 */ /* 0x000ea4000800007f */
[----:B--2---:R-:W-:Y:S05]  /*23bc0*/  @!P0 BRA `(.L_x_352) ;  /* 0xfffffffc00f08947 */ /* 0x004fea000383ffff */
[----:B------:R-:W-:Y:S05]  /*23bd0*/  BRA `(.L_x_424) ;  /* 0xffffffe400ec7947 */ /* 0x000fea000383ffff */
.L_x_354:
[----:B-1----:R1:W2:Y:S02]  /*23be0*/  SYNCS.PHASECHK.TRANS64.TRYWAIT P0, [R3+URZ+0x34440], R0 ;  /* 0x03444000030075a7 */ /* 0x0022a4000800017f */
[----:B--2---:R-:W-:Y:S05]  /*23bf0*/  @!P0 NANOSLEEP.SYNCS 0x989680 ;  /* 0x009896800000895d */ /* 0x004fea0003900000 */
[----:B------:R-:W2:Y:S02]  /*23c00*/  @!P0 SYNCS.PHASECHK.TRANS64 P0, [R3+URZ+0x34440], R0 ;  /* 0x03444000030085a7 */ /* 0x000ea4000800007f */
[----:B--2---:R-:W-:Y:S05]  /*23c10*/  @!P0 BRA `(.L_x_354) ;  /* 0xfffffffc00f08947 */ /* 0x004fea000383ffff */
[----:B------:R-:W-:Y:S05]  /*23c20*/  BRA `(.L_x_425) ;  /* 0xffffffe800047947 */ /* 0x000fea000383ffff */
.L_x_356:
[----:B-1----:R1:W2:Y:S02]  /*23c30*/  SYNCS.PHASECHK.TRANS64.TRYWAIT P0, [R3+URZ+0x34440], R0 ;  /* 0x03444000030075a7 */ /* 0x0022a4000800017f */
[----:B--2---:R-:W-:Y:S05]  /*23c40*/  @!P0 NANOSLEEP.SYNCS 0x989680 ;  /* 0x009896800000895d */ /* 0x004fea0003900000 */
[----:B------:R-:W2:Y:S02]  /*23c50*/  @!P0 SYNCS.PHASECHK.TRANS64 P0, [R3+URZ+0x34440], R0 ;  /* 0x03444000030085a7 */ /* 0x000ea4000800007f */
[----:B--2---:R-:W-:Y:S05]  /*23c60*/  @!P0 BRA `(.L_x_356) ;  /* 0xfffffffc00f08947 */ /* 0x004fea000383ffff */
[----:B------:R-:W-:Y:S05]  /*23c70*/  BRA `(.L_x_426) ;  /* 0xffffffe8001c7947 */ /* 0x000fea000383ffff */
        .weak           $__internal_0_$__cuda_sm20_div_u64
        .type           $__internal_0_$__cuda_sm20_div_u64,@function
        .size           $__internal_0_$__cuda_sm20_div_u64,(.L_x_335 - $__internal_0_$__cuda_sm20_div_u64)
$__internal_0_$__cuda_sm20_div_u64:
[----:B------:R-:W-:-:S04]  /*23c80*/  MOV R24, R26 ;  /* 0x0000001a00187202 */ /* 0x000fc80000000f00 */
[----:B------:R-:W1:Y:S08]  /*23c90*/  I2F.U64.RP R11, R24 ;  /* 0x00000018000b7312 */ /* 0x000e700000309000 */
[----:B-1----:R-:W1:Y:S02]  /*23ca0*/  MUFU.RCP R11, R11 ;  /* 0x0000000b000b7308 */ /* 0x002e640000001000 */
[----:B-1----:R-:W-:-:S06]  /*23cb0*/  VIADD R16, R11, 0x1ffffffe ;  /* 0x1ffffffe0b107836 */ /* 0x002fcc0000000000 */
[----:B------:R-:W1:Y:S02]  /*23cc0*/  F2I.U64.TRUNC R16, R16 ;  /* 0x0000001000107311 */ /* 0x000e64000020d800 */
[----:B-1----:R-:W-:-:S04]  /*23cd0*/  IMAD.WIDE.U32 R18, R16, R26, RZ ;  /* 0x0000001a10127225 */ /* 0x002fc800078e00ff */
[C---:B------:R-:W-:Y:S01]  /*23ce0*/  IMAD R13, R16.reuse, R25, R19 ;  /* 0x00000019100d7224 */ /* 0x040fe200078e0213 */
[----:B------:R-:W-:Y:S01]  /*23cf0*/  IADD3 R27, P1, RZ, -R18, RZ ;  /* 0x80000012ff1b7210 */ /* 0x000fe20007f3e0ff */
[----:B------:R-:W-:Y:S02]  /*23d00*/  IMAD.MOV.U32 R19, RZ, RZ, R16 ;  /* 0x000000ffff137224 */ /* 0x000fe400078e0010 */
[----:B------:R-:W-:Y:S02]  /*23d10*/  IMAD R13, R17, R26, R13 ;  /* 0x0000001a110d7224 */ /* 0x000fe400078e020d */
[----:B------:R-:W-:-:S03]  /*23d20*/  IMAD.HI.U32 R18, R16, R27, RZ ;  /* 0x0000001b10127227 */ /* 0x000fc600078e00ff */
[----:B------:R-:W-:-:S05]  /*23d30*/  IADD3.X R13, RZ, ~R13, RZ, P1, !PT ;  /* 0x8000000dff0d7210 */ /* 0x000fca0000ffe4ff */
[----:B------:R-:W-:-:S04]  /*23d40*/  IMAD.WIDE.U32 R18, P1, R16, R13, R18 ;  /* 0x0000000d10127225 */ /* 0x000fc80007820012 */
[C---:B------:R-:W-:Y:S02]  /*23d50*/  IMAD R29, R17.reuse, R13, RZ ;  /* 0x0000000d111d7224 */ /* 0x040fe400078e02ff */
[----:B------:R-:W-:-:S04]  /*23d60*/  IMAD.HI.U32 R18, P2, R17, R27, R18 ;  /* 0x0000001b11127227 */ /* 0x000fc80007840012 */
[----:B------:R-:W-:Y:S01]  /*23d70*/  IMAD.HI.U32 R11, R17, R13, RZ ;  /* 0x0000000d110b7227 */ /* 0x000fe200078e00ff */
[----:B------:R-:W-:-:S04]  /*23d80*/  IADD3 R19, P3, R29, R18, RZ ;  /* 0x000000121d137210 */ /* 0x000fc80007f7e0ff */
[----:B------:R-:W-:Y:S01]  /*23d90*/  IADD3.X R11, R11, R17, RZ, P1, !PT ;  /* 0x000000110b0b7210 */ /* 0x000fe20000ffe4ff */
[----:B------:R-:W-:-:S03]  /*23da0*/  IMAD.WIDE.U32 R16, R19, R26, RZ ;  /* 0x0000001a13107225 */ /* 0x000fc600078e00ff */
[----:B------:R-:W-:Y:S01]  /*23db0*/  IADD3.X R11, RZ, RZ, R11, P3, P2 ;  /* 0x000000ffff0b7210 */ /* 0x000fe20001fe440b */
[----:B------:R-:W-:Y:S01]  /*23dc0*/  IMAD R18, R19, R25, R17 ;  /* 0x0000001913127224 */ /* 0x000fe200078e0211 */
[----:B------:R-:W-:-:S03]  /*23dd0*/  IADD3 R17, P1, RZ, -R16, RZ ;  /* 0x80000010ff117210 */ /* 0x000fc60007f3e0ff */
[----:B------:R-:W-:Y:S02]  /*23de0*/  IMAD R13, R11, R26, R18 ;  /* 0x0000001a0b0d7224 */ /* 0x000fe400078e0212 */
[----:B------:R-:W-:-:S04]  /*23df0*/  IMAD.HI.U32 R18, R19, R17, RZ ;  /* 0x0000001113127227 */ /* 0x000fc800078e00ff */
[----:B------:R-:W-:-:S04]  /*23e00*/  IMAD.X R16, RZ, RZ, ~R13, P1 ;  /* 0x000000ffff107224 */ /* 0x000fc800008e0e0d */
[----:B------:R-:W-:-:S04]  /*23e10*/  IMAD.WIDE.U32 R18, P1, R19, R16, R18 ;  /* 0x0000001013127225 */ /* 0x000fc80007820012 */
[C---:B------:R-:W-:Y:S02]  /*23e20*/  IMAD R24, R11.reuse, R16, RZ ;  /* 0x000000100b187224 */ /* 0x040fe400078e02ff */
[----:B------:R-:W-:-:S04]  /*23e30*/  IMAD.HI.U32 R13, P2, R11, R17, R18 ;  /* 0x000000110b0d7227 */ /* 0x000fc80007840012 */
[----:B------:R-:W-:Y:S01]  /*23e40*/  IMAD.HI.U32 R16, R11, R16, RZ ;  /* 0x000000100b107227 */ /* 0x000fe200078e00ff */
[----:B------:R-:W-:-:S03]  /*23e50*/  IADD3 R13, P3, R24, R13, RZ ;  /* 0x0000000d180d7210 */ /* 0x000fc60007f7e0ff */
[----:B------:R-:W-:Y:S01]  /*23e60*/  IMAD.MOV.U32 R17, RZ, RZ, RZ ;  /* 0x000000ffff117224 */ /* 0x000fe200078e00ff */
[----:B------:R-:W-:Y:S01]  /*23e70*/  IADD3.X R11, R16, R11, RZ, P1, !PT ;  /* 0x0000000b100b7210 */ /* 0x000fe20000ffe4ff */
[----:B------:R-:W-:-:S03]  /*23e80*/  IMAD.HI.U32 R16, R13, UR14, RZ ;  /* 0x0000000e0d107c27 */ /* 0x000fc6000f8e00ff */
[----:B------:R-:W-:Y:S01]  /*23e90*/  IADD3.X R11, RZ, RZ, R11, P3, P2 ;  /* 0x000000ffff0b7210 */ /* 0x000fe20001fe440b */
[----:B------:R-:W-:-:S04]  /*23ea0*/  IMAD.WIDE.U32 R16, R13, UR22, R16 ;  /* 0x000000160d107c25 */ /* 0x000fc8000f8e0010 */
[C---:B------:R-:W-:Y:S02]  /*23eb0*/  IMAD R18, R11.reuse, UR22, RZ ;  /* 0x000000160b127c24 */ /* 0x040fe4000f8e02ff */
[----:B------:R-:W-:-:S04]  /*23ec0*/  IMAD.HI.U32 R13, P1, R11, UR14, R16 ;  /* 0x0000000e0b0d7c27 */ /* 0x000fc8000f820010 */
[----:B------:R-:W-:Y:S01]  /*23ed0*/  IMAD.HI.U32 R11, R11, UR22, RZ ;  /* 0x000000160b0b7c27 */ /* 0x000fe2000f8e00ff */
[----:B------:R-:W-:-:S04]  /*23ee0*/  IADD3 R13, P2, R18, R13, RZ ;  /* 0x0000000d120d7210 */ /* 0x000fc80007f5e0ff */
[----:B------:R-:W-:Y:S01]  /*23ef0*/  IADD3.X R11, R11, RZ, RZ, P1, !PT ;  /* 0x000000ff0b0b7210 */ /* 0x000fe20000ffe4ff */
[----:B------:R-:W-:-:S04]  /*23f00*/  IMAD.WIDE.U32 R16, R13, R26, RZ ;  /* 0x0000001a0d107225 */ /* 0x000fc800078e00ff */
[----:B------:R-:W-:Y:S01]  /*23f10*/  IMAD.X R11, RZ, RZ, R11, P2 ;  /* 0x000000ffff0b7224 */ /* 0x000fe200010e060b */
[----:B------:R-:W-:Y:S01]  /*23f20*/  IADD3 R24, P2, -R16, UR14, RZ ;  /* 0x0000000e10187c10 */ /* 0x000fe2000ff5e1ff */
[C---:B------:R-:W-:Y:S02]  /*23f30*/  IMAD R18, R13.reuse, R25, R17 ;  /* 0x000000190d127224 */ /* 0x040fe400078e0211 */
[----:B------:R-:W-:Y:S01]  /*23f40*/  VIADD R16, R13, 0x1 ;  /* 0x000000010d107836 */ /* 0x000fe20000000000 */
[-C--:B------:R-:W-:Y:S01]  /*23f50*/  ISETP.GE.U32.AND P1, PT, R24, R26.reuse, PT ;  /* 0x0000001a1800720c */ /* 0x080fe20003f26070 */
[----:B------:R-:W-:-:S05]  /*23f60*/  IMAD R11, R11, R26, R18 ;  /* 0x0000001a0b0b7224 */ /* 0x000fca00078e0212 */
[----:B------:R-:W-:Y:S02]  /*23f70*/  IADD3.X R18, ~R11, UR22, RZ, P2, !PT ;  /* 0x000000160b127c10 */ /* 0x000fe400097fe5ff */
[----:B------:R-:W-:Y:S02]  /*23f80*/  IADD3 R11, P2, -R26, R24, RZ ;  /* 0x000000181a0b7210 */ /* 0x000fe40007f5e1ff */
[----:B------:R-:W-:Y:S02]  /*23f90*/  ISETP.GE.U32.AND.EX P1, PT, R18, R25, PT, P1 ;  /* 0x000000191200720c */ /* 0x000fe40003f26110 */
[----:B------:R-:W-:Y:S02]  /*23fa0*/  IADD3.X R17, ~R25, R18, RZ, P2, !PT ;  /* 0x0000001219117210 */ /* 0x000fe400017fe5ff */
[----:B------:R-:W-:Y:S02]  /*23fb0*/  SEL R11, R11, R24, P1 ;  /* 0x000000180b0b7207 */ /* 0x000fe40000800000 */
[----:B------:R-:W-:-:S02]  /*23fc0*/  SEL R17, R17, R18, P1 ;  /* 0x0000001211117207 */ /* 0x000fc40000800000 */
[----:B------:R-:W-:Y:S01]  /*23fd0*/  SEL R16, R16, R13, P1 ;  /* 0x0000000d10107207 */ /* 0x000fe20000800000 */
[----:B------:R-:W-:Y:S01]  /*23fe0*/  IMAD.MOV.U32 R13, RZ, RZ, 0x0 ;  /* 0x00000000ff0d7424 */ /* 0x000fe200078e00ff */
[----:B------:R-:W-:Y:S02]  /*23ff0*/  ISETP.GE.U32.AND P1, PT, R11, R26, PT ;  /* 0x0000001a0b00720c */ /* 0x000fe40003f26070 */
[----:B------:R-:W-:Y:S02]  /*24000*/  ISETP.NE.U32.AND P2, PT, R26, RZ, PT ;  /* 0x000000ff1a00720c */ /* 0x000fe40003f45070 */
[----:B------:R-:W-:Y:S02]  /*24010*/  IADD3 R11, R16, 0x1, RZ ;  /* 0x00000001100b7810 */ /* 0x000fe40007ffe0ff */
[----:B------:R-:W-:Y:S02]  /*24020*/  ISETP.GE.U32.AND.EX P1, PT, R17, R25, PT, P1 ;  /* 0x000000191100720c */ /* 0x000fe40003f26110 */
[----:B------:R-:W-:-:S02]  /*24030*/  ISETP.NE.AND.EX P2, PT, R25, RZ, PT, P2 ;  /* 0x000000ff1900720c */ /* 0x000fc40003f45320 */
[----:B------:R-:W-:-:S04]  /*24040*/  SEL R11, R11, R16, P1 ;  /* 0x000000100b0b7207 */ /* 0x000fc80000800000 */
[----:B------:R-:W-:Y:S01]  /*24050*/  SEL R11, R11, 0xffffffff, P2 ;  /* 0xffffffff0b0b7807 */ /* 0x000fe20001000000 */
[----:B------:R-:W-:Y:S06]  /*24060*/  RET.REL.NODEC R12 `(_ZN7cutlass13device_kernelINS_4gemm6kernel13GemmUniversalINS1_17GroupProblemShapeIN4cute5tupleIJiiiEEEEENS1_10collective13CollectiveMmaINS1_39MainloopSm90ArrayTmaGmmaWarpSpecializedILi2ENS6_IJNS5_1CILi2EEENSC_ILi1EEESE_EEENS1_40KernelPtrArrayTmaWarpSpecializedPingpongEEENS6_IJNSC_ILi128EEENSC_ILi256EEESI_EEENS_6half_tEPNS6_IJlSE_NSC_ILi0EEEEEESL_SO_NS5_8TiledMMAINS5_8MMA_AtomIJNS5_4SM904GMMA26MMA_64x256x16_F32F16F16_SSILNSS_5MajorE0ELSU_0ELNSS_7ScaleInE1ELSV_1EEEEEENS5_6LayoutINS6_IJSE_SE_SE_EEENS6_IJSM_SM_SM_EEEEENS6_IJNS5_10UnderscoreES12_S12_EEEEENS5_13SM90_TMA_LOADENS5_14ComposedLayoutINS5_7SwizzleILi3ELi4ELi3EEENS5_18smem_ptr_flag_bitsILi16EEENSY_INS6_IJNSC_ILi8EEENSC_ILi64EEEEEENS6_IJS1C_SE_EEEEEEEvNS5_8identityENS5_23SM90_TMA_LOAD_MULTICASTES1G_vS1H_EENS_8epilogue10collective18CollectiveEpilogueINS1K_30Sm90PtrArrayTmaWarpSpecializedILi4ELi2ELi16ELb1ELb0ELi2EEEJSK_NS6_IJS1C_NSC_ILi32EEEEEESL_PNS6_IJSE_lSM_EEESL_S1S_NS1K_6fusion15FusionCallbacksIS1O_NS1T_17LinearCombinationISL_fSL_fLNS_15FloatRoundStyleE2EEESK_S1Q_JEEES15_NS16_IS18_S1A_NSY_INS6_IJS1C_S1B_EEENS6_IJSE_S1C_EEEEEEENS5_17SM75_U16x8_LDSM_TENS5_14SM90_TMA_STOREES22_NS5_17SM90_U16x8_STSM_TENS5_9Copy_AtomIJNS5_17SM90_U32x4_STSM_NESL_EEEvEEEvvEEEEvNT_6ParamsE) ;  /* 0xfffffdbc0ce47950 */ /* 0x000fec0003c3ffff */
.L_x_335:
[----:B------:R-:W-:Y:S01]  /*24070*/  UMOV UR28, UR23 ;  /* 0x00000017001c7c82 */ /* 0x000fe20008000000 */
[----:B------:R-:W-:Y:S02]  /*24080*/  UMOV UR29, UR34 ;  /* 0x00000022001d7c82 */ /* 0x000fe40008000000 */
[----:B------:R-:W1:Y:S08]  /*24090*/  I2F.U64.RP R11, UR28 ;  /* 0x0000001c000b7d12 */ /* 0x000e700008309000 */
[----:B-1----:R-:W1:Y:S02]  /*240a0*/  MUFU.RCP R11, R11 ;  /* 0x0000000b000b7308 */ /* 0x002e640000001000 */
[----:B-1----:R-:W-:-:S06]  /*240b0*/  IADD3 R2, R11, 0x1ffffffe, RZ ;  /* 0x1ffffffe0b027810 */ /* 0x002fcc0007ffe0ff */
[----:B------:R-:W1:Y:S02]  /*240c0*/  F2I.U64.TRUNC R2, R2 ;  /* 0x0000000200027311 */ /* 0x000e64000020d800 */
[----:B-1----:R-:W-:Y:S01]  /*240d0*/  R2UR UR28, R2 ;  /* 0x00000000021c72ca */ /* 0x002fe200000e0000 */
[----:B------:R-:W-:Y:S01]  /*240e0*/  IMAD.MOV.U32 R2, RZ, RZ, R12 ;  /* 0x000000ffff027224 */ /* 0x000fe200078e000c */
[----:B------:R-:W-:Y:S02]  /*240f0*/  R2UR UR29, R3 ;  /* 0x00000000031d72ca */ /* 0x000fe400000e0000 */
[----:B------:R-:W-:-:S09]  /*24100*/  MOV R3, 0x0 ;  /* 0x0000000000037802 */ /* 0x000fd20000000f00 */
[----:B------:R-:W-:-:S04]  /*24110*/  UIMAD.WIDE.U32 UR30, UR28, UR23, URZ ;  /* 0x000000171c1e72a5 */ /* 0x000fc8000f8e003f */
[----:B------:R-:W-:Y:S02]  /*24120*/  UIMAD UR31, UR28, UR34, UR31 ;  /* 0x000000221c1f72a4 */ /* 0x000fe4000f8e021f */
[----:B------:R-:W-:Y:S02]  /*24130*/  UIADD3 UR36, UP1, URZ, -UR30, URZ ;  /* 0x8000001e3f247290 */ /* 0x000fe4000ff3e03f */
[----:B------:R-:W-:Y:S02]  /*24140*/  UIMAD UR32, UR29, UR23, UR31 ;  /* 0x000000171d2072a4 */ /* 0x000fe4000f8e021f */
[----:B------:R-:W-:Y:S02]  /*24150*/  UIMAD.WIDE.U32 UR30, UR28, UR36, URZ ;  /* 0x000000241c1e72a5 */ /* 0x000fe4000f8e003f */
[----:B------:R-:W-:-:S05]  /*24160*/  UIADD3.X UR37, URZ, ~UR32, URZ, UP1, !UPT ;  /* 0x800000203f257290 */ /* 0x000fca0008ffe43f */
[----:B------:R-:W-:Y:S01]  /*24170*/  UMOV UR30, UR31 ;  /* 0x0000001f001e7c82 */ /* 0x000fe20008000000 */
[----:B------:R-:W-:Y:S02]  /*24180*/  UMOV UR31, UR28 ;  /* 0x0000001c001f7c82 */ /* 0x000fe40008000000 */
[----:B------:R-:W-:Y:S02]  /*24190*/  UIMAD.WIDE.U32 UR32, UP1, UR28, UR37, UR30 ;  /* 0x000000251c2072a5 */ /* 0x000fe4000f82001e */
[----:B------:R-:W-:Y:S02]  /*241a0*/  UIMAD.WIDE.U32 UR30, UR29, UR37, URZ ;  /* 0x000000251d1e72a5 */ /* 0x000fe4000f8e003f */
[----:B------:R-:W-:Y:S02]  /*241b0*/  UIMAD.WIDE.U32 UR32, UP2, UR29, UR36, UR32 ;  /* 0x000000241d2072a5 */ /* 0x000fe4000f840020 */
[----:B------:R-:W-:Y:S02]  /*241c0*/  UIMAD UR37, UR29, UR37, URZ ;  /* 0x000000251d2572a4 */ /* 0x000fe4000f8e023f */
[----:B------:R-:W-:-:S02]  /*241d0*/  UIADD3.X UR30, UR31, UR29, URZ, UP1, !UPT ;  /* 0x0000001d1f1e7290 */ /* 0x000fc40008ffe43f */
[----:B------:R-:W-:-:S04]  /*241e0*/  UIADD3 UR33, UP4, UR37, UR33, URZ ;  /* 0x0000002125217290 */ /* 0x000fc8000ff9e03f */
[----:B------:R-:W-:Y:S02]  /*241f0*/  UIMAD.WIDE.U32 UR28, UR33, UR23, URZ ;  /* 0x00000017211c72a5 */ /* 0x000fe4000f8e003f */
[----:B------:R-:W-:Y:S02]  /*24200*/  UIADD3.X UR36, URZ, URZ, UR30, UP4, UP2 ;  /* 0x0000003f3f247290 */ /* 0x000fe4000a7e441e */
[----:B------:R-:W-:Y:S02]  /*24210*/  UIMAD UR29, UR33, UR34, UR29 ;  /* 0x00000022211d72a4 */ /* 0x000fe4000f8e021d */
[----:B------:R-:W-:Y:S02]  /*24220*/  UIADD3 UR37, UP1, URZ, -UR28, URZ ;  /* 0x8000001c3f257290 */ /* 0x000fe4000ff3e03f */
[----:B------:R-:W-:Y:S02]  /*24230*/  UIMAD UR30, UR36, UR23, UR29 ;  /* 0x00000017241e72a4 */ /* 0x000fe4000f8e021d */
[----:B------:R-:W-:-:S02]  /*24240*/  UIMAD.WIDE.U32 UR28, UR33, UR37, URZ ;  /* 0x00000025211c72a5 */ /* 0x000fc4000f8e003f */
[----:B------:R-:W-:-:S05]  /*24250*/  UIADD3.X UR40, URZ, ~UR30, URZ, UP1, !UPT ;  /* 0x8000001e3f287290 */ /* 0x000fca0008ffe43f */
[----:B------:R-:W-:Y:S01]  /*24260*/  UMOV UR32, UR29 ;  /* 0x0000001d00207c82 */ /* 0x000fe20008000000 */
[----:B------:R-:W-:Y:S02]  /*24270*/  UIMAD.WIDE.U32 UR28, UR36, UR40, URZ ;  /* 0x00000028241c72a5 */ /* 0x000fe4000f8e003f */
[----:B------:R-:W-:Y:S02]  /*24280*/  UIMAD.WIDE.U32 UR30, UP1, UR33, UR40, UR32 ;  /* 0x00000028211e72a5 */ /* 0x000fe4000f820020 */
[----:B------:R-:W-:Y:S02]  /*24290*/  UIMAD UR32, UR36, UR40, URZ ;  /* 0x00000028242072a4 */ /* 0x000fe4000f8e023f */
[----:B------:R-:W-:Y:S02]  /*242a0*/  UIMAD.WIDE.U32 UR30, UP2, UR36, UR37, UR30 ;  /* 0x00000025241e72a5 */ /* 0x000fe4000f84001e */
[----:B------:R-:W-:Y:S02]  /*242b0*/  UIADD3.X UR36, UR29, UR36, URZ, UP1, !UPT ;  /* 0x000000241d247290 */ /* 0x000fe40008ffe43f */
[----:B------:R-:W-:-:S04]  /*242c0*/  UIADD3 UR32, UP4, UR32, UR31, URZ ;  /* 0x0000001f20207290 */ /* 0x000fc8000ff9e03f */
[----:B------:R-:W-:Y:S02]  /*242d0*/  UIMAD.WIDE.U32 UR30, UR32, UR24, URZ ;  /* 0x00000018201e72a5 */ /* 0x000fe4000f8e003f */
[----:B------:R-:W-:-:S05]  /*242e0*/  UIADD3.X UR36, URZ, URZ, UR36, UP4, UP2 ;  /* 0x0000003f3f247290 */ /* 0x000fca000a7e4424 */
[----:B------:R-:W-:Y:S01]  /*242f0*/  UMOV UR30, UR31 ;  /* 0x0000001f001e7c82 */ /* 0x000fe20008000000 */
[----:B------:R-:W-:Y:S02]  /*24300*/  UMOV UR31, URZ ;  /* 0x0000003f001f7c82 */ /* 0x000fe40008000000 */
[----:B------:R-:W-:Y:S02]  /*24310*/  UIMAD.WIDE.U32 UR28, UR32, UR25, UR30 ;  /* 0x00000019201c72a5 */ /* 0x000fe4000f8e001e */
[----:B------:R-:W-:Y:S02]  /*24320*/  UIMAD UR32, UR36, UR25, URZ ;  /* 0x00000019242072a4 */ /* 0x000fe4000f8e023f */
[----:B------:R-:W-:Y:S02]  /*24330*/  UIMAD.WIDE.U32 UR28, UP1, UR36, UR24, UR28 ;  /* 0x00000018241c72a5 */ /* 0x000fe4000f82001c */
[----:B------:R-:W-:Y:S02]  /*24340*/  UIMAD.WIDE.U32 UR30, UR36, UR25, URZ ;  /* 0x00000019241e72a5 */ /* 0x000fe4000f8e003f */
[----:B------:R-:W-:-:S02]  /*24350*/  UIADD3 UR32, UP2, UR32, UR29, URZ ;  /* 0x0000001d20207290 */ /* 0x000fc4000ff5e03f */
[----:B------:R-:W-:Y:S02]  /*24360*/  UIADD3.X UR30, UR31, URZ, URZ, UP1, !UPT ;  /* 0x0000003f1f1e7290 */ /* 0x000fe40008ffe43f */
[----:B------:R-:W-:Y:S02]  /*24370*/  UIMAD.WIDE.U32 UR28, UR32, UR23, URZ ;  /* 0x00000017201c72a5 */ /* 0x000fe4000f8e003f */
[----:B------:R-:W-:Y:S02]  /*24380*/  UIADD3.X UR30, URZ, UR30, URZ, UP2, !UPT ;  /* 0x0000001e3f1e7290 */ /* 0x000fe400097fe43f */
[----:B------:R-:W-:Y:S02]  /*24390*/  UIMAD UR29, UR32, UR34, UR29 ;  /* 0x00000022201d72a4 */ /* 0x000fe4000f8e021d */
[----:B------:R-:W-:Y:S02]  /*243a0*/  UIADD3 UR31, UP2, -UR28, UR24, URZ ;  /* 0x000000181c1f7290 */ /* 0x000fe4000ff5e13f */
[----:B------:R-:W-:-:S02]  /*243b0*/  UIMAD UR29, UR30, UR23, UR29 ;  /* 0x000000171e1d72a4 */ /* 0x000fc4000f8e021d */
[----:B------:R-:W-:Y:S02]  /*243c0*/  UISETP.GE.U32.AND UP1, UPT, UR31, UR23, UPT ;  /* 0x000000171f00728c */ /* 0x000fe4000bf26070 */
[----:B------:R-:W-:Y:S02]  /*243d0*/  UIADD3.X UR30, ~UR29, UR25, URZ, UP2, !UPT ;  /* 0x000000191d1e7290 */ /* 0x000fe400097fe53f */
[----:B------:R-:W-:Y:S02]  /*243e0*/  UIADD3 UR25, UP2, -UR23, UR31, URZ ;  /* 0x0000001f17197290 */ /* 0x000fe4000ff5e13f */
[----:B------:R-:W-:Y:S02]  /*243f0*/  UISETP.GE.U32.AND.EX UP1, UPT, UR30, UR34, UPT, UP1 ;  /* 0x000000221e00728c */ /* 0x000fe4000bf26110 */
[----:B------:R-:W-:Y:S02]  /*24400*/  UIADD3 UR28, UR32, 0x1, URZ ;  /* 0x00000001201c7890 */ /* 0x000fe4000fffe03f */
[----:B------:R-:W-:-:S02]  /*24410*/  UIADD3.X UR29, ~UR34, UR30, URZ, UP2, !UPT ;  /* 0x0000001e221d7290 */ /* 0x000fc400097fe53f */
[----:B------:R-:W-:Y:S02]  /*24420*/  USEL UR25, UR25, UR31, UP1 ;  /* 0x0000001f19197287 */ /* 0x000fe40008800000 */
[----:B------:R-:W-:Y:S02]  /*24430*/  USEL UR29, UR29, UR30, UP1 ;  /* 0x0000001e1d1d7287 */ /* 0x000fe40008800000 */
[----:B------:R-:W-:Y:S02]  /*24440*/  USEL UR32, UR28, UR32, UP1 ;  /* 0x000000201c207287 */ /* 0x000fe40008800000 */
[----:B------:R-:W-:Y:S02]  /*24450*/  UISETP.GE.U32.AND UP1, UPT, UR25, UR23, UPT ;  /* 0x000000171900728c */ /* 0x000fe4000bf26070 */
[----:B------:R-:W-:Y:S02]  /*24460*/  UISETP.NE.U32.AND UP2, UPT, UR23, URZ, UPT ;  /* 0x0000003f1700728c */ /* 0x000fe4000bf45070 */
[----:B------:R-:W-:-:S02]  /*24470*/  UIADD3 UR25, UR32, 0x1, URZ ;  /* 0x0000000120197890 */ /* 0x000fc4000fffe03f */
[----:B------:R-:W-:Y:S02]  /*24480*/  UISETP.GE.U32.AND.EX UP1, UPT, UR29, UR34, UPT, UP1 ;  /* 0x000000221d00728c */ /* 0x000fe4000bf26110 */
[----:B------:R-:W-:Y:S02]  /*24490*/  UISETP.NE.AND.EX UP2, UPT, UR34, URZ, UPT, UP2 ;  /* 0x0000003f2200728c */ /* 0x000fe4000bf45320 */
[----:B------:R-:W-:-:S04]  /*244a0*/  USEL UR25, UR25, UR32, UP1 ;  /* 0x0000002019197287 */ /* 0x000fc80008800000 */
[----:B------:R-:W-:Y:S01]  /*244b0*/  USEL UR28, UR25, 0xffffffff, UP2 ;  /* 0xffffffff191c7887 */ /* 0x000fe20009000000 */
[----:B------:R-:W-:Y:S11]  /*244c0*/  RET.REL.NODEC R2 `(_ZN7cutlass13device_kernelINS_4gemm6kernel13GemmUniversalINS1_17GroupProblemShapeIN4cute5tupleIJiiiEEEEENS1_10collective13CollectiveMmaINS1_39MainloopSm90ArrayTmaGmmaWarpSpecializedILi2ENS6_IJNS5_1CILi2EEENSC_ILi1EEESE_EEENS1_40KernelPtrArrayTmaWarpSpecializedPingpongEEENS6_IJNSC_ILi128EEENSC_ILi256EEESI_EEENS_6half_tEPNS6_IJlSE_NSC_ILi0EEEEEESL_SO_NS5_8TiledMMAINS5_8MMA_AtomIJNS5_4SM904GMMA26MMA_64x256x16_F32F16F16_SSILNSS_5MajorE0ELSU_0ELNSS_7ScaleInE1ELSV_1EEEEEENS5_6LayoutINS6_IJSE_SE_SE_EEENS6_IJSM_SM_SM_EEEEENS6_IJNS5_10UnderscoreES12_S12_EEEEENS5_13SM90_TMA_LOADENS5_14ComposedLayoutINS5_7SwizzleILi3ELi4ELi3EEENS5_18smem_ptr_flag_bitsILi16EEENSY_INS6_IJNSC_ILi8EEENSC_ILi64EEEEEENS6_IJS1C_SE_EEEEEEEvNS5_8identityENS5_23SM90_TMA_LOAD_MULTICASTES1G_vS1H_EENS_8epilogue10collective18CollectiveEpilogueINS1K_30Sm90PtrArrayTmaWarpSpecializedILi4ELi2ELi16ELb1ELb0ELi2EEEJSK_NS6_IJS1C_NSC_ILi32EEEEEESL_PNS6_IJSE_lSM_EEESL_S1S_NS1K_6fusion15FusionCallbacksIS1O_NS1T_17LinearCombinationISL_fSL_fLNS_15FloatRoundStyleE2EEESK_S1Q_JEEES15_NS16_IS18_S1A_NSY_INS6_IJS1C_S1B_EEENS6_IJSE_S1C_EEEEEEENS5_17SM75_U16x8_LDSM_TENS5_14SM90_TMA_STOREES22_NS5_17SM90_U16x8_STSM_TENS5_9Copy_AtomIJNS5_17SM90_U32x4_STSM_NESL_EEEvEEEvvEEEEvNT_6ParamsE) ;  /* 0xfffffdb802cc7950 */ /* 0x000ff60003c3ffff */
.L_x_427:
[----:B------:R-:W-:-:S00]  /*244d0*/  BRA `(.L_x_427) ;  /* 0xfffffffc00fc7947 */ /* 0x000fc0000383ffff */
[----:B------:R-:W-:-:S00]  /*244e0*/  NOP ;  /* 0x0000000000007918 */ /* 0x000fc00000000000 */
        /* <DEDUP_REMOVED lines=9> */
.L_x_428:


//--------------------- .nv.global.init           --------------------------
	.section	.nv.global.init,"aw",@progbits
.nv.global.init:
	.type		$str$24,@object
	.size		$str$24,($str$25 - $str$24)
$str$24:
        /*0000*/ 	.byte	0x28, 0x61, 0x64, 0x64, 0x72, 0x65, 0x73, 0x73, 0x20, 0x26, 0x20, 0x6d, 0x61, 0x73, 0x6b, 0x29
        /*0010*/ 	.byte	0x20, 0x3d, 0x3d, 0x20, 0x30, 0x00
	.type		$str$25,@object
	.size		$str$25,(__unnamed_1 - $str$25)
$str$25:
        /*0016*/ 	.byte	0x2f, 0x74, 0x6d, 0x70, 0x2f, 0x63, 0x75, 0x74, 0x6c, 0x61, 0x73, 0x73, 0x5f, 0x73, 0x77, 0x65
        /*0026*/ 	.byte	0x65, 0x70, 0x5f, 0x73, 0x72, 0x63, 0x2f, 0x69, 0x6e, 0x63, 0x6c, 0x75, 0x64, 0x65, 0x2f, 0x63
        /*0036*/ 	.byte	0x75, 0x74, 0x65, 0x2f, 0x70, 0x6f, 0x69, 0x6e, 0x74, 0x65, 0x72, 0x5f, 0x66, 0x6c, 0x61, 0x67
        /*0046*/ 	.byte	0x67, 0x65, 0x64, 0x2e, 0x68, 0x70, 0x70, 0x00
	.type		__unnamed_1,@object
	.size		__unnamed_1,(.L_0 - __unnamed_1)
__unnamed_1:
        /* <DEDUP_REMOVED lines=28> */
        /*020e*/ 	.byte	0x3e, 0x3e, 0x3e, 0x3e, 0x3e, 0x5d, 0x00
.L_0:


//--------------------- .nv.shared._ZN7cutlass13device_kernelINS_4gemm6kernel13GemmUniversalINS1_17GroupProblemShapeIN4cute5tupleIJiiiEEEEENS1_10collective13CollectiveMmaINS1_39MainloopSm90ArrayTmaGmmaWarpSpecializedILi2ENS6_IJNS5_1CILi2EEENSC_ILi1EEESE_EEENS1_40KernelPtrArrayTmaWarpSpecializedPingpongEEENS6_IJNSC_ILi128EEENSC_ILi256EEESI_EEENS_6half_tEPNS6_IJlSE_NSC_ILi0EEEEEESL_SO_NS5_8TiledMMAINS5_8MMA_AtomIJNS5_4SM904GMMA26MMA_64x256x16_F32F16F16_SSILNSS_5MajorE0ELSU_0ELNSS_7ScaleInE1ELSV_1EEEEEENS5_6LayoutINS6_IJSE_SE_SE_EEENS6_IJSM_SM_SM_EEEEENS6_IJNS5_10UnderscoreES12_S12_EEEEENS5_13SM90_TMA_LOADENS5_14ComposedLayoutINS5_7SwizzleILi3ELi4ELi3EEENS5_18smem_ptr_flag_bitsILi16EEENSY_INS6_IJNSC_ILi8EEENSC_ILi64EEEEEENS6_IJS1C_SE_EEEEEEEvNS5_8identityENS5_23SM90_TMA_LOAD_MULTICASTES1G_vS1H_EENS_8epilogue10collective18CollectiveEpilogueINS1K_30Sm90PtrArrayTmaWarpSpecializedILi4ELi2ELi16ELb1ELb0ELi2EEEJSK_NS6_IJS1C_NSC_ILi32EEEEEESL_PNS6_IJSE_lSM_EEESL_S1S_NS1K_6fusion15FusionCallbacksIS1O_NS1T_17LinearCombinationISL_fSL_fLNS_15FloatRoundStyleE2EEESK_S1Q_JEEES15_NS16_IS18_S1A_NSY_INS6_IJS1C_S1B_EEENS6_IJSE_S1C_EEEEEEENS5_17SM75_U16x8_LDSM_TENS5_14SM90_TMA_STOREES22_NS5_17SM90_U16x8_STSM_TENS5_9Copy_AtomIJNS5_17SM90_U32x4_STSM_NESL_EEEvEEEvvEEEEvNT_6ParamsE --------------------------
	.section	.nv.shared._ZN7cutlass13device_kernelINS_4gemm6kernel13GemmUniversalINS1_17GroupProblemShapeIN4cute5tupleIJiiiEEEEENS1_10collective13CollectiveMmaINS1_39MainloopSm90ArrayTmaGmmaWarpSpecializedILi2ENS6_IJNS5_1CILi2EEENSC_ILi1EEESE_EEENS1_40KernelPtrArrayTmaWarpSpecializedPingpongEEENS6_IJNSC_ILi128EEENSC_ILi256EEESI_EEENS_6half_tEPNS6_IJlSE_NSC_ILi0EEEEEESL_SO_NS5_8TiledMMAINS5_8MMA_AtomIJNS5_4SM904GMMA26MMA_64x256x16_F32F16F16_SSILNSS_5MajorE0ELSU_0ELNSS_7ScaleInE1ELSV_1EEEEEENS5_6LayoutINS6_IJSE_SE_SE_EEENS6_IJSM_SM_SM_EEEEENS6_IJNS5_10UnderscoreES12_S12_EEEEENS5_13SM90_TMA_LOADENS5_14ComposedLayoutINS5_7SwizzleILi3ELi4ELi3EEENS5_18smem_ptr_flag_bitsILi16EEENSY_INS6_IJNSC_ILi8EEENSC_ILi64EEEEEENS6_IJS1C_SE_EEEEEEEvNS5_8identityENS5_23SM90_TMA_LOAD_MULTICASTES1G_vS1H_EENS_8epilogue10collective18CollectiveEpilogueINS1K_30Sm90PtrArrayTmaWarpSpecializedILi4ELi2ELi16ELb1ELb0ELi2EEEJSK_NS6_IJS1C_NSC_ILi32EEEEEESL_PNS6_IJSE_lSM_EEESL_S1S_NS1K_6fusion15FusionCallbacksIS1O_NS1T_17LinearCombinationISL_fSL_fLNS_15FloatRoundStyleE2EEESK_S1Q_JEEES15_NS16_IS18_S1A_NSY_INS6_IJS1C_S1B_EEENS6_IJSE_S1C_EEEEEEENS5_17SM75_U16x8_LDSM_TENS5_14SM90_TMA_STOREES22_NS5_17SM90_U16x8_STSM_TENS5_9Copy_AtomIJNS5_17SM90_U32x4_STSM_NESL_EEEvEEEvvEEEEvNT_6ParamsE,"aw",@nobits
	.sectionflags	@""
	.align	16
	.zero		1024


//--------------------- .nv.shared.reserved.0     --------------------------
	.section	.nv.shared.reserved.0,"aw",@nobits
	.weak		__nv_reservedSMEM_offset_0_alias
	.size		__nv_reservedSMEM_offset_0_alias, 0, 0
	.other		__nv_reservedSMEM_offset_0_alias,@"STO_CUDA_RESERVED_SHARED STV_DEFAULT"
__nv_reservedSMEM_offset_0_alias:
	.zero		0


//--------------------- .nv.global                --------------------------
	.section	.nv.global,"aw",@nobits
.nv.global:
	.type		_ZN39_INTERNAL_93db68fa_4_k_cu_4c7de756_40394cute1_E,@object
	.size		_ZN39_INTERNAL_93db68fa_4_k_cu_4c7de756_40394cute1_E,(_ZN39_INTERNAL_93db68fa_4_k_cu_4c7de756_40394cuda3std3__45__cpo6cbeginE - _ZN39_INTERNAL_93db68fa_4_k_cu_4c7de756_40394cute1_E)
_ZN39_INTERNAL_93db68fa_4_k_cu_4c7de756_40394cute1_E:
	.zero		1
	.type		_ZN39_INTERNAL_93db68fa_4_k_cu_4c7de756_40394cuda3std3__45__cpo6cbeginE,@object
	.size		_ZN39_INTERNAL_93db68fa_4_k_cu_4c7de756_40394cuda3std3__45__cpo6cbeginE,(_ZN39_INTERNAL_93db68fa_4_k_cu_4c7de756_40394cuda3std3__48in_placeE - _ZN39_INTERNAL_93db68fa_4_k_cu_4c7de756_40394cuda3std3__45__cpo6cbeginE)
_ZN39_INTERNAL_93db68fa_4_k_cu_4c7de756_40394cuda3std3__45__cpo6cbeginE:
	.zero		1
	.type		_ZN39_INTERNAL_93db68fa_4_k_cu_4c7de756_40394cuda3std3__48in_placeE,@object
	.size		_ZN39_INTERNAL_93db68fa_4_k_cu_4c7de756_40394cuda3std3__48in_placeE,(_ZN39_INTERNAL_93db68fa_4_k_cu_4c7de756_40394cuda3std6ranges3__45__cpo9iter_moveE - _ZN39_INTERNAL_93db68fa_4_k_cu_4c7de756_40394cuda3std3__48in_placeE)
_ZN39_INTERNAL_93db68fa_4_k_cu_4c7de756_40394cuda3std3__48in_placeE:
	.zero		1
	.type		_ZN39_INTERNAL_93db68fa_4_k_cu_4c7de756_40394cuda3std6ranges3__45__cpo9iter_moveE,@object
	.size		_ZN39_INTERNAL_93db68fa_4_k_cu_4c7de756_40394cuda3std6ranges3__45__cpo9iter_moveE,(_ZN39_INTERNAL_93db68fa_4_k_cu_4c7de756_40394cuda3std3__45__cpo5beginE - _ZN39_INTERNAL_93db68fa_4_k_cu_4c7de756_40394cuda3std6ranges3__45__cpo9iter_moveE)
_ZN39_INTERNAL_93db68fa_4_k_cu_4c7de756_40394cuda3std6ranges3__45__cpo9iter_moveE:
	.zero		1
	.type		_ZN39_INTERNAL_93db68fa_4_k_cu_4c7de756_40394cuda3std3__45__cpo5beginE,@object
	.size		_ZN39_INTERNAL_93db68fa_4_k_cu_4c7de756_40394cuda3std3__45__cpo5beginE,(_ZN39_INTERNAL_93db68fa_4_k_cu_4c7de756_40394cuda3std3__441_GLOBAL__N__93db68fa_4_k_cu_4c7de756_40396ignoreE - _ZN39_INTERNAL_93db68fa_4_k_cu_4c7de756_40394cuda3std3__45__cpo5beginE)
_ZN39_INTERNAL_93db68fa_4_k_cu_4c7de756_40394cuda3std3__45__cpo5beginE:
	.zero		1
	.type		_ZN39_INTERNAL_93db68fa_4_k_cu_4c7de756_40394cuda3std3__441_GLOBAL__N__93db68fa_4_k_cu_4c7de756_40396ignoreE,@object
	.size		_ZN39_INTERNAL_93db68fa_4_k_cu_4c7de756_40394cuda3std3__441_GLOBAL__N__93db68fa_4_k_cu_4c7de756_40396ignoreE,(_ZN39_INTERNAL_93db68fa_4_k_cu_4c7de756_40394cute7productE - _ZN39_INTERNAL_93db68fa_4_k_cu_4c7de756_40394cuda3std3__441_GLOBAL__N__93db68fa_4_k_cu_4c7de756_40396ignoreE)
_ZN39_INTERNAL_93db68fa_4_k_cu_4c7de756_40394cuda3std3__441_GLOBAL__N__93db68fa_4_k_cu_4c7de756_40396ignoreE:
	.zero		1
	.type		_ZN39_INTERNAL_93db68fa_4_k_cu_4c7de756_40394cute7productE,@object
	.size		_ZN39_INTERNAL_93db68fa_4_k_cu_4c7de756_40394cute7productE,(_ZN39_INTERNAL_93db68fa_4_k_cu_4c7de756_40394cuda3std3__45__cpo3endE - _ZN39_INTERNAL_93db68fa_4_k_cu_4c7de756_40394cute7productE)
_ZN39_INTERNAL_93db68fa_4_k_cu_4c7de756_40394cute7productE:
	.zero		1
	.type		_ZN39_INTERNAL_93db68fa_4_k_cu_4c7de756_40394cuda3std3__45__cpo3endE,@object
	.size		_ZN39_INTERNAL_93db68fa_4_k_cu_4c7de756_40394cuda3std3__45__cpo3endE,(_ZN39_INTERNAL_93db68fa_4_k_cu_4c7de756_40394cuda3std3__419piecewise_constructE - _ZN39_INTERNAL_93db68fa_4_k_cu_4c7de756_40394cuda3std3__45__cpo3endE)
_ZN39_INTERNAL_93db68fa_4_k_cu_4c7de756_40394cuda3std3__45__cpo3endE:
	.zero		1
	.type		_ZN39_INTERNAL_93db68fa_4_k_cu_4c7de756_40394cuda3std3__419piecewise_constructE,@object
	.size		_ZN39_INTERNAL_93db68fa_4_k_cu_4c7de756_40394cuda3std3__419piecewise_constructE,(_ZN39_INTERNAL_93db68fa_4_k_cu_4c7de756_40394cuda3std3__45__cpo4cendE - _ZN39_INTERNAL_93db68fa_4_k_cu_4c7de756_40394cuda3std3__419piecewise_constructE)
_ZN39_INTERNAL_93db68fa_4_k_cu_4c7de756_40394cuda3std3__419piecewise_constructE:
	.zero		1
	.type		_ZN39_INTERNAL_93db68fa_4_k_cu_4c7de756_40394cuda3std3__45__cpo4cendE,@object
	.size		_ZN39_INTERNAL_93db68fa_4_k_cu_4c7de756_40394cuda3std3__45__cpo4cendE,(_ZN39_INTERNAL_93db68fa_4_k_cu_4c7de756_40394cuda3std6ranges3__45__cpo4swapE - _ZN39_INTERNAL_93db68fa_4_k_cu_4c7de756_40394cuda3std3__45__cpo4cendE)
_ZN39_INTERNAL_93db68fa_4_k_cu_4c7de756_40394cuda3std3__45__cpo4cendE:
	.zero		1
	.type		_ZN39_INTERNAL_93db68fa_4_k_cu_4c7de756_40394cuda3std6ranges3__45__cpo4swapE,@object
	.size		_ZN39_INTERNAL_93db68fa_4_k_cu_4c7de756_40394cuda3std6ranges3__45__cpo4swapE,(.L_8 - _ZN39_INTERNAL_93db68fa_4_k_cu_4c7de756_40394cuda3std6ranges3__45__cpo4swapE)
_ZN39_INTERNAL_93db68fa_4_k_cu_4c7de756_40394cuda3std6ranges3__45__cpo4swapE:
	.zero		1
.L_8:


//--------------------- .nv.constant0._ZN7cutlass13device_kernelINS_4gemm6kernel13GemmUniversalINS1_17GroupProblemShapeIN4cute5tupleIJiiiEEEEENS1_10collective13CollectiveMmaINS1_39MainloopSm90ArrayTmaGmmaWarpSpecializedILi2ENS6_IJNS5_1CILi2EEENSC_ILi1EEESE_EEENS1_40KernelPtrArrayTmaWarpSpecializedPingpongEEENS6_IJNSC_ILi128EEENSC_ILi256EEESI_EEENS_6half_tEPNS6_IJlSE_NSC_ILi0EEEEEESL_SO_NS5_8TiledMMAINS5_8MMA_AtomIJNS5_4SM904GMMA26MMA_64x256x16_F32F16F16_SSILNSS_5MajorE0ELSU_0ELNSS_7ScaleInE1ELSV_1EEEEEENS5_6LayoutINS6_IJSE_SE_SE_EEENS6_IJSM_SM_SM_EEEEENS6_IJNS5_10UnderscoreES12_S12_EEEEENS5_13SM90_TMA_LOADENS5_14ComposedLayoutINS5_7SwizzleILi3ELi4ELi3EEENS5_18smem_ptr_flag_bitsILi16EEENSY_INS6_IJNSC_ILi8EEENSC_ILi64EEEEEENS6_IJS1C_SE_EEEEEEEvNS5_8identityENS5_23SM90_TMA_LOAD_MULTICASTES1G_vS1H_EENS_8epilogue10collective18CollectiveEpilogueINS1K_30Sm90PtrArrayTmaWarpSpecializedILi4ELi2ELi16ELb1ELb0ELi2EEEJSK_NS6_IJS1C_NSC_ILi32EEEEEESL_PNS6_IJSE_lSM_EEESL_S1S_NS1K_6fusion15FusionCallbacksIS1O_NS1T_17LinearCombinationISL_fSL_fLNS_15FloatRoundStyleE2EEESK_S1Q_JEEES15_NS16_IS18_S1A_NSY_INS6_IJS1C_S1B_EEENS6_IJSE_S1C_EEEEEEENS5_17SM75_U16x8_LDSM_TENS5_14SM90_TMA_STOREES22_NS5_17SM90_U16x8_STSM_TENS5_9Copy_AtomIJNS5_17SM90_U32x4_STSM_NESL_EEEvEEEvvEEEEvNT_6ParamsE --------------------------
	.section	.nv.constant0._ZN7cutlass13device_kernelINS_4gemm6kernel13GemmUniversalINS1_17GroupProblemShapeIN4cute5tupleIJiiiEEEEENS1_10collective13CollectiveMmaINS1_39MainloopSm90ArrayTmaGmmaWarpSpecializedILi2ENS6_IJNS5_1CILi2EEENSC_ILi1EEESE_EEENS1_40KernelPtrArrayTmaWarpSpecializedPingpongEEENS6_IJNSC_ILi128EEENSC_ILi256EEESI_EEENS_6half_tEPNS6_IJlSE_NSC_ILi0EEEEEESL_SO_NS5_8TiledMMAINS5_8MMA_AtomIJNS5_4SM904GMMA26MMA_64x256x16_F32F16F16_SSILNSS_5MajorE0ELSU_0ELNSS_7ScaleInE1ELSV_1EEEEEENS5_6LayoutINS6_IJSE_SE_SE_EEENS6_IJSM_SM_SM_EEEEENS6_IJNS5_10UnderscoreES12_S12_EEEEENS5_13SM90_TMA_LOADENS5_14ComposedLayoutINS5_7SwizzleILi3ELi4ELi3EEENS5_18smem_ptr_flag_bitsILi16EEENSY_INS6_IJNSC_ILi8EEENSC_ILi64EEEEEENS6_IJS1C_SE_EEEEEEEvNS5_8identityENS5_23SM90_TMA_LOAD_MULTICASTES1G_vS1H_EENS_8epilogue10collective18CollectiveEpilogueINS1K_30Sm90PtrArrayTmaWarpSpecializedILi4ELi2ELi16ELb1ELb0ELi2EEEJSK_NS6_IJS1C_NSC_ILi32EEEEEESL_PNS6_IJSE_lSM_EEESL_S1S_NS1K_6fusion15FusionCallbacksIS1O_NS1T_17LinearCombinationISL_fSL_fLNS_15FloatRoundStyleE2EEESK_S1Q_JEEES15_NS16_IS18_S1A_NSY_INS6_IJS1C_S1B_EEENS6_IJSE_S1C_EEEEEEENS5_17SM75_U16x8_LDSM_TENS5_14SM90_TMA_STOREES22_NS5_17SM90_U16x8_STSM_TENS5_9Copy_AtomIJNS5_17SM90_U32x4_STSM_NESL_EEEvEEEvvEEEEvNT_6ParamsE,"a",@progbits
	.sectionflags	@""
	.align	4
.nv.constant0._ZN7cutlass13device_kernelINS_4gemm6kernel13GemmUniversalINS1_17GroupProblemShapeIN4cute5tupleIJiiiEEEEENS1_10collective13CollectiveMmaINS1_39MainloopSm90ArrayTmaGmmaWarpSpecializedILi2ENS6_IJNS5_1CILi2EEENSC_ILi1EEESE_EEENS1_40KernelPtrArrayTmaWarpSpecializedPingpongEEENS6_IJNSC_ILi128EEENSC_ILi256EEESI_EEENS_6half_tEPNS6_IJlSE_NSC_ILi0EEEEEESL_SO_NS5_8TiledMMAINS5_8MMA_AtomIJNS5_4SM904GMMA26MMA_64x256x16_F32F16F16_SSILNSS_5MajorE0ELSU_0ELNSS_7ScaleInE1ELSV_1EEEEEENS5_6LayoutINS6_IJSE_SE_SE_EEENS6_IJSM_SM_SM_EEEEENS6_IJNS5_10UnderscoreES12_S12_EEEEENS5_13SM90_TMA_LOADENS5_14ComposedLayoutINS5_7SwizzleILi3ELi4ELi3EEENS5_18smem_ptr_flag_bitsILi16EEENSY_INS6_IJNSC_ILi8EEENSC_ILi64EEEEEENS6_IJS1C_SE_EEEEEEEvNS5_8identityENS5_23SM90_TMA_LOAD_MULTICASTES1G_vS1H_EENS_8epilogue10collective18CollectiveEpilogueINS1K_30Sm90PtrArrayTmaWarpSpecializedILi4ELi2ELi16ELb1ELb0ELi2EEEJSK_NS6_IJS1C_NSC_ILi32EEEEEESL_PNS6_IJSE_lSM_EEESL_S1S_NS1K_6fusion15FusionCallbacksIS1O_NS1T_17LinearCombinationISL_fSL_fLNS_15FloatRoundStyleE2EEESK_S1Q_JEEES15_NS16_IS18_S1A_NSY_INS6_IJS1C_S1B_EEENS6_IJSE_S1C_EEEEEEENS5_17SM75_U16x8_LDSM_TENS5_14SM90_TMA_STOREES22_NS5_17SM90_U16x8_STSM_TENS5_9Copy_AtomIJNS5_17SM90_U32x4_STSM_NESL_EEEvEEEvvEEEEvNT_6ParamsE:
	.zero		2432


//--------------------- SYMBOLS --------------------------

	.type		.nv.reservedSmem.offset0,@object
	.size		.nv.reservedSmem.offset0,0x4
	.type		__assertfail,@function
